	.target	sm_90a

	.elftype	@"ET_EXEC"


//--------------------- .note.nv.tkinfo           --------------------------
	.section	.note.nv.tkinfo,"",@"SHT_NOTE"
	.sectionflags	@"SHF_NOTE_NV_TKINFO"
	.tkinfo
        /*0018*/ 	.word	0x00000002
        /*0030*/ 	.string	""
        /*0030*/ 	.string	"ptxas"
        /*0030*/ 	.string	"Cuda compilation tools, release 13.0, V13.0.88"
        /*0030*/ 	.string	"Build cuda_13.0.r13.0/compiler.36424714_0"
        /*0030*/ 	.string	"-v  -suppress-debug-info  -lineinfo  -arch sm_90a "



//--------------------- .note.nv.cuinfo           --------------------------
	.section	.note.nv.cuinfo,"",@"SHT_NOTE"
	.sectionflags	@"SHF_NOTE_NV_CUINFO"
        /*0018*/ 	.short	0x0002
        /*001a*/ 	.short	0x005a
        /*001c*/ 	.short	0x0082
	.zero		2


//--------------------- .nv.info                  --------------------------
	.section	.nv.info,"",@"SHT_CUDA_INFO"
	.align	4


	//----- nvinfo : EIATTR_REGCOUNT
	.align		4
        /*0000*/ 	.byte	0x04, 0x2f
        /*0002*/ 	.short	(.L_1 - .L_0)
	.align		4
.L_0:
        /*0004*/ 	.word	index@(matmul_kernel)
        /*0008*/ 	.word	0x00000040


	//----- nvinfo : EIATTR_FRAME_SIZE
	.align		4
.L_1:
        /*000c*/ 	.byte	0x04, 0x11
        /*000e*/ 	.short	(.L_3 - .L_2)
	.align		4
.L_2:
        /*0010*/ 	.word	index@(matmul_kernel)
        /*0014*/ 	.word	0x00004200


	//----- nvinfo : EIATTR_MIN_STACK_SIZE
	.align		4
.L_3:
        /*0018*/ 	.byte	0x04, 0x12
        /*001a*/ 	.short	(.L_5 - .L_4)
	.align		4
.L_4:
        /*001c*/ 	.word	index@(matmul_kernel)
        /*0020*/ 	.word	0x00004200
.L_5:


//--------------------- .nv.compat                --------------------------
	.section	.nv.compat,"",@"SHT_CUDA_COMPAT_INFO"
	.align	4
        /*0000*/ 	.byte	0x02, 0x09, 0x01, 0x00, 0x02, 0x02, 0x01, 0x00, 0x02, 0x05, 0x05, 0x00, 0x03, 0x07, 0x01, 0x01
        /*0010*/ 	.byte	0x02, 0x03, 0x00, 0x00, 0x02, 0x06, 0x01, 0x00, 0x04, 0x0b, 0x08, 0x00, 0x00, 0x00, 0x00, 0x00
        /*0020*/ 	.byte	0x00, 0x00, 0x00, 0x00


//--------------------- .nv.info.matmul_kernel    --------------------------
	.section	.nv.info.matmul_kernel,"",@"SHT_CUDA_INFO"
	.sectionflags	@""
	.align	4


	//----- nvinfo : EIATTR_CUDA_API_VERSION
	.align		4
        /*0000*/ 	.byte	0x04, 0x37
        /*0002*/ 	.short	(.L_7 - .L_6)
.L_6:
        /*0004*/ 	.word	0x00000082


	//----- nvinfo : EIATTR_KPARAM_INFO
	.align		4
.L_7:
        /*0008*/ 	.byte	0x04, 0x17
        /*000a*/ 	.short	(.L_9 - .L_8)
.L_8:
        /*000c*/ 	.word	0x00000000
        /*0010*/ 	.short	0x000d
        /*0012*/ 	.short	0x0048
        /*0014*/ 	.byte	0x00, 0xf4, 0x21, 0x00


	//----- nvinfo : EIATTR_KPARAM_INFO
	.align		4
.L_9:
        /*0018*/ 	.byte	0x04, 0x17
        /*001a*/ 	.short	(.L_11 - .L_10)
.L_10:
        /*001c*/ 	.word	0x00000000
        /*0020*/ 	.short	0x000c
        /*0022*/ 	.short	0x0040
        /*0024*/ 	.byte	0x00, 0xf4, 0x21, 0x00


	//----- nvinfo : EIATTR_KPARAM_INFO
	.align		4
.L_11:
        /*0028*/ 	.byte	0x04, 0x17
        /*002a*/ 	.short	(.L_13 - .L_12)
.L_12:
        /*002c*/ 	.word	0x00000000
        /*0030*/ 	.short	0x000b
        /*0032*/ 	.short	0x0038
        /*0034*/ 	.byte	0x00, 0xf0, 0x11, 0x00


	//----- nvinfo : EIATTR_KPARAM_INFO
	.align		4
.L_13:
        /*0038*/ 	.byte	0x04, 0x17
        /*003a*/ 	.short	(.L_15 - .L_14)
.L_14:
        /*003c*/ 	.word	0x00000000
        /*0040*/ 	.short	0x000a
        /*0042*/ 	.short	0x0034
        /*0044*/ 	.byte	0x00, 0xf0, 0x11, 0x00


	//----- nvinfo : EIATTR_KPARAM_INFO
	.align		4
.L_15:
        /*0048*/ 	.byte	0x04, 0x17
        /*004a*/ 	.short	(.L_17 - .L_16)
.L_16:
        /*004c*/ 	.word	0x00000000
        /*0050*/ 	.short	0x0009
        /*0052*/ 	.short	0x0030
        /*0054*/ 	.byte	0x00, 0xf0, 0x11, 0x00


	//----- nvinfo : EIATTR_KPARAM_INFO
	.align		4
.L_17:
        /*0058*/ 	.byte	0x04, 0x17
        /*005a*/ 	.short	(.L_19 - .L_18)
.L_18:
        /*005c*/ 	.word	0x00000000
        /*0060*/ 	.short	0x0008
        /*0062*/ 	.short	0x002c
        /*0064*/ 	.byte	0x00, 0xf0, 0x11, 0x00


	//----- nvinfo : EIATTR_KPARAM_INFO
	.align		4
.L_19:
        /*0068*/ 	.byte	0x04, 0x17
        /*006a*/ 	.short	(.L_21 - .L_20)
.L_20:
        /*006c*/ 	.word	0x00000000
        /*0070*/ 	.short	0x0007
        /*0072*/ 	.short	0x0028
        /*0074*/ 	.byte	0x00, 0xf0, 0x11, 0x00


	//----- nvinfo : EIATTR_KPARAM_INFO
	.align		4
.L_21:
        /*0078*/ 	.byte	0x04, 0x17
        /*007a*/ 	.short	(.L_23 - .L_22)
.L_22:
        /*007c*/ 	.word	0x00000000
        /*0080*/ 	.short	0x0006
        /*0082*/ 	.short	0x0024
        /*0084*/ 	.byte	0x00, 0xf0, 0x11, 0x00


	//----- nvinfo : EIATTR_KPARAM_INFO
	.align		4
.L_23:
        /*0088*/ 	.byte	0x04, 0x17
        /*008a*/ 	.short	(.L_25 - .L_24)
.L_24:
        /*008c*/ 	.word	0x00000000
        /*0090*/ 	.short	0x0005
        /*0092*/ 	.short	0x0020
        /*0094*/ 	.byte	0x00, 0xf0, 0x11, 0x00


	//----- nvinfo : EIATTR_KPARAM_INFO
	.align		4
.L_25:
        /*0098*/ 	.byte	0x04, 0x17
        /*009a*/ 	.short	(.L_27 - .L_26)
.L_26:
        /*009c*/ 	.word	0x00000000
        /*00a0*/ 	.short	0x0004
        /*00a2*/ 	.short	0x001c
        /*00a4*/ 	.byte	0x00, 0xf0, 0x11, 0x00


	//----- nvinfo : EIATTR_KPARAM_INFO
	.align		4
.L_27:
        /*00a8*/ 	.byte	0x04, 0x17
        /*00aa*/ 	.short	(.L_29 - .L_28)
.L_28:
        /*00ac*/ 	.word	0x00000000
        /*00b0*/ 	.short	0x0003
        /*00b2*/ 	.short	0x0018
        /*00b4*/ 	.byte	0x00, 0xf0, 0x11, 0x00


	//----- nvinfo : EIATTR_KPARAM_INFO
	.align		4
.L_29:
        /*00b8*/ 	.byte	0x04, 0x17
        /*00ba*/ 	.short	(.L_31 - .L_30)
.L_30:
        /*00bc*/ 	.word	0x00000000
        /*00c0*/ 	.short	0x0002
        /*00c2*/ 	.short	0x0010
        /*00c4*/ 	.byte	0x00, 0xf4, 0x21, 0x00


	//----- nvinfo : EIATTR_KPARAM_INFO
	.align		4
.L_31:
        /*00c8*/ 	.byte	0x04, 0x17
        /*00ca*/ 	.short	(.L_33 - .L_32)
.L_32:
        /*00cc*/ 	.word	0x00000000
        /*00d0*/ 	.short	0x0001
        /*00d2*/ 	.short	0x0008
        /*00d4*/ 	.byte	0x00, 0xf4, 0x21, 0x00


	//----- nvinfo : EIATTR_KPARAM_INFO
	.align		4
.L_33:
        /*00d8*/ 	.byte	0x04, 0x17
        /*00da*/ 	.short	(.L_35 - .L_34)
.L_34:
        /*00dc*/ 	.word	0x00000000
        /*00e0*/ 	.short	0x0000
        /*00e2*/ 	.short	0x0000
        /*00e4*/ 	.byte	0x00, 0xf4, 0x21, 0x00


	//----- nvinfo : EIATTR_SPARSE_MMA_MASK
	.align		4
.L_35:
        /*00e8*/ 	.byte	0x03, 0x50
        /*00ea*/ 	.short	0x0000


	//----- nvinfo : EIATTR_MAXREG_COUNT
	.align		4
        /*00ec*/ 	.byte	0x03, 0x1b
        /*00ee*/ 	.short	0x00ff


	//----- nvinfo : EIATTR_NUM_BARRIERS
	.align		4
        /*00f0*/ 	.byte	0x02, 0x4c
        /*00f2*/ 	.byte	0x01
	.zero		1


	//----- nvinfo : EIATTR_ANNOTATIONS
	.align		4
        /*00f4*/ 	.byte	0x04, 0x55
        /*00f6*/ 	.short	(.L_37 - .L_36)


	//   ....[0]....
.L_36:
        /*00f8*/ 	.word	0x00000001
        /*00fc*/ 	.byte	0xa0, 0x01, 0x00, 0x00, 0x01, 0x00, 0x00, 0x00, 0xf0, 0x01, 0x00, 0x00, 0x01, 0x00, 0x00, 0x00
        /* <DEDUP_REMOVED lines=4057> */
        /*fe9c*/ 	.byte	0x10, 0xed, 0x03, 0x00


	//----- nvinfo : EIATTR_MERCURY_ISA_VERSION
	.align		4
.L_37:
        /*fea0*/ 	.byte	0x03, 0x5f
        /*fea2*/ 	.short	0x0101


	//----- nvinfo : EIATTR_COOP_GROUP_MASK_REGIDS
	.align		4
        /*fea4*/ 	.byte	0x04, 0x29
        /*fea6*/ 	.short	(.L_39 - .L_38)


	//   ....[0]....
.L_38:
        /*fea8*/ 	.word	0xffffffff


	//   ....[1]....
        /*feac*/ 	.word	0xffffffff


	//   ....[2]....
        /*feb0*/ 	.word	0xffffffff


	//   ....[3]....
        /*feb4*/ 	.word	0xffffffff


	//   ....[4]....
        /*feb8*/ 	.word	0xffffffff


	//   ....[5]....
        /*febc*/ 	.word	0xffffffff


	//   ....[6]....
        /*fec0*/ 	.word	0xffffffff


	//   ....[7]....
        /*fec4*/ 	.word	0xffffffff


	//   ....[8]....
        /*fec8*/ 	.word	0xffffffff


	//   ....[9]....
        /*fecc*/ 	.word	0xffffffff


	//   ....[10]....
        /*fed0*/ 	.word	0xffffffff


	//   ....[11]....
        /*fed4*/ 	.word	0xffffffff


	//   ....[12]....
        /*fed8*/ 	.word	0xffffffff


	//   ....[13]....
        /*fedc*/ 	.word	0xffffffff


	//   ....[14]....
        /*fee0*/ 	.word	0xffffffff


	//   ....[15]....
        /*fee4*/ 	.word	0xffffffff


	//   ....[16]....
        /*fee8*/ 	.word	0xffffffff


	//   ....[17]....
        /*feec*/ 	.word	0xffffffff


	//   ....[18]....
        /*fef0*/ 	.word	0xffffffff


	//   ....[19]....
        /*fef4*/ 	.word	0xffffffff


	//   ....[20]....
        /*fef8*/ 	.word	0xffffffff


	//   ....[21]....
        /*fefc*/ 	.word	0xffffffff


	//   ....[22]....
        /*ff00*/ 	.word	0xffffffff


	//   ....[23]....
        /*ff04*/ 	.word	0xffffffff


	//   ....[24]....
        /*ff08*/ 	.word	0xffffffff


	//   ....[25]....
        /*ff0c*/ 	.word	0xffffffff


	//   ....[26]....
        /*ff10*/ 	.word	0xffffffff


	//   ....[27]....
        /*ff14*/ 	.word	0xffffffff


	//   ....[28]....
        /*ff18*/ 	.word	0xffffffff


	//   ....[29]....
        /*ff1c*/ 	.word	0xffffffff


	//   ....[30]....
        /*ff20*/ 	.word	0xffffffff


	//   ....[31]....
        /*ff24*/ 	.word	0xffffffff


	//   ....[32]....
        /*ff28*/ 	.word	0xffffffff


	//   ....[33]....
        /*ff2c*/ 	.word	0xffffffff


	//   ....[34]....
        /*ff30*/ 	.word	0xffffffff


	//   ....[35]....
        /*ff34*/ 	.word	0xffffffff


	//   ....[36]....
        /*ff38*/ 	.word	0xffffffff


	//   ....[37]....
        /*ff3c*/ 	.word	0xffffffff


	//   ....[38]....
        /*ff40*/ 	.word	0xffffffff


	//   ....[39]....
        /*ff44*/ 	.word	0xffffffff


	//   ....[40]....
        /*ff48*/ 	.word	0xffffffff


	//   ....[41]....
        /*ff4c*/ 	.word	0xffffffff


	//   ....[42]....
        /*ff50*/ 	.word	0xffffffff


	//   ....[43]....
        /*ff54*/ 	.word	0xffffffff


	//   ....[44]....
        /*ff58*/ 	.word	0xffffffff


	//   ....[45]....
        /*ff5c*/ 	.word	0xffffffff


	//   ....[46]....
        /*ff60*/ 	.word	0xffffffff


	//   ....[47]....
        /*ff64*/ 	.word	0xffffffff


	//   ....[48]....
        /*ff68*/ 	.word	0xffffffff


	//   ....[49]....
        /*ff6c*/ 	.word	0xffffffff


	//   ....[50]....
        /*ff70*/ 	.word	0xffffffff


	//   ....[51]....
        /*ff74*/ 	.word	0xffffffff


	//   ....[52]....
        /*ff78*/ 	.word	0xffffffff


	//   ....[53]....
        /*ff7c*/ 	.word	0xffffffff


	//   ....[54]....
        /*ff80*/ 	.word	0xffffffff


	//   ....[55]....
        /*ff84*/ 	.word	0xffffffff


	//   ....[56]....
        /*ff88*/ 	.word	0xffffffff


	//   ....[57]....
        /*ff8c*/ 	.word	0xffffffff


	//   ....[58]....
        /*ff90*/ 	.word	0xffffffff


	//   ....[59]....
        /*ff94*/ 	.word	0xffffffff


	//   ....[60]....
        /*ff98*/ 	.word	0xffffffff


	//   ....[61]....
        /*ff9c*/ 	.word	0xffffffff


	//   ....[62]....
        /*ffa0*/ 	.word	0xffffffff


	//----- nvinfo : EIATTR_COOP_GROUP_INSTR_OFFSETS
	.align		4
.L_39:
        /*ffa4*/ 	.byte	0x04, 0x28
        /*ffa6*/ 	.short	(.L_41 - .L_40)


	//   ....[0]....
.L_40:
        /*ffa8*/ 	.word	0x0006b800


	//   ....[1]....
        /*ffac*/ 	.word	0x0006b820


	//   ....[2]....
        /*ffb0*/ 	.word	0x0006b840


	//   ....[3]....
        /*ffb4*/ 	.word	0x0006b860


	//   ....[4]....
        /*ffb8*/ 	.word	0x0006b880


	//   ....[5]....
        /*ffbc*/ 	.word	0x0006b8a0


	//   ....[6]....
        /*ffc0*/ 	.word	0x0006b8c0


	//   ....[7]....
        /*ffc4*/ 	.word	0x0006b8e0


	//   ....[8]....
        /*ffc8*/ 	.word	0x0006b980


	//   ....[9]....
        /*ffcc*/ 	.word	0x0006b9e0


	//   ....[10]....
        /*ffd0*/ 	.word	0x0006bba0


	//   ....[11]....
        /*ffd4*/ 	.word	0x0006bbc0


	//   ....[12]....
        /*ffd8*/ 	.word	0x0006bc20


	//   ....[13]....
        /*ffdc*/ 	.word	0x0006bc40


	//   ....[14]....
        /*ffe0*/ 	.word	0x0006bcc0


	//   ....[15]....
        /*ffe4*/ 	.word	0x0006bce0


	//   ....[16]....
        /*ffe8*/ 	.word	0x0006bd00


	//   ....[17]....
        /*ffec*/ 	.word	0x0006bd20


	//   ....[18]....
        /*fff0*/ 	.word	0x0006bd40


	//   ....[19]....
        /*fff4*/ 	.word	0x0006bd60


	//   ....[20]....
        /*fff8*/ 	.word	0x0006bd80


	//   ....[21]....
        /*fffc*/ 	.word	0x0006bda0


	//   ....[22]....
        /*10000*/ 	.word	0x0006bdc0


	//   ....[23]....
        /*10004*/ 	.word	0x0006bde0


	//   ....[24]....
        /*10008*/ 	.word	0x0006be00


	//   ....[25]....
        /*1000c*/ 	.word	0x0006be20


	//   ....[26]....
        /*10010*/ 	.word	0x0006c000


	//   ....[27]....
        /*10014*/ 	.word	0x0006c020


	//   ....[28]....
        /*10018*/ 	.word	0x0006c040


	//   ....[29]....
        /*1001c*/ 	.word	0x0006c060


	//   ....[30]....
        /*10020*/ 	.word	0x0006c0c0


	//   ....[31]....
        /*10024*/ 	.word	0x0006c100


	//   ....[32]....
        /*10028*/ 	.word	0x0006c1e0


	//   ....[33]....
        /*1002c*/ 	.word	0x0006c200


	//   ....[34]....
        /*10030*/ 	.word	0x0006c220


	//   ....[35]....
        /*10034*/ 	.word	0x0006c240


	//   ....[36]....
        /*10038*/ 	.word	0x0006c2e0


	//   ....[37]....
        /*1003c*/ 	.word	0x0006c300


	//   ....[38]....
        /*10040*/ 	.word	0x0006c320


	//   ....[39]....
        /*10044*/ 	.word	0x0006c360


	//   ....[40]....
        /*10048*/ 	.word	0x0006c380


	//   ....[41]....
        /*1004c*/ 	.word	0x0006c3a0


	//   ....[42]....
        /*10050*/ 	.word	0x0006c3e0


	//   ....[43]....
        /*10054*/ 	.word	0x0006c460


	//   ....[44]....
        /*10058*/ 	.word	0x0006c480


	//   ....[45]....
        /*1005c*/ 	.word	0x0006c4a0


	//   ....[46]....
        /*10060*/ 	.word	0x0006c580


	//   ....[47]....
        /*10064*/ 	.word	0x0006c5a0


	//   ....[48]....
        /*10068*/ 	.word	0x0006c5c0


	//   ....[49]....
        /*1006c*/ 	.word	0x0006c5e0


	//   ....[50]....
        /*10070*/ 	.word	0x0006c600


	//   ....[51]....
        /*10074*/ 	.word	0x0006c620


	//   ....[52]....
        /*10078*/ 	.word	0x0006c640


	//   ....[53]....
        /*1007c*/ 	.word	0x0006c660


	//   ....[54]....
        /*10080*/ 	.word	0x0006c680


	//   ....[55]....
        /*10084*/ 	.word	0x0006c6a0


	//   ....[56]....
        /*10088*/ 	.word	0x0006c6c0


	//   ....[57]....
        /*1008c*/ 	.word	0x0006c6e0


	//   ....[58]....
        /*10090*/ 	.word	0x0006c700


	//   ....[59]....
        /*10094*/ 	.word	0x0006c720


	//   ....[60]....
        /*10098*/ 	.word	0x0006c740


	//   ....[61]....
        /*1009c*/ 	.word	0x0006c760


	//   ....[62]....
        /*100a0*/ 	.word	0x0006c8c0


	//----- nvinfo : EIATTR_EXIT_INSTR_OFFSETS
	.align		4
.L_41:
        /*100a4*/ 	.byte	0x04, 0x1c
        /*100a6*/ 	.short	(.L_43 - .L_42)


	//   ....[0]....
.L_42:
        /*100a8*/ 	.word	0x00073320


	//   ....[1]....
        /*100ac*/ 	.word	0x00073350


	//----- nvinfo : EIATTR_REQNTID
	.align		4
.L_43:
        /*100b0*/ 	.byte	0x04, 0x10
        /*100b2*/ 	.short	(.L_45 - .L_44)
.L_44:
        /*100b4*/ 	.word	0x00000020
        /*100b8*/ 	.word	0x00000001
        /*100bc*/ 	.word	0x00000001


	//----- nvinfo : EIATTR_CBANK_PARAM_SIZE
	.align		4
.L_45:
        /*100c0*/ 	.byte	0x03, 0x19
        /*100c2*/ 	.short	0x0050


	//----- nvinfo : EIATTR_PARAM_CBANK
	.align		4
        /*100c4*/ 	.byte	0x04, 0x0a
        /*100c6*/ 	.short	(.L_47 - .L_46)
	.align		4
.L_46:
        /*100c8*/ 	.word	index@(.nv.constant0.matmul_kernel)
        /*100cc*/ 	.short	0x0210
        /*100ce*/ 	.short	0x0050


	//----- nvinfo : EIATTR_SW_WAR
	.align		4
.L_47:
        /*100d0*/ 	.byte	0x04, 0x36
        /*100d2*/ 	.short	(.L_49 - .L_48)
.L_48:
        /*100d4*/ 	.word	0x00000008
.L_49:


//--------------------- .nv.callgraph             --------------------------
	.section	.nv.callgraph,"",@"SHT_CUDA_CALLGRAPH"
	.align	4
	.sectionentsize	8
	.align		4
        /*0000*/ 	.word	0x00000000
	.align		4
        /*0004*/ 	.word	0xffffffff
	.align		4
        /*0008*/ 	.word	0x00000000
	.align		4
        /*000c*/ 	.word	0xfffffffe
	.align		4
        /*0010*/ 	.word	0x00000000
	.align		4
        /*0014*/ 	.word	0xfffffffd
	.align		4
        /*0018*/ 	.word	0x00000000
	.align		4
        /*001c*/ 	.word	0xfffffffc


//--------------------- .text.matmul_kernel       --------------------------
	.section	.text.matmul_kernel,"ax",@progbits
	.align	128
        .global         matmul_kernel
        .type           matmul_kernel,@function
        .size           matmul_kernel,(.L_x_3 - matmul_kernel)
        .other          matmul_kernel,@"STO_CUDA_ENTRY STV_DEFAULT"
matmul_kernel:
.text.matmul_kernel:
[----:B------:R-:W0:Y:S08]  /*0000*/  LDC R1, c[0x0][0x28] ;  /* 0x00000a00ff017b82 */ /* 0x000e300000000800 */
[----:B------:R-:W1:Y:S01]  /*0010*/  LDC.64 R2, c[0x0][0x228] ;  /* 0x00008a00ff027b82 */ /* 0x000e620000000a00 */
[----:B------:R-:W2:Y:S01]  /*0020*/  S2R R7, SR_CTAID.X ;  /* 0x0000000000077919 */ /* 0x000ea20000002500 */
[----:B0-----:R-:W-:Y:S01]  /*0030*/  VIADD R1, R1, 0xffffbe00 ;  /* 0xffffbe0001017836 */ /* 0x001fe20000000000 */
[----:B------:R-:W-:Y:S01]  /*0040*/  UMOV UR4, 0x400 ;  /* 0x0000040000047882 */ /* 0x000fe20000000000 */
[----:B------:R-:W-:-:S02]  /*0050*/  CS2R R14, SRZ ;  /* 0x00000000000e7805 */ /* 0x000fc4000001ff00 */
[----:B------:R-:W-:Y:S02]  /*0060*/  CS2R R16, SRZ ;  /* 0x0000000000107805 */ /* 0x000fe4000001ff00 */
[----:B------:R-:W-:Y:S02]  /*0070*/  CS2R R18, SRZ ;  /* 0x0000000000127805 */ /* 0x000fe4000001ff00 */
[----:B------:R-:W-:Y:S01]  /*0080*/  CS2R R20, SRZ ;  /* 0x0000000000147805 */ /* 0x000fe2000001ff00 */
[----:B------:R-:W0:Y:S01]  /*0090*/  LDC R61, c[0x0][0x230] ;  /* 0x00008c00ff3d7b82 */ /* 0x000e220000000800 */
[----:B------:R-:W-:Y:S02]  /*00a0*/  CS2R R22, SRZ ;  /* 0x0000000000167805 */ /* 0x000fe4000001ff00 */
[----:B------:R-:W-:Y:S02]  /*00b0*/  CS2R R24, SRZ ;  /* 0x0000000000187805 */ /* 0x000fe4000001ff00 */
[----:B------:R-:W-:-:S02]  /*00c0*/  CS2R R26, SRZ ;  /* 0x00000000001a7805 */ /* 0x000fc4000001ff00 */
[----:B------:R-:W-:Y:S02]  /*00d0*/  CS2R R28, SRZ ;  /* 0x00000000001c7805 */ /* 0x000fe4000001ff00 */
[----:B------:R-:W-:Y:S02]  /*00e0*/  CS2R R30, SRZ ;  /* 0x00000000001e7805 */ /* 0x000fe4000001ff00 */
[----:B------:R-:W-:Y:S02]  /*00f0*/  CS2R R32, SRZ ;  /* 0x0000000000207805 */ /* 0x000fe4000001ff00 */
[----:B------:R-:W-:Y:S01]  /*0100*/  CS2R R34, SRZ ;  /* 0x0000000000227805 */ /* 0x000fe2000001ff00 */
[----:B------:R-:W3:Y:S01]  /*0110*/  S2UR UR5, SR_CgaCtaId ;  /* 0x00000000000579c3 */ /* 0x000ee20000008800 */
[----:B------:R-:W-:Y:S02]  /*0120*/  CS2R R36, SRZ ;  /* 0x0000000000247805 */ /* 0x000fe4000001ff00 */
[----:B------:R-:W-:-:S02]  /*0130*/  CS2R R38, SRZ ;  /* 0x0000000000267805 */ /* 0x000fc4000001ff00 */
[----:B------:R-:W-:Y:S02]  /*0140*/  CS2R R40, SRZ ;  /* 0x0000000000287805 */ /* 0x000fe4000001ff00 */
[----:B------:R-:W-:Y:S02]  /*0150*/  CS2R R42, SRZ ;  /* 0x00000000002a7805 */ /* 0x000fe4000001ff00 */
[----:B------:R-:W-:Y:S02]  /*0160*/  CS2R R44, SRZ ;  /* 0x00000000002c7805 */ /* 0x000fe4000001ff00 */
[----:B------:R-:W-:Y:S02]  /*0170*/  CS2R R46, SRZ ;  /* 0x00000000002e7805 */ /* 0x000fe4000001ff00 */
[----:B------:R-:W-:Y:S01]  /*0180*/  CS2R R48, SRZ ;  /* 0x0000000000307805 */ /* 0x000fe2000001ff00 */
[----:B-1----:R-:W-:Y:S01]  /*0190*/  VIADD R0, R3, 0x7f ;  /* 0x0000007f03007836 */ /* 0x002fe20000000000 */
[----:B------:R-:W-:Y:S01]  /*01a0*/  STL [R1+0x2120], R3 ;  /* 0x0021200301007387 */ /* 0x000fe20000100800 */
[----:B------:R-:W-:-:S02]  /*01b0*/  CS2R R50, SRZ ;  /* 0x0000000000327805 */ /* 0x000fc4000001ff00 */
[----:B------:R-:W-:Y:S02]  /*01c0*/  CS2R R52, SRZ ;  /* 0x0000000000347805 */ /* 0x000fe4000001ff00 */
[----:B------:R-:W-:Y:S02]  /*01d0*/  CS2R R54, SRZ ;  /* 0x0000000000367805 */ /* 0x000fe4000001ff00 */
[----:B------:R-:W-:Y:S01]  /*01e0*/  SHF.R.S32.HI R5, RZ, 0x1f, R0 ;  /* 0x0000001fff057819 */ /* 0x000fe20000011400 */
[----:B------:R0:W-:Y:S01]  /*01f0*/  STL [R1+0x2124], R2 ;  /* 0x0021240201007387 */ /* 0x0001e20000100800 */
[----:B------:R-:W-:Y:S02]  /*0200*/  CS2R R56, SRZ ;  /* 0x0000000000387805 */ /* 0x000fe4000001ff00 */
[----:B------:R-:W-:Y:S02]  /*0210*/  CS2R R58, SRZ ;  /* 0x00000000003a7805 */ /* 0x000fe4000001ff00 */
[----:B------:R-:W-:Y:S01]  /*0220*/  LEA.HI R5, R5, R0, RZ, 0x7 ;  /* 0x0000000005057211 */ /* 0x000fe200078f38ff */
[----:B------:R-:W-:Y:S01]  /*0230*/  STL [R1+0xd0], RZ ;  /* 0x0000d0ff01007387 */ /* 0x000fe20000100800 */
[----:B--2---:R-:W-:-:S02]  /*0240*/  IABS R10, R7 ;  /* 0x00000007000a7213 */ /* 0x004fc40000000000 */
[----:B------:R-:W-:Y:S01]  /*0250*/  SHF.R.S32.HI R5, RZ, 0x7, R5 ;  /* 0x00000007ff057819 */ /* 0x000fe20000011405 */
[----:B------:R-:W-:Y:S01]  /*0260*/  STL [R1+0xd4], RZ ;  /* 0x0000d4ff01007387 */ /* 0x000fe20000100800 */
[----:B------:R-:W-:Y:S01]  /*0270*/  ULDC.64 UR6, c[0x0][0x208] ;  /* 0x0000820000067ab9 */ /* 0x000fe20000000a00 */
[----:B---3--:R-:W-:Y:S02]  /*0280*/  ULEA UR4, UR5, UR4, 0x18 ;  /* 0x0000000405047291 */ /* 0x008fe4000f8ec03f */
[----:B------:R-:W-:Y:S01]  /*0290*/  IMAD.SHL.U32 R6, R5, 0x8, RZ ;  /* 0x0000000805067824 */ /* 0x000fe200078e00ff */
[----:B------:R-:W-:Y:S04]  /*02a0*/  STL [R1+0xd8], RZ ;  /* 0x0000d8ff01007387 */ /* 0x000fe80000100800 */
[-C--:B------:R-:W-:Y:S01]  /*02b0*/  IABS R9, R6.reuse ;  /* 0x0000000600097213 */ /* 0x080fe20000000000 */
[----:B------:R-:W-:Y:S01]  /*02c0*/  STL [R1+0xdc], RZ ;  /* 0x0000dcff01007387 */ /* 0x000fe20000100800 */
[----:B------:R-:W-:-:S02]  /*02d0*/  IABS R12, R6 ;  /* 0x00000006000c7213 */ /* 0x000fc40000000000 */
[----:B------:R-:W1:Y:S01]  /*02e0*/  I2F.RP R0, R9 ;  /* 0x0000000900007306 */ /* 0x000e620000209400 */
[----:B------:R-:W-:Y:S04]  /*02f0*/  STL [R1+0xc0], RZ ;  /* 0x0000c0ff01007387 */ /* 0x000fe80000100800 */
[----:B------:R-:W-:Y:S04]  /*0300*/  STL [R1+0xc4], RZ ;  /* 0x0000c4ff01007387 */ /* 0x000fe80000100800 */
[----:B------:R-:W-:Y:S04]  /*0310*/  STL [R1+0xc8], RZ ;  /* 0x0000c8ff01007387 */ /* 0x000fe80000100800 */
[----:B------:R-:W-:Y:S01]  /*0320*/  STL [R1+0xcc], RZ ;  /* 0x0000ccff01007387 */ /* 0x000fe20000100800 */
[----:B-1----:R-:W1:Y:S03]  /*0330*/  MUFU.RCP R0, R0 ;  /* 0x0000000000007308 */ /* 0x002e660000001000 */
[----:B------:R-:W-:Y:S04]  /*0340*/  STL [R1+0xb0], RZ ;  /* 0x0000b0ff01007387 */ /* 0x000fe80000100800 */
[----:B------:R-:W-:Y:S04]  /*0350*/  STL [R1+0xb4], RZ ;  /* 0x0000b4ff01007387 */ /* 0x000fe80000100800 */
[----:B------:R-:W-:Y:S04]  /*0360*/  STL [R1+0xb8], RZ ;  /* 0x0000b8ff01007387 */ /* 0x000fe80000100800 */
[----:B------:R-:W-:Y:S01]  /*0370*/  STL [R1+0xbc], RZ ;  /* 0x0000bcff01007387 */ /* 0x000fe20000100800 */
[----:B-1----:R-:W-:-:S03]  /*0380*/  VIADD R4, R0, 0xffffffe ;  /* 0x0ffffffe00047836 */ /* 0x002fc60000000000 */
[----:B------:R-:W-:Y:S01]  /*0390*/  STL [R1+0xa0], RZ ;  /* 0x0000a0ff01007387 */ /* 0x000fe20000100800 */
[----:B------:R-:W-:Y:S01]  /*03a0*/  IMAD.MOV R0, RZ, RZ, -R12 ;  /* 0x000000ffff007224 */ /* 0x000fe200078e0a0c */
[----:B------:R1:W2:Y:S02]  /*03b0*/  F2I.FTZ.U32.TRUNC.NTZ R5, R4 ;  /* 0x0000000400057305 */ /* 0x0002a4000021f000 */
[----:B------:R-:W-:Y:S04]  /*03c0*/  STL [R1+0xa4], RZ ;  /* 0x0000a4ff01007387 */ /* 0x000fe80000100800 */
[----:B------:R-:W-:Y:S01]  /*03d0*/  STL [R1+0xa8], RZ ;  /* 0x0000a8ff01007387 */ /* 0x000fe20000100800 */
[----:B-1----:R-:W-:-:S03]  /*03e0*/  IMAD.MOV.U32 R4, RZ, RZ, RZ ;  /* 0x000000ffff047224 */ /* 0x002fc600078e00ff */
[----:B------:R-:W-:Y:S04]  /*03f0*/  STL [R1+0xac], RZ ;  /* 0x0000acff01007387 */ /* 0x000fe80000100800 */
[----:B------:R-:W-:Y:S01]  /*0400*/  STL [R1+0x90], RZ ;  /* 0x000090ff01007387 */ /* 0x000fe20000100800 */
[----:B--2---:R-:W-:-:S03]  /*0410*/  IMAD.MOV R8, RZ, RZ, -R5 ;  /* 0x000000ffff087224 */ /* 0x004fc600078e0a05 */
[----:B------:R-:W-:Y:S01]  /*0420*/  STL [R1+0x94], RZ ;  /* 0x000094ff01007387 */ /* 0x000fe20000100800 */
[----:B------:R-:W-:Y:S02]  /*0430*/  IMAD R11, R8, R9, RZ ;  /* 0x00000009080b7224 */ /* 0x000fe400078e02ff */
[----:B------:R-:W-:Y:S01]  /*0440*/  IMAD.MOV.U32 R8, RZ, RZ, R10 ;  /* 0x000000ffff087224 */ /* 0x000fe200078e000a */
[----:B------:R-:W-:Y:S01]  /*0450*/  STL [R1+0x98], RZ ;  /* 0x000098ff01007387 */ /* 0x000fe20000100800 */
[----:B------:R-:W-:-:S03]  /*0460*/  IMAD.HI.U32 R5, R5, R11, R4 ;  /* 0x0000000b05057227 */ /* 0x000fc600078e0004 */
[----:B------:R-:W-:Y:S03]  /*0470*/  STL [R1+0x9c], RZ ;  /* 0x00009cff01007387 */ /* 0x000fe60000100800 */
[----:B------:R-:W-:Y:S01]  /*0480*/  IMAD.HI.U32 R5, R5, R8, RZ ;  /* 0x0000000805057227 */ /* 0x000fe200078e00ff */
[----:B------:R-:W-:Y:S03]  /*0490*/  STL [R1+0x80], RZ ;  /* 0x000080ff01007387 */ /* 0x000fe60000100800 */
[----:B------:R-:W-:Y:S01]  /*04a0*/  IMAD R0, R5, R0, R8 ;  /* 0x0000000005007224 */ /* 0x000fe200078e0208 */
[----:B------:R-:W-:Y:S04]  /*04b0*/  STL [R1+0x84], RZ ;  /* 0x000084ff01007387 */ /* 0x000fe80000100800 */
[----:B------:R-:W-:Y:S01]  /*04c0*/  ISETP.GT.U32.AND P1, PT, R9, R0, PT ;  /* 0x000000000900720c */ /* 0x000fe20003f24070 */
[----:B------:R-:W-:Y:S04]  /*04d0*/  STL [R1+0x88], RZ ;  /* 0x000088ff01007387 */ /* 0x000fe80000100800 */
[----:B------:R-:W-:Y:S04]  /*04e0*/  STL [R1+0x8c], RZ ;  /* 0x00008cff01007387 */ /* 0x000fe80000100800 */
[----:B------:R-:W-:Y:S04]  /*04f0*/  STL [R1+0x70], RZ ;  /* 0x000070ff01007387 */ /* 0x000fe80000100800 */
[----:B------:R-:W-:Y:S01]  /*0500*/  @!P1 IMAD.IADD R0, R0, 0x1, -R9 ;  /* 0x0000000100009824 */ /* 0x000fe200078e0a09 */
[----:B------:R-:W-:Y:S01]  /*0510*/  STL [R1+0x74], RZ ;  /* 0x000074ff01007387 */ /* 0x000fe20000100800 */
[----:B------:R-:W-:Y:S01]  /*0520*/  @!P1 VIADD R5, R5, 0x1 ;  /* 0x0000000105059836 */ /* 0x000fe20000000000 */
[----:B------:R-:W-:-:S02]  /*0530*/  ISETP.NE.AND P1, PT, R6, RZ, PT ;  /* 0x000000ff0600720c */ /* 0x000fc40003f25270 */
[----:B------:R-:W-:Y:S01]  /*0540*/  ISETP.GE.U32.AND P0, PT, R0, R9, PT ;  /* 0x000000090000720c */ /* 0x000fe20003f06070 */
[----:B------:R-:W-:Y:S01]  /*0550*/  STL [R1+0x78], RZ ;  /* 0x000078ff01007387 */ /* 0x000fe20000100800 */
[----:B------:R-:W-:-:S03]  /*0560*/  LOP3.LUT R0, R7, R6, RZ, 0x3c, !PT ;  /* 0x0000000607007212 */ /* 0x000fc600078e3cff */
[----:B------:R-:W-:Y:S01]  /*0570*/  STL [R1+0x7c], RZ ;  /* 0x00007cff01007387 */ /* 0x000fe20000100800 */
[----:B------:R-:W-:Y:S01]  /*0580*/  ISETP.GE.AND P2, PT, R0, RZ, PT ;  /* 0x000000ff0000720c */ /* 0x000fe20003f46270 */
[----:B------:R-:W-:Y:S02]  /*0590*/  VIADD R0, R2, 0x3f ;  /* 0x0000003f02007836 */ /* 0x000fe40000000000 */
[----:B------:R-:W-:Y:S01]  /*05a0*/  STL [R1+0x60], RZ ;  /* 0x000060ff01007387 */ /* 0x000fe20000100800 */
[----:B0-----:R-:W-:-:S03]  /*05b0*/  VIADD R2, R61, 0x7f ;  /* 0x0000007f3d027836 */ /* 0x001fc60000000000 */
[----:B------:R-:W-:Y:S01]  /*05c0*/  @P0 VIADD R5, R5, 0x1 ;  /* 0x0000000105050836 */ /* 0x000fe20000000000 */
[----:B------:R-:W-:Y:S03]  /*05d0*/  STL [R1+0x64], RZ ;  /* 0x000064ff01007387 */ /* 0x000fe60000100800 */
[----:B------:R-:W-:Y:S01]  /*05e0*/  IMAD.MOV.U32 R4, RZ, RZ, R5 ;  /* 0x000000ffff047224 */ /* 0x000fe200078e0005 */
[----:B------:R-:W-:Y:S01]  /*05f0*/  SHF.R.S32.HI R5, RZ, 0x1f, R0 ;  /* 0x0000001fff057819 */ /* 0x000fe20000011400 */
[----:B------:R-:W-:Y:S02]  /*0600*/  STL [R1+0x68], RZ ;  /* 0x000068ff01007387 */ /* 0x000fe40000100800 */
[----:B------:R-:W-:Y:S01]  /*0610*/  @!P2 IMAD.MOV R4, RZ, RZ, -R4 ;  /* 0x000000ffff04a224 */ /* 0x000fe200078e0a04 */
[----:B------:R-:W-:Y:S01]  /*0620*/  @!P1 LOP3.LUT R4, RZ, R6, RZ, 0x33, !PT ;  /* 0x00000006ff049212 */ /* 0x000fe200078e33ff */
[----:B------:R-:W-:Y:S01]  /*0630*/  STL [R1+0x6c], RZ ;  /* 0x00006cff01007387 */ /* 0x000fe20000100800 */
[----:B------:R-:W-:-:S03]  /*0640*/  LEA.HI R5, R5, R0, RZ, 0x6 ;  /* 0x0000000005057211 */ /* 0x000fc600078f30ff */
[----:B------:R-:W-:Y:S01]  /*0650*/  IMAD.SHL.U32 R8, R4, 0x8, RZ ;  /* 0x0000000804087824 */ /* 0x000fe200078e00ff */
[----:B------:R-:W-:Y:S01]  /*0660*/  STL [R1+0x50], RZ ;  /* 0x000050ff01007387 */ /* 0x000fe20000100800 */
[----:B------:R-:W-:-:S03]  /*0670*/  IMAD.MOV R4, RZ, RZ, -R4 ;  /* 0x000000ffff047224 */ /* 0x000fc600078e0a04 */
[----:B------:R-:W-:Y:S01]  /*0680*/  LEA.HI.SX32 R5, R5, -R8, 0x1a ;  /* 0x8000000805057211 */ /* 0x000fe200078fd2ff */
[----:B------:R-:W-:Y:S01]  /*0690*/  IMAD R6, R6, R4, R7 ;  /* 0x0000000406067224 */ /* 0x000fe200078e0207 */
[----:B------:R-:W-:Y:S02]  /*06a0*/  STL [R1+0x54], RZ ;  /* 0x000054ff01007387 */ /* 0x000fe40000100800 */
[----:B------:R-:W-:Y:S02]  /*06b0*/  VIMNMX R13, R5, 0x8, PT ;  /* 0x00000008050d7848 */ /* 0x000fe40003fe0100 */
[----:B------:R-:W-:Y:S01]  /*06c0*/  IABS R11, R6 ;  /* 0x00000006000b7213 */ /* 0x000fe20000000000 */
[----:B------:R-:W-:Y:S01]  /*06d0*/  STL [R1+0x58], RZ ;  /* 0x000058ff01007387 */ /* 0x000fe20000100800 */
[----:B------:R-:W-:-:S03]  /*06e0*/  IABS R9, R13 ;  /* 0x0000000d00097213 */ /* 0x000fc60000000000 */
[----:B------:R-:W-:Y:S01]  /*06f0*/  STL [R1+0x5c], RZ ;  /* 0x00005cff01007387 */ /* 0x000fe20000100800 */
[----:B------:R-:W0:Y:S03]  /*0700*/  I2F.RP R0, R9 ;  /* 0x0000000900007306 */ /* 0x000e260000209400 */
[----:B------:R-:W-:Y:S04]  /*0710*/  STL [R1+0x40], RZ ;  /* 0x000040ff01007387 */ /* 0x000fe80000100800 */
[----:B------:R-:W-:Y:S04]  /*0720*/  STL [R1+0x44], RZ ;  /* 0x000044ff01007387 */ /* 0x000fe80000100800 */
[----:B------:R-:W-:Y:S01]  /*0730*/  STL [R1+0x48], RZ ;  /* 0x000048ff01007387 */ /* 0x000fe20000100800 */
[----:B0-----:R-:W0:Y:S03]  /*0740*/  MUFU.RCP R0, R0 ;  /* 0x0000000000007308 */ /* 0x001e260000001000 */
[----:B------:R-:W-:Y:S04]  /*0750*/  STL [R1+0x4c], RZ ;  /* 0x00004cff01007387 */ /* 0x000fe80000100800 */
[----:B------:R-:W-:Y:S04]  /*0760*/  STL [R1+0x30], RZ ;  /* 0x000030ff01007387 */ /* 0x000fe80000100800 */
[----:B------:R-:W-:Y:S04]  /*0770*/  STL [R1+0x34], RZ ;  /* 0x000034ff01007387 */ /* 0x000fe80000100800 */
[----:B------:R-:W-:Y:S01]  /*0780*/  STL [R1+0x38], RZ ;  /* 0x000038ff01007387 */ /* 0x000fe20000100800 */
[----:B0-----:R-:W-:-:S03]  /*0790*/  VIADD R5, R0, 0xffffffe ;  /* 0x0ffffffe00057836 */ /* 0x001fc60000000000 */
[----:B------:R-:W-:Y:S04]  /*07a0*/  STL [R1+0x3c], RZ ;  /* 0x00003cff01007387 */ /* 0x000fe80000100800 */
[----:B------:R-:W-:Y:S01]  /*07b0*/  STL [R1+0x20], RZ ;  /* 0x000020ff01007387 */ /* 0x000fe20000100800 */
[----:B------:R-:W0:Y:S03]  /*07c0*/  F2I.FTZ.U32.TRUNC.NTZ R5, R5 ;  /* 0x0000000500057305 */ /* 0x000e26000021f000 */
[----:B------:R-:W-:Y:S04]  /*07d0*/  STL [R1+0x24], RZ ;  /* 0x000024ff01007387 */ /* 0x000fe80000100800 */
[----:B------:R-:W-:Y:S04]  /*07e0*/  STL [R1+0x28], RZ ;  /* 0x000028ff01007387 */ /* 0x000fe80000100800 */
[----:B------:R-:W-:Y:S01]  /*07f0*/  STL [R1+0x2c], RZ ;  /* 0x00002cff01007387 */ /* 0x000fe20000100800 */
[----:B0-----:R-:W-:-:S03]  /*0800*/  IMAD.MOV R10, RZ, RZ, -R5 ;  /* 0x000000ffff0a7224 */ /* 0x001fc600078e0a05 */
[----:B------:R-:W-:Y:S01]  /*0810*/  STL [R1+0x10], RZ ;  /* 0x000010ff01007387 */ /* 0x000fe20000100800 */
[----:B------:R-:W-:Y:S01]  /*0820*/  IMAD.MOV.U32 R4, RZ, RZ, R10 ;  /* 0x000000ffff047224 */ /* 0x000fe200078e000a */
[----:B------:R-:W-:Y:S02]  /*0830*/  IABS R10, R13 ;  /* 0x0000000d000a7213 */ /* 0x000fe40000000000 */
[----:B------:R-:W-:Y:S01]  /*0840*/  STL [R1+0x14], RZ ;  /* 0x000014ff01007387 */ /* 0x000fe20000100800 */
[----:B------:R-:W-:Y:S02]  /*0850*/  IMAD R7, R4, R9, RZ ;  /* 0x0000000904077224 */ /* 0x000fe400078e02ff */
[----:B------:R-:W-:Y:S01]  /*0860*/  IMAD.MOV.U32 R4, RZ, RZ, RZ ;  /* 0x000000ffff047224 */ /* 0x000fe200078e00ff */
[----:B------:R-:W-:Y:S03]  /*0870*/  STL [R1+0x18], RZ ;  /* 0x000018ff01007387 */ /* 0x000fe60000100800 */
[----:B------:R-:W-:Y:S01]  /*0880*/  IMAD.HI.U32 R4, R5, R7, R4 ;  /* 0x0000000705047227 */ /* 0x000fe200078e0004 */
[----:B------:R-:W-:Y:S01]  /*0890*/  IADD3 R5, RZ, -R10, RZ ;  /* 0x8000000aff057210 */ /* 0x000fe20007ffe0ff */
[----:B------:R-:W-:Y:S04]  /*08a0*/  STL [R1+0x1c], RZ ;  /* 0x00001cff01007387 */ /* 0x000fe80000100800 */
[----:B------:R-:W-:Y:S01]  /*08b0*/  IMAD.HI.U32 R0, R4, R11, RZ ;  /* 0x0000000b04007227 */ /* 0x000fe200078e00ff */
[----:B------:R-:W-:Y:S03]  /*08c0*/  STL [R1], RZ ;  /* 0x000000ff01007387 */ /* 0x000fe60000100800 */
[----:B------:R-:W-:Y:S01]  /*08d0*/  IMAD R4, R0, R5, R11 ;  /* 0x0000000500047224 */ /* 0x000fe200078e020b */
[----:B------:R-:W-:Y:S01]  /*08e0*/  STL [R1+0x4], RZ ;  /* 0x000004ff01007387 */ /* 0x000fe20000100800 */
[----:B------:R-:W-:-:S03]  /*08f0*/  CS2R R10, SRZ ;  /* 0x00000000000a7805 */ /* 0x000fc6000001ff00 */
        /* <DEDUP_REMOVED lines=12> */
[----:B------:R-:W-:Y:S02]  /*09c0*/  ISETP.GE.AND P2, PT, R4, RZ, PT ;  /* 0x000000ff0400720c */ /* 0x000fe40003f46270 */
[----:B------:R-:W-:Y:S01]  /*09d0*/  CS2R R4, SRZ ;  /* 0x0000000000047805 */ /* 0x000fe2000001ff00 */
[----:B------:R-:W-:Y:S04]  /*09e0*/  STL [R1+0x100], RZ ;  /* 0x000100ff01007387 */ /* 0x000fe80000100800 */
[----:B------:R-:W-:Y:S01]  /*09f0*/  @P0 VIADD R0, R0, 0x1 ;  /* 0x0000000100000836 */ /* 0x000fe20000000000 */
[----:B------:R-:W-:Y:S01]  /*0a00*/  STL [R1+0x104], RZ ;  /* 0x000104ff01007387 */ /* 0x000fe20000100800 */
[----:B------:R-:W-:-:S03]  /*0a10*/  ISETP.GE.AND P0, PT, R2, 0x80, PT ;  /* 0x000000800200780c */ /* 0x000fc60003f06270 */
[----:B------:R-:W-:Y:S01]  /*0a20*/  STL [R1+0x108], RZ ;  /* 0x000108ff01007387 */ /* 0x000fe20000100800 */
[----:B------:R-:W-:Y:S01]  /*0a30*/  @!P2 IMAD.MOV R0, RZ, RZ, -R0 ;  /* 0x000000ffff00a224 */ /* 0x000fe200078e0a00 */
[----:B------:R-:W-:Y:S02]  /*0a40*/  @!P1 LOP3.LUT R0, RZ, R13, RZ, 0x33, !PT ;  /* 0x0000000dff009212 */ /* 0x000fe400078e33ff */
[----:B------:R-:W-:Y:S03]  /*0a50*/  STL [R1+0x10c], RZ ;  /* 0x00010cff01007387 */ /* 0x000fe60000100800 */
[----:B------:R-:W-:Y:S01]  /*0a60*/  IMAD.SHL.U32 R3, R0, 0x80, RZ ;  /* 0x0000008000037824 */ /* 0x000fe200078e00ff */
[----:B------:R-:W-:Y:S01]  /*0a70*/  STL [R1+0xf0], RZ ;  /* 0x0000f0ff01007387 */ /* 0x000fe20000100800 */
[----:B------:R-:W-:Y:S02]  /*0a80*/  IMAD.MOV R60, RZ, RZ, -R0 ;  /* 0x000000ffff3c7224 */ /* 0x000fe400078e0a00 */
[C---:B------:R-:W-:Y:S01]  /*0a90*/  VIADD R0, R3.reuse, 0x1 ;  /* 0x0000000103007836 */ /* 0x040fe20000000000 */
[----:B------:R-:W-:Y:S01]  /*0aa0*/  STL [R1+0xf4], RZ ;  /* 0x0000f4ff01007387 */ /* 0x000fe20000100800 */
[----:B------:R-:W-:-:S02]  /*0ab0*/  VIADD R2, R3, 0x2 ;  /* 0x0000000203027836 */ /* 0x000fc40000000000 */
[----:B------:R-:W-:Y:S01]  /*0ac0*/  IMAD R60, R13, R60, R6 ;  /* 0x0000003c0d3c7224 */ /* 0x000fe200078e0206 */
[----:B------:R-:W-:Y:S01]  /*0ad0*/  STL [R1+0xf8], RZ ;  /* 0x0000f8ff01007387 */ /* 0x000fe20000100800 */
[----:B------:R-:W-:Y:S02]  /*0ae0*/  CS2R R6, SRZ ;  /* 0x0000000000067805 */ /* 0x000fe4000001ff00 */
[----:B------:R-:W-:Y:S01]  /*0af0*/  CS2R R12, SRZ ;  /* 0x00000000000c7805 */ /* 0x000fe2000001ff00 */
[----:B------:R-:W-:Y:S01]  /*0b00*/  IMAD.IADD R60, R8, 0x1, R60 ;  /* 0x00000001083c7824 */ /* 0x000fe200078e023c */
[----:B------:R-:W-:Y:S01]  /*0b10*/  STL [R1+0xfc], RZ ;  /* 0x0000fcff01007387 */ /* 0x000fe20000100800 */
[----:B------:R-:W-:-:S03]  /*0b20*/  CS2R R8, SRZ ;  /* 0x0000000000087805 */ /* 0x000fc6000001ff00 */
[----:B------:R-:W-:Y:S04]  /*0b30*/  STL [R1+0xe0], RZ ;  /* 0x0000e0ff01007387 */ /* 0x000fe80000100800 */
[----:B------:R-:W-:Y:S04]  /*0b40*/  STL [R1+0xe4], RZ ;  /* 0x0000e4ff01007387 */ /* 0x000fe80000100800 */
[----:B------:R-:W-:Y:S04]  /*0b50*/  STL [R1+0xe8], RZ ;  /* 0x0000e8ff01007387 */ /* 0x000fe80000100800 */
[----:B------:R-:W-:Y:S04]  /*0b60*/  STL [R1+0xec], RZ ;  /* 0x0000ecff01007387 */ /* 0x000fe80000100800 */
[----:B------:R-:W-:Y:S04]  /*0b70*/  STL [R1+0x5ec], R3 ;  /* 0x0005ec0301007387 */ /* 0x000fe80000100800 */
[----:B------:R0:W-:Y:S04]  /*0b80*/  STL [R1+0x310], R0 ;  /* 0x0003100001007387 */ /* 0x0001e80000100800 */
[----:B------:R1:W-:Y:S01]  /*0b90*/  STL [R1+0x30c], R2 ;  /* 0x00030c0201007387 */ /* 0x0003e20000100800 */
[----:B------:R-:W2:Y:S01]  /*0ba0*/  S2R R61, SR_TID.X ;  /* 0x00000000003d7919 */ /* 0x000ea20000002100 */
[----:B0-----:R-:W-:-:S02]  /*0bb0*/  VIADD R0, R3, 0x3 ;  /* 0x0000000303007836 */ /* 0x001fc40000000000 */
[----:B-1----:R-:W-:-:S03]  /*0bc0*/  VIADD R2, R3, 0x4 ;  /* 0x0000000403027836 */ /* 0x002fc60000000000 */
[----:B------:R0:W-:Y:S04]  /*0bd0*/  STL [R1+0x308], R0 ;  /* 0x0003080001007387 */ /* 0x0001e80000100800 */
[----:B------:R1:W-:Y:S01]  /*0be0*/  STL [R1+0x304], R2 ;  /* 0x0003040201007387 */ /* 0x0003e20000100800 */
[C---:B0-----:R-:W-:Y:S02]  /*0bf0*/  VIADD R0, R3.reuse, 0x5 ;  /* 0x0000000503007836 */ /* 0x041fe40000000000 */
[----:B-1----:R-:W-:-:S03]  /*0c00*/  VIADD R2, R3, 0x6 ;  /* 0x0000000603027836 */ /* 0x002fc60000000000 */
[----:B------:R0:W-:Y:S04]  /*0c10*/  STL [R1+0x300], R0 ;  /* 0x0003000001007387 */ /* 0x0001e80000100800 */
[----:B------:R1:W-:Y:S01]  /*0c20*/  STL [R1+0x2fc], R2 ;  /* 0x0002fc0201007387 */ /* 0x0003e20000100800 */
[----:B0-----:R-:W-:Y:S01]  /*0c30*/  VIADD R0, R3, 0x7 ;  /* 0x0000000703007836 */ /* 0x001fe20000000000 */
[----:B--2---:R-:W-:Y:S01]  /*0c40*/  LOP3.LUT R61, R61, 0x1f, RZ, 0xc0, !PT ;  /* 0x0000001f3d3d7812 */ /* 0x004fe200078ec0ff */
[----:B-1----:R-:W-:-:S03]  /*0c50*/  VIADD R2, R3, 0x8 ;  /* 0x0000000803027836 */ /* 0x002fc60000000000 */
[----:B------:R0:W-:Y:S04]  /*0c60*/  STL [R1+0x2f8], R0 ;  /* 0x0002f80001007387 */ /* 0x0001e80000100800 */
[----:B------:R1:W-:Y:S01]  /*0c70*/  STL [R1+0x2f4], R2 ;  /* 0x0002f40201007387 */ /* 0x0003e20000100800 */
[C---:B0-----:R-:W-:Y:S02]  /*0c80*/  VIADD R0, R3.reuse, 0x9 ;  /* 0x0000000903007836 */ /* 0x041fe40000000000 */
[----:B-1----:R-:W-:-:S03]  /*0c90*/  VIADD R2, R3, 0xa ;  /* 0x0000000a03027836 */ /* 0x002fc60000000000 */
[----:B------:R0:W-:Y:S04]  /*0ca0*/  STL [R1+0x2f0], R0 ;  /* 0x0002f00001007387 */ /* 0x0001e80000100800 */
[----:B------:R1:W-:Y:S01]  /*0cb0*/  STL [R1+0x2ec], R2 ;  /* 0x0002ec0201007387 */ /* 0x0003e20000100800 */
[C---:B0-----:R-:W-:Y:S02]  /*0cc0*/  VIADD R0, R3.reuse, 0xb ;  /* 0x0000000b03007836 */ /* 0x041fe40000000000 */
[----:B-1----:R-:W-:-:S03]  /*0cd0*/  VIADD R2, R3, 0xc ;  /* 0x0000000c03027836 */ /* 0x002fc60000000000 */
[----:B------:R0:W-:Y:S04]  /*0ce0*/  STL [R1+0x2e8], R0 ;  /* 0x0002e80001007387 */ /* 0x0001e80000100800 */
[----:B------:R1:W-:Y:S01]  /*0cf0*/  STL [R1+0x2e4], R2 ;  /* 0x0002e40201007387 */ /* 0x0003e20000100800 */
[C---:B0-----:R-:W-:Y:S01]  /*0d00*/  IADD3 R0, R3.reuse, 0xd, RZ ;  /* 0x0000000d03007810 */ /* 0x041fe20007ffe0ff */
[----:B-1----:R-:W-:-:S04]  /*0d10*/  VIADD R2, R3, 0xe ;  /* 0x0000000e03027836 */ /* 0x002fc80000000000 */
        /* <DEDUP_REMOVED lines=38> */
[C---:B0-----:R-:W-:Y:S01]  /*0f80*/  VIADD R0, R3.reuse, 0x21 ;  /* 0x0000002103007836 */ /* 0x041fe20000000000 */
[----:B-1----:R-:W-:-:S04]  /*0f90*/  IADD3 R2, R3, 0x22, RZ ;  /* 0x0000002203027810 */ /* 0x002fc80007ffe0ff */
        /* <DEDUP_REMOVED lines=142> */
[----:B0-----:R-:W-:Y:S02]  /*1880*/  IMAD.SHL.U32 R0, R60, 0x40, RZ ;  /* 0x000000403c007824 */ /* 0x001fe400078e00ff */
[----:B------:R-:W0:Y:S01]  /*1890*/  S2R R60, SR_TID.X ;  /* 0x00000000003c7919 */ /* 0x000e220000002100 */
[----:B-1----:R-:W-:-:S05]  /*18a0*/  VIADD R2, R3, 0x69 ;  /* 0x0000006903027836 */ /* 0x002fca0000000000 */
[----:B------:R1:W-:Y:S02]  /*18b0*/  STL [R1+0x170], R2 ;  /* 0x0001700201007387 */ /* 0x0003e40000100800 */
[----:B-1----:R-:W-:-:S05]  /*18c0*/  VIADD R2, R3, 0x6a ;  /* 0x0000006a03027836 */ /* 0x002fca0000000000 */
[----:B------:R1:W-:Y:S02]  /*18d0*/  STL [R1+0x16c], R2 ;  /* 0x00016c0201007387 */ /* 0x0003e40000100800 */
[----:B-1----:R-:W-:Y:S01]  /*18e0*/  VIADD R2, R3, 0x6b ;  /* 0x0000006b03027836 */ /* 0x002fe20000000000 */
[----:B0-----:R-:W-:-:S04]  /*18f0*/  LOP3.LUT R60, R0, 0x1f, R60, 0xf8, !PT ;  /* 0x0000001f003c7812 */ /* 0x001fc800078ef83c */
[----:B------:R0:W-:Y:S04]  /*1900*/  STL [R1+0x168], R2 ;  /* 0x0001680201007387 */ /* 0x0001e80000100800 */
[----:B0-----:R0:W5:Y:S04]  /*1910*/  LDL.LU R2, [R1+0x2124] ;  /* 0x0021240001027983 */ /* 0x0011680000300800 */
[----:B------:R1:W-:Y:S02]  /*1920*/  STL [R1+0x908], R60 ;  /* 0x0009083c01007387 */ /* 0x0003e40000100800 */
[----:B-1----:R-:W-:Y:S01]  /*1930*/  LOP3.LUT R60, R0, 0x20, R61, 0xfe, !PT ;  /* 0x00000020003c7812 */ /* 0x002fe200078efe3d */
[----:B------:R-:W-:-:S02]  /*1940*/  VIADD R61, R3, 0x6c ;  /* 0x0000006c033d7836 */ /* 0x000fc40000000000 */
[C---:B------:R-:W-:Y:S02]  /*1950*/  VIADD R0, R3.reuse, 0x6d ;  /* 0x0000006d03007836 */ /* 0x040fe40000000000 */
[----:B------:R1:W-:Y:S04]  /*1960*/  STL [R1+0x904], R60 ;  /* 0x0009043c01007387 */ /* 0x0003e80000100800 */
[----:B------:R2:W-:Y:S04]  /*1970*/  STL [R1+0x164], R61 ;  /* 0x0001643d01007387 */ /* 0x0005e80000100800 */
[----:B------:R3:W-:Y:S01]  /*1980*/  STL [R1+0x160], R0 ;  /* 0x0001600001007387 */ /* 0x0007e20000100800 */
[----:B-1----:R-:W-:-:S02]  /*1990*/  VIADD R60, R3, 0x6e ;  /* 0x0000006e033c7836 */ /* 0x002fc40000000000 */
[----:B--2---:R-:W-:-:S03]  /*19a0*/  VIADD R61, R3, 0x6f ;  /* 0x0000006f033d7836 */ /* 0x004fc60000000000 */
[----:B------:R1:W-:Y:S01]  /*19b0*/  STL [R1+0x15c], R60 ;  /* 0x00015c3c01007387 */ /* 0x0003e20000100800 */
[----:B---3--:R-:W-:-:S03]  /*19c0*/  VIADD R0, R3, 0x70 ;  /* 0x0000007003007836 */ /* 0x008fc60000000000 */
[----:B------:R2:W-:Y:S04]  /*19d0*/  STL [R1+0x158], R61 ;  /* 0x0001583d01007387 */ /* 0x0005e80000100800 */
[----:B------:R3:W-:Y:S01]  /*19e0*/  STL [R1+0x154], R0 ;  /* 0x0001540001007387 */ /* 0x0007e20000100800 */
[C---:B-1----:R-:W-:Y:S02]  /*19f0*/  VIADD R60, R3.reuse, 0x71 ;  /* 0x00000071033c7836 */ /* 0x042fe40000000000 */
[----:B--2---:R-:W-:-:S03]  /*1a00*/  VIADD R61, R3, 0x72 ;  /* 0x00000072033d7836 */ /* 0x004fc60000000000 */
[----:B------:R1:W-:Y:S01]  /*1a10*/  STL [R1+0x150], R60 ;  /* 0x0001503c01007387 */ /* 0x0003e20000100800 */
[----:B---3--:R-:W-:-:S03]  /*1a20*/  VIADD R0, R3, 0x73 ;  /* 0x0000007303007836 */ /* 0x008fc60000000000 */
[----:B------:R2:W-:Y:S04]  /*1a30*/  STL [R1+0x14c], R61 ;  /* 0x00014c3d01007387 */ /* 0x0005e80000100800 */
[----:B------:R3:W-:Y:S01]  /*1a40*/  STL [R1+0x148], R0 ;  /* 0x0001480001007387 */ /* 0x0007e20000100800 */
[C---:B-1----:R-:W-:Y:S01]  /*1a50*/  VIADD R60, R3.reuse, 0x74 ;  /* 0x00000074033c7836 */ /* 0x042fe20000000000 */
[----:B--2---:R-:W-:-:S04]  /*1a60*/  IADD3 R61, R3, 0x75, RZ ;  /* 0x00000075033d7810 */ /* 0x004fc80007ffe0ff */
[----:B------:R1:W-:Y:S01]  /*1a70*/  STL [R1+0x144], R60 ;  /* 0x0001443c01007387 */ /* 0x0003e20000100800 */
[----:B---3--:R-:W-:-:S03]  /*1a80*/  VIADD R0, R3, 0x76 ;  /* 0x0000007603007836 */ /* 0x008fc60000000000 */
[----:B------:R2:W-:Y:S01]  /*1a90*/  STL [R1+0x140], R61 ;  /* 0x0001403d01007387 */ /* 0x0005e20000100800 */
[C---:B-1----:R-:W-:Y:S02]  /*1aa0*/  VIADD R60, R3.reuse, 0x77 ;  /* 0x00000077033c7836 */ /* 0x042fe40000000000 */
[----:B--2---:R-:W-:-:S03]  /*1ab0*/  VIADD R61, R3, 0x78 ;  /* 0x00000078033d7836 */ /* 0x004fc60000000000 */
[----:B------:R1:W-:Y:S04]  /*1ac0*/  STL [R1+0x138], R60 ;  /* 0x0001383c01007387 */ /* 0x0003e80000100800 */
        /* <DEDUP_REMOVED lines=11> */
[----:B------:R1:W-:Y:S02]  /*1b80*/  STL [R1+0x120], R60 ;  /* 0x0001203c01007387 */ /* 0x0003e40000100800 */
[----:B-1----:R-:W-:Y:S02]  /*1b90*/  VIADD R60, R3, 0x7f ;  /* 0x0000007f033c7836 */ /* 0x002fe40000000000 */
[----:B------:R0:W5:Y:S01]  /*1ba0*/  LDL.LU R3, [R1+0x2120] ;  /* 0x0021200001037983 */ /* 0x0001620000300800 */
[----:B------:R-:W-:Y:S05]  /*1bb0*/  @!P0 BRA `(.L_x_0) ;  /* 0x0000069400d48947 */ /* 0x000fea0003800000 */
[----:B------:R-:W2:Y:S04]  /*1bc0*/  LDL R28, [R1+0x904] ;  /* 0x00090400011c7983 */ /* 0x000ea80000100800 */
[----:B------:R-:W3:Y:S01]  /*1bd0*/  LDL R27, [R1+0x5ec] ;  /* 0x0005ec00011b7983 */ /* 0x000ee20000100800 */
[----:B-----5:R-:W-:Y:S01]  /*1be0*/  IABS R8, R2 ;  /* 0x0000000200087213 */ /* 0x020fe20000000000 */
[----:B------:R-:W-:Y:S01]  /*1bf0*/  IMAD.MOV.U32 R39, RZ, RZ, R0 ;  /* 0x000000ffff277224 */ /* 0x000fe200078e0000 */
[----:B------:R-:W-:Y:S01]  /*1c00*/  ISETP.GE.AND P5, PT, R60, RZ, PT ;  /* 0x000000ff3c00720c */ /* 0x000fe20003fa6270 */
[----:B------:R-:W4:Y:S01]  /*1c10*/  LDL.LU R26, [R1+0x130] ;  /* 0x00013000011a7983 */ /* 0x000f220000300800 */
[----:B------:R-:W-:Y:S01]  /*1c20*/  ISETP.GE.AND P4, PT, R61, RZ, PT ;  /* 0x000000ff3d00720c */ /* 0x000fe20003f86270 */
[----:B------:R-:W-:Y:S01]  /*1c30*/  ULDC.64 UR8, c[0x0][0x218] ;  /* 0x0000860000087ab9 */ /* 0x000fe20000000a00 */
[----:B------:R-:W-:Y:S01]  /*1c40*/  ULDC UR5, c[0x0][0x240] ;  /* 0x0000900000057ab9 */ /* 0x000fe20000000800 */
[----:B------:R-:W4:Y:S04]  /*1c50*/  LDL.LU R25, [R1+0x12c] ;  /* 0x00012c0001197983 */ /* 0x000f280000300800 */
        /* <DEDUP_REMOVED lines=20> */
[----:B------:R-:W4:Y:S04]  /*1da0*/  LDL R22, [R1+0x908] ;  /* 0x0009080001167983 */ /* 0x000f280000100800 */
[----:B------:R-:W4:Y:S04]  /*1db0*/  LDL.LU R53, [R1+0x1ec] ;  /* 0x0001ec0001357983 */ /* 0x000f280000300800 */
[----:B------:R-:W4:Y:S04]  /*1dc0*/  LDL.LU R36, [R1+0x190] ;  /* 0x0001900001247983 */ /* 0x000f280000300800 */
[----:B------:R-:W4:Y:S04]  /*1dd0*/  LDL.LU R38, [R1+0x16c] ;  /* 0x00016c0001267983 */ /* 0x000f280000300800 */
[----:B------:R-:W4:Y:S04]  /*1de0*/  LDL.LU R37, [R1+0x18c] ;  /* 0x00018c0001257983 */ /* 0x000f280000300800 */
[----:B------:R-:W4:Y:S04]  /*1df0*/  LDL.LU R58, [R1+0x1fc] ;  /* 0x0001fc00013a7983 */ /* 0x000f280000300800 */
[----:B------:R-:W4:Y:S04]  /*1e00*/  LDL.LU R32, [R1+0x140] ;  /* 0x0001400001207983 */ /* 0x000f280000300800 */
[----:B------:R-:W4:Y:S04]  /*1e10*/  LDL.LU R49, [R1+0x178] ;  /* 0x0001780001317983 */ /* 0x000f280000300800 */
[----:B------:R-:W4:Y:S01]  /*1e20*/  LDL.LU R30, [R1+0x134] ;  /* 0x00013400011e7983 */ /* 0x000f220000300800 */
[----:B------:R-:W1:Y:S01]  /*1e30*/  I2F.RP R5, R8 ;  /* 0x0000000800057306 */ /* 0x000e620000209400 */
[----:B------:R-:W-:-:S02]  /*1e40*/  IABS R0, R3 ;  /* 0x0000000300007213 */ /* 0x000fc40000000000 */
[----:B------:R-:W4:Y:S04]  /*1e50*/  LDL.LU R44, [R1+0x148] ;  /* 0x00014800012c7983 */ /* 0x000f280000300800 */
[----:B------:R-:W4:Y:S01]  /*1e60*/  LDL.LU R34, [R1+0x164] ;  /* 0x0001640001227983 */ /* 0x000f220000300800 */
[----:B------:R-:W0:Y:S03]  /*1e70*/  I2F.RP R4, R0 ;  /* 0x0000000000047306 */ /* 0x000e260000209400 */
[----:B------:R-:W4:Y:S04]  /*1e80*/  LDL.LU R35, [R1+0x160] ;  /* 0x0001600001237983 */ /* 0x000f280000300800 */
[----:B------:R-:W4:Y:S01]  /*1e90*/  LDL.LU R42, [R1+0x1bc] ;  /* 0x0001bc00012a7983 */ /* 0x000f220000300800 */
[----:B-1----:R-:W1:Y:S08]  /*1ea0*/  MUFU.RCP R5, R5 ;  /* 0x0000000500057308 */ /* 0x002e700000001000 */
[----:B0-----:R-:W0:Y:S01]  /*1eb0*/  MUFU.RCP R4, R4 ;  /* 0x0000000400047308 */ /* 0x001e220000001000 */
[----:B-1----:R-:W-:-:S07]  /*1ec0*/  VIADD R5, R5, 0xffffffe ;  /* 0x0ffffffe05057836 */ /* 0x002fce0000000000 */
[----:B------:R-:W1:Y:S01]  /*1ed0*/  F2I.FTZ.U32.TRUNC.NTZ R5, R5 ;  /* 0x0000000500057305 */ /* 0x000e62000021f000 */
[----:B0-----:R-:W-:-:S07]  /*1ee0*/  VIADD R4, R4, 0xffffffe ;  /* 0x0ffffffe04047836 */ /* 0x001fce0000000000 */
[----:B------:R0:W0:Y:S01]  /*1ef0*/  F2I.FTZ.U32.TRUNC.NTZ R7, R4 ;  /* 0x0000000400077305 */ /* 0x000022000021f000 */
[----:B-1----:R-:W-:Y:S02]  /*1f00*/  IMAD.MOV R6, RZ, RZ, -R5 ;  /* 0x000000ffff067224 */ /* 0x002fe400078e0a05 */
[----:B0-----:R-:W-:Y:S02]  /*1f10*/  IMAD.MOV.U32 R4, RZ, RZ, RZ ;  /* 0x000000ffff047224 */ /* 0x001fe400078e00ff */
[----:B------:R-:W-:Y:S02]  /*1f20*/  IMAD R6, R6, R8, RZ ;  /* 0x0000000806067224 */ /* 0x000fe400078e02ff */
[----:B------:R-:W-:Y:S02]  /*1f30*/  IMAD.MOV R10, RZ, RZ, -R7 ;  /* 0x000000ffff0a7224 */ /* 0x000fe400078e0a07 */
[----:B------:R-:W-:-:S04]  /*1f40*/  IMAD.HI.U32 R5, R5, R6, R4 ;  /* 0x0000000605057227 */ /* 0x000fc800078e0004 */
[----:B------:R-:W-:Y:S02]  /*1f50*/  IMAD R10, R10, R0, RZ ;  /* 0x000000000a0a7224 */ /* 0x000fe400078e02ff */
[----:B------:R-:W-:-:S04]  /*1f60*/  IMAD.MOV.U32 R6, RZ, RZ, RZ ;  /* 0x000000ffff067224 */ /* 0x000fc800078e00ff */
[----:B------:R-:W-:Y:S01]  /*1f70*/  IMAD.HI.U32 R4, R7, R10, R6 ;  /* 0x0000000a07047227 */ /* 0x000fe200078e0006 */
[----:B--2---:R-:W-:Y:S02]  /*1f80*/  IABS R12, R28 ;  /* 0x0000001c000c7213 */ /* 0x004fe40000000000 */
[----:B---3--:R-:W-:-:S03]  /*1f90*/  IABS R11, R27 ;  /* 0x0000001b000b7213 */ /* 0x008fc60000000000 */
[----:B------:R-:W-:-:S04]  /*1fa0*/  IMAD.HI.U32 R6, R5, R12, RZ ;  /* 0x0000000c05067227 */ /* 0x000fc800078e00ff */
[----:B------:R-:W-:-:S04]  /*1fb0*/  IMAD.MOV R6, RZ, RZ, -R6 ;  /* 0x000000ffff067224 */ /* 0x000fc800078e0a06 */
[----:B------:R-:W-:Y:S01]  /*1fc0*/  IMAD R6, R8, R6, R12 ;  /* 0x0000000608067224 */ /* 0x000fe200078e020c */
[----:B----4-:R-:W-:-:S04]  /*1fd0*/  IABS R13, R24 ;  /* 0x00000018000d7213 */ /* 0x010fc80000000000 */
[----:B------:R-:W-:Y:S02]  /*1fe0*/  ISETP.GT.U32.AND P1, PT, R8, R6, PT ;  /* 0x000000060800720c */ /* 0x000fe40003f24070 */
[----:B------:R-:W-:Y:S01]  /*1ff0*/  IABS R12, R23 ;  /* 0x00000017000c7213 */ /* 0x000fe20000000000 */
[----:B------:R-:W-:-:S04]  /*2000*/  IMAD.HI.U32 R17, R4, R13, RZ ;  /* 0x0000000d04117227 */ /* 0x000fc800078e00ff */
[----:B------:R-:W-:Y:S02]  /*2010*/  IMAD.MOV R17, RZ, RZ, -R17 ;  /* 0x000000ffff117224 */ /* 0x000fe400078e0a11 */
[----:B------:R-:W-:-:S04]  /*2020*/  IMAD.HI.U32 R16, R4, R12, RZ ;  /* 0x0000000c04107227 */ /* 0x000fc800078e00ff */
[----:B------:R-:W-:Y:S02]  /*2030*/  @!P1 IMAD.IADD R6, R6, 0x1, -R8 ;  /* 0x0000000106069824 */ /* 0x000fe400078e0a08 */
[----:B------:R-:W-:Y:S02]  /*2040*/  IMAD R13, R0, R17, R13 ;  /* 0x00000011000d7224 */ /* 0x000fe400078e020d */
[----:B------:R-:W-:Y:S01]  /*2050*/  IMAD.MOV R16, RZ, RZ, -R16 ;  /* 0x000000ffff107224 */ /* 0x000fe200078e0a10 */
[----:B------:R-:W-:-:S03]  /*2060*/  ISETP.GT.U32.AND P3, PT, R8, R6, PT ;  /* 0x000000060800720c */ /* 0x000fc60003f64070 */
[----:B------:R-:W-:-:S10]  /*2070*/  IMAD R12, R0, R16, R12 ;  /* 0x00000010000c7224 */ /* 0x000fd400078e020c */
[----:B------:R-:W-:Y:S01]  /*2080*/  @!P3 IMAD.IADD R6, R6, 0x1, -R8 ;  /* 0x000000010606b824 */ /* 0x000fe200078e0a08 */
[----:B------:R-:W-:Y:S02]  /*2090*/  IABS R9, R22 ;  /* 0x0000001600097213 */ /* 0x000fe40000000000 */
[----:B------:R-:W-:-:S03]  /*20a0*/  ISETP.GE.AND P6, PT, R22, RZ, PT ;  /* 0x000000ff1600720c */ /* 0x000fc60003fc6270 */
[----:B------:R-:W-:Y:S01]  /*20b0*/  IMAD.MOV.U32 R7, RZ, RZ, R9 ;  /* 0x000000ffff077224 */ /* 0x000fe200078e0009 */
[----:B------:R-:W-:-:S03]  /*20c0*/  IABS R9, R60 ;  /* 0x0000003c00097213 */ /* 0x000fc60000000000 */
[----:B------:R-:W-:-:S04]  /*20d0*/  IMAD.HI.U32 R10, R5, R7, RZ ;  /* 0x00000007050a7227 */ /* 0x000fc800078e00ff */
[----:B------:R-:W-:Y:S02]  /*20e0*/  IMAD.MOV R10, RZ, RZ, -R10 ;  /* 0x000000ffff0a7224 */ /* 0x000fe400078e0a0a */
[----:B------:R-:W-:-:S04]  /*20f0*/  IMAD.HI.U32 R5, R4, R11, RZ ;  /* 0x0000000b04057227 */ /* 0x000fc800078e00ff */
[----:B------:R-:W-:Y:S01]  /*2100*/  IMAD R7, R8, R10, R7 ;  /* 0x0000000a08077224 */ /* 0x000fe200078e0207 */
[----:B------:R-:W-:Y:S01]  /*2110*/  IADD3 R5, -R5, RZ, RZ ;  /* 0x000000ff05057210 */ /* 0x000fe20007ffe1ff */
[----:B------:R-:W-:Y:S01]  /*2120*/  IMAD.HI.U32 R14, R4, R9, RZ ;  /* 0x00000009040e7227 */ /* 0x000fe200078e00ff */
[----:B------:R-:W-:Y:S02]  /*2130*/  IABS R10, R61 ;  /* 0x0000003d000a7213 */ /* 0x000fe40000000000 */
[----:B------:R-:W-:Y:S01]  /*2140*/  ISETP.GT.U32.AND P0, PT, R8, R7, PT ;  /* 0x000000070800720c */ /* 0x000fe20003f04070 */
[----:B------:R-:W-:Y:S01]  /*2150*/  IMAD R5, R0, R5, R11 ;  /* 0x0000000500057224 */ /* 0x000fe200078e020b */
[----:B------:R-:W-:Y:S01]  /*2160*/  IABS R11, R29 ;  /* 0x0000001d000b7213 */ /* 0x000fe20000000000 */
[----:B------:R-:W-:-:S03]  /*2170*/  IMAD.HI.U32 R15, R4, R10, RZ ;  /* 0x0000000a040f7227 */ /* 0x000fc600078e00ff */
[C---:B------:R-:W-:Y:S01]  /*2180*/  ISETP.GT.U32.AND P2, PT, R0.reuse, R5, PT ;  /* 0x000000050000720c */ /* 0x040fe20003f44070 */
[----:B------:R-:W-:Y:S02]  /*2190*/  IMAD.MOV R15, RZ, RZ, -R15 ;  /* 0x000000ffff0f7224 */ /* 0x000fe400078e0a0f */
[----:B------:R-:W-:Y:S02]  /*21a0*/  IMAD.MOV R14, RZ, RZ, -R14 ;  /* 0x000000ffff0e7224 */ /* 0x000fe400078e0a0e */
[C---:B------:R-:W-:Y:S02]  /*21b0*/  IMAD R10, R0.reuse, R15, R10 ;  /* 0x0000000f000a7224 */ /* 0x040fe400078e020a */
[----:B------:R-:W-:Y:S02]  /*21c0*/  @!P0 IMAD.IADD R7, R7, 0x1, -R8 ;  /* 0x0000000107078824 */ /* 0x000fe400078e0a08 */
[----:B------:R-:W-:Y:S02]  /*21d0*/  IMAD R9, R0, R14, R9 ;  /* 0x0000000e00097224 */ /* 0x000fe400078e0209 */
[----:B------:R-:W-:Y:S01]  /*21e0*/  IMAD.HI.U32 R14, R4, R11, RZ ;  /* 0x0000000b040e7227 */ /* 0x000fe200078e00ff */
[----:B------:R-:W-:-:S02]  /*21f0*/  ISETP.GT.U32.AND P0, PT, R8, R7, PT ;  /* 0x000000070800720c */ /* 0x000fc40003f04070 */
[----:B------:R-:W-:Y:S01]  /*2200*/  ISETP.GT.U32.AND P1, PT, R0, R9, PT ;  /* 0x000000090000720c */ /* 0x000fe20003f24070 */
[----:B------:R-:W-:Y:S02]  /*2210*/  @!P2 IMAD.IADD R5, R5, 0x1, -R0 ;  /* 0x000000010505a824 */ /* 0x000fe400078e0a00 */
[----:B------:R-:W-:-:S08]  /*2220*/  IMAD.MOV R14, RZ, RZ, -R14 ;  /* 0x000000ffff0e7224 */ /* 0x000fd000078e0a0e */
[----:B------:R-:W-:Y:S01]  /*2230*/  @!P0 IMAD.IADD R7, R7, 0x1, -R8 ;  /* 0x0000000107078824 */ /* 0x000fe200078e0a08 */
[----:B------:R-:W-:Y:S01]  /*2240*/  ISETP.GE.AND P0, PT, R28, RZ, PT ;  /* 0x000000ff1c00720c */ /* 0x000fe20003f06270 */
[----:B------:R-:W-:Y:S02]  /*2250*/  IMAD.MOV.U32 R28, RZ, RZ, R30 ;  /* 0x000000ffff1c7224 */ /* 0x000fe400078e001e */
[----:B------:R-:W-:Y:S02]  /*2260*/  IMAD.MOV.U32 R30, RZ, RZ, R31 ;  /* 0x000000ffff1e7224 */ /* 0x000fe400078e001f */
[----:B------:R-:W-:Y:S02]  /*2270*/  IMAD.MOV.U32 R31, RZ, RZ, R39 ;  /* 0x000000ffff1f7224 */ /* 0x000fe400078e0027 */
[----:B------:R-:W2:Y:S01]  /*2280*/  LDL.LU R39, [R1+0x168] ;  /* 0x0001680001277983 */ /* 0x000ea20000300800 */
[C---:B------:R-:W-:Y:S01]  /*2290*/  ISETP.GT.U32.AND P2, PT, R0.reuse, R10, PT ;  /* 0x0000000a0000720c */ /* 0x040fe20003f44070 */
[----:B------:R-:W-:-:S04]  /*22a0*/  IMAD R11, R0, R14, R11 ;  /* 0x0000000e000b7224 */ /* 0x000fc800078e020b */
[----:B------:R-:W-:Y:S01]  /*22b0*/  @!P0 IMAD.MOV R6, RZ, RZ, -R6 ;  /* 0x000000ffff068224 */ /* 0x000fe200078e0a06 */
[----:B------:R-:W-:Y:S01]  /*22c0*/  ISETP.GT.U32.AND P0, PT, R0, R11, PT ;  /* 0x0000000b0000720c */ /* 0x000fe20003f04070 */
[----:B------:R-:W-:Y:S01]  /*22d0*/  @!P1 IMAD.IADD R9, R9, 0x1, -R0 ;  /* 0x0000000109099824 */ /* 0x000fe200078e0a00 */
[----:B------:R-:W-:Y:S01]  /*22e0*/  ISETP.NE.AND P3, PT, R2, RZ, PT ;  /* 0x000000ff0200720c */ /* 0x000fe20003f65270 */
[----:B------:R-:W-:-:S04]  /*22f0*/  @!P6 IMAD.MOV R7, RZ, RZ, -R7 ;  /* 0x000000ffff07e224 */ /* 0x000fc800078e0a07 */
[--C-:B------:R-:W-:Y:S01]  /*2300*/  @!P2 IMAD.IADD R10, R10, 0x1, -R0.reuse ;  /* 0x000000010a0aa824 */ /* 0x100fe200078e0a00 */
[C---:B------:R-:W-:Y:S02]  /*2310*/  ISETP.GT.U32.AND P2, PT, R0.reuse, R13, PT ;  /* 0x0000000d0000720c */ /* 0x040fe40003f44070 */
[----:B------:R-:W-:Y:S02]  /*2320*/  LOP3.LUT R2, RZ, R2, RZ, 0x33, !PT ;  /* 0x00000002ff027212 */ /* 0x000fe400078e33ff */
[C---:B------:R-:W-:Y:S02]  /*2330*/  ISETP.GT.U32.AND P6, PT, R0.reuse, R5, PT ;  /* 0x000000050000720c */ /* 0x040fe40003fc4070 */
[----:B------:R-:W-:Y:S02]  /*2340*/  IABS R14, R25 ;  /* 0x00000019000e7213 */ /* 0x000fe40000000000 */
[----:B------:R-:W-:Y:S01]  /*2350*/  ISETP.GT.U32.AND P1, PT, R0, R9, PT ;  /* 0x000000090000720c */ /* 0x000fe20003f24070 */
[----:B------:R-:W-:Y:S01]  /*2360*/  @!P0 IMAD.IADD R11, R11, 0x1, -R0 ;  /* 0x000000010b0b8824 */ /* 0x000fe200078e0a00 */
[----:B------:R-:W-:-:S02]  /*2370*/  SEL R7, R2, R7, !P3 ;  /* 0x0000000702077207 */ /* 0x000fc40005800000 */
[----:B------:R-:W-:Y:S01]  /*2380*/  SEL R2, R2, R6, !P3 ;  /* 0x0000000602027207 */ /* 0x000fe20005800000 */
[----:B------:R-:W-:Y:S01]  /*2390*/  IMAD.HI.U32 R6, R4, R14, RZ ;  /* 0x0000000e04067227 */ /* 0x000fe200078e00ff */
[----:B------:R-:W-:Y:S01]  /*23a0*/  IABS R8, R26 ;  /* 0x0000001a00087213 */ /* 0x000fe20000000000 */
[----:B------:R-:W-:Y:S02]  /*23b0*/  STL [R1+0x5e8], R7 ;  /* 0x0005e80701007387 */ /* 0x000fe40000100800 */
[----:B------:R-:W-:Y:S01]  /*23c0*/  @!P2 IMAD.IADD R13, R13, 0x1, -R0 ;  /* 0x000000010d0da824 */ /* 0x000fe200078e0a00 */
[C---:B------:R-:W-:Y:S01]  /*23d0*/  ISETP.GT.U32.AND P2, PT, R0.reuse, R11, PT ;  /* 0x0000000b0000720c */ /* 0x040fe20003f44070 */
[----:B------:R0:W-:Y:S01]  /*23e0*/  STL [R1+0x5e0], R2 ;  /* 0x0005e00201007387 */ /* 0x0001e20000100800 */
[----:B------:R-:W-:Y:S02]  /*23f0*/  IMAD.MOV R6, RZ, RZ, -R6 ;  /* 0x000000ffff067224 */ /* 0x000fe400078e0a06 */
[--C-:B------:R-:W-:Y:S01]  /*2400*/  @!P6 IMAD.IADD R5, R5, 0x1, -R0.reuse ;  /* 0x000000010505e824 */ /* 0x100fe200078e0a00 */
[C---:B------:R-:W-:Y:S01]  /*2410*/  ISETP.GT.U32.AND P6, PT, R0.reuse, R10, PT ;  /* 0x0000000a0000720c */ /* 0x040fe20003fc4070 */
[----:B------:R-:W-:Y:S01]  /*2420*/  @!P1 IMAD.IADD R9, R9, 0x1, -R0 ;  /* 0x0000000109099824 */ /* 0x000fe200078e0a00 */
[----:B------:R-:W-:Y:S01]  /*2430*/  ISETP.GT.U32.AND P3, PT, R0, R12, PT ;  /* 0x0000000c0000720c */ /* 0x000fe20003f64070 */
[----:B0-----:R-:W-:Y:S01]  /*2440*/  IMAD.HI.U32 R2, R4, R8, RZ ;  /* 0x0000000804027227 */ /* 0x001fe200078e00ff */
[----:B------:R-:W-:-:S03]  /*2450*/  ISETP.GE.AND P1, PT, R27, RZ, PT ;  /* 0x000000ff1b00720c */ /* 0x000fc60003f26270 */
[C---:B------:R-:W-:Y:S02]  /*2460*/  IMAD R6, R0.reuse, R6, R14 ;  /* 0x0000000600067224 */ /* 0x040fe400078e020e */
[----:B------:R-:W-:Y:S02]  /*2470*/  IMAD.MOV R2, RZ, RZ, -R2 ;  /* 0x000000ffff027224 */ /* 0x000fe400078e0a02 */
[----:B------:R-:W-:Y:S01]  /*2480*/  @!P5 IMAD.MOV R9, RZ, RZ, -R9 ;  /* 0x000000ffff09d224 */ /* 0x000fe200078e0a09 */
[C---:B------:R-:W-:Y:S01]  /*2490*/  ISETP.GT.U32.AND P5, PT, R0.reuse, R6, PT ;  /* 0x000000060000720c */ /* 0x040fe20003fa4070 */
[----:B------:R-:W-:Y:S02]  /*24a0*/  IMAD R2, R0, R2, R8 ;  /* 0x0000000200027224 */ /* 0x000fe400078e0208 */
[----:B------:R-:W-:-:S03]  /*24b0*/  @!P2 IMAD.IADD R11, R11, 0x1, -R0 ;  /* 0x000000010b0ba824 */ /* 0x000fc600078e0a00 */
[----:B------:R-:W-:Y:S01]  /*24c0*/  ISETP.GT.U32.AND P2, PT, R0, R2, PT ;  /* 0x000000020000720c */ /* 0x000fe20003f44070 */
[----:B------:R-:W-:Y:S01]  /*24d0*/  IMAD.MOV.U32 R27, RZ, RZ, R30 ;  /* 0x000000ffff1b7224 */ /* 0x000fe200078e001e */
[----:B------:R-:W-:Y:S01]  /*24e0*/  MOV R30, R31 ;  /* 0x0000001f001e7202 */ /* 0x000fe20000000f00 */
[--C-:B------:R-:W-:Y:S01]  /*24f0*/  @!P6 IMAD.IADD R10, R10, 0x1, -R0.reuse ;  /* 0x000000010a0ae824 */ /* 0x100fe200078e0a00 */
[----:B------:R-:W-:Y:S01]  /*2500*/  ISETP.GE.AND P0, PT, R29, RZ, PT ;  /* 0x000000ff1d00720c */ /* 0x000fe20003f06270 */
[----:B------:R-:W-:Y:S02]  /*2510*/  @!P3 IMAD.IADD R12, R12, 0x1, -R0 ;  /* 0x000000010c0cb824 */ /* 0x000fe400078e0a00 */
[----:B------:R-:W-:Y:S02]  /*2520*/  IMAD.MOV.U32 R31, RZ, RZ, R32 ;  /* 0x000000ffff1f7224 */ /* 0x000fe400078e0020 */
[----:B------:R-:W-:Y:S02]  /*2530*/  @!P1 IMAD.MOV R5, RZ, RZ, -R5 ;  /* 0x000000ffff059224 */ /* 0x000fe400078e0a05 */
[----:B------:R-:W-:-:S02]  /*2540*/  IMAD.MOV.U32 R32, RZ, RZ, R47 ;  /* 0x000000ffff207224 */ /* 0x000fc400078e002f */
[----:B------:R-:W-:Y:S01]  /*2550*/  IMAD.MOV.U32 R7, RZ, RZ, R10 ;  /* 0x000000ffff077224 */ /* 0x000fe200078e000a */
[----:B------:R-:W-:Y:S01]  /*2560*/  ISETP.GT.U32.AND P1, PT, R0, R12, PT ;  /* 0x0000000c0000720c */ /* 0x000fe20003f24070 */
[----:B------:R-:W-:Y:S02]  /*2570*/  IMAD.MOV.U32 R47, RZ, RZ, R56 ;  /* 0x000000ffff2f7224 */ /* 0x000fe400078e0038 */
[----:B------:R-:W-:Y:S01]  /*2580*/  IMAD.MOV.U32 R29, RZ, RZ, R30 ;  /* 0x000000ffff1d7224 */ /* 0x000fe200078e001e */
[----:B------:R-:W3:Y:S01]  /*2590*/  LDL.LU R56, [R1+0x194] ;  /* 0x0001940001387983 */ /* 0x000ee20000300800 */
[----:B------:R-:W-:Y:S02]  /*25a0*/  IMAD.MOV.U32 R30, RZ, RZ, R44 ;  /* 0x000000ffff1e7224 */ /* 0x000fe400078e002c */
[--C-:B------:R-:W-:Y:S01]  /*25b0*/  @!P5 IMAD.IADD R6, R6, 0x1, -R0.reuse ;  /* 0x000000010606d824 */ /* 0x100fe200078e0a00 */
[----:B------:R-:W4:Y:S01]  /*25c0*/  LDL.LU R44, [R1+0x1c4] ;  /* 0x0001c400012c7983 */ /* 0x000f220000300800 */
[----:B------:R-:W-:Y:S01]  /*25d0*/  @!P4 IMAD.MOV R7, RZ, RZ, -R7 ;  /* 0x000000ffff07c224 */ /* 0x000fe200078e0a07 */
[----:B------:R-:W-:Y:S01]  /*25e0*/  ISETP.GE.AND P5, PT, R28, RZ, PT ;  /* 0x000000ff1c00720c */ /* 0x000fe20003fa6270 */
[----:B------:R-:W-:Y:S01]  /*25f0*/  IMAD.MOV.U32 R10, RZ, RZ, R11 ;  /* 0x000000ffff0a7224 */ /* 0x000fe200078e000b */
[----:B------:R0:W-:Y:S01]  /*2600*/  STL [R1+0xa0], R5 ;  /* 0x0000a00501007387 */ /* 0x0001e20000100800 */
[----:B------:R-:W-:Y:S01]  /*2610*/  @!P2 IMAD.IADD R2, R2, 0x1, -R0 ;  /* 0x000000010202a824 */ /* 0x000fe200078e0a00 */
[----:B------:R-:W-:Y:S01]  /*2620*/  ISETP.GT.U32.AND P2, PT, R0, R6, PT ;  /* 0x000000060000720c */ /* 0x000fe20003f44070 */
[----:B------:R-:W-:Y:S01]  /*2630*/  @!P0 IMAD.MOV R10, RZ, RZ, -R10 ;  /* 0x000000ffff0a8224 */ /* 0x000fe200078e0a0a */
[----:B------:R-:W-:Y:S01]  /*2640*/  STL [R1+0xa4], R9 ;  /* 0x0000a40901007387 */ /* 0x000fe20000100800 */
[----:B------:R-:W-:-:S02]  /*2650*/  ISETP.GE.AND P3, PT, R23, RZ, PT ;  /* 0x000000ff1700720c */ /* 0x000fc40003f66270 */
[----:B0-----:R-:W-:Y:S01]  /*2660*/  IABS R5, R28 ;  /* 0x0000001c00057213 */ /* 0x001fe20000000000 */
[----:B------:R-:W-:Y:S02]  /*2670*/  IMAD.MOV.U32 R28, RZ, RZ, R30 ;  /* 0x000000ffff1c7224 */ /* 0x000fe400078e001e */
[----:B------:R-:W-:Y:S01]  /*2680*/  IMAD.MOV.U32 R30, RZ, RZ, R31 ;  /* 0x000000ffff1e7224 */ /* 0x000fe200078e001f */
[----:B------:R-:W-:Y:S01]  /*2690*/  ISETP.GT.U32.AND P6, PT, R0, R13, PT ;  /* 0x0000000d0000720c */ /* 0x000fe20003fc4070 */
[----:B------:R-:W-:Y:S01]  /*26a0*/  IMAD.MOV.U32 R31, RZ, RZ, R32 ;  /* 0x000000ffff1f7224 */ /* 0x000fe200078e0020 */
[----:B------:R0:W-:Y:S01]  /*26b0*/  STL [R1+0xac], R7 ;  /* 0x0000ac0701007387 */ /* 0x0001e20000100800 */
[----:B------:R-:W-:Y:S02]  /*26c0*/  IMAD.MOV.U32 R32, RZ, RZ, R33 ;  /* 0x000000ffff207224 */ /* 0x000fe400078e0021 */
[----:B------:R-:W-:Y:S02]  /*26d0*/  IMAD.MOV.U32 R33, RZ, RZ, R34 ;  /* 0x000000ffff217224 */ /* 0x000fe400078e0022 */
[----:B------:R-:W-:-:S02]  /*26e0*/  IMAD.MOV.U32 R34, RZ, RZ, R35 ;  /* 0x000000ffff227224 */ /* 0x000fc400078e0023 */
[----:B------:R-:W-:Y:S02]  /*26f0*/  IMAD.MOV.U32 R35, RZ, RZ, R47 ;  /* 0x000000ffff237224 */ /* 0x000fe400078e002f */
[----:B0-----:R-:W-:Y:S01]  /*2700*/  IMAD.HI.U32 R7, R4, R5, RZ ;  /* 0x0000000504077227 */ /* 0x001fe200078e00ff */
[----:B------:R-:W-:Y:S01]  /*2710*/  STL [R1+0xb0], R10 ;  /* 0x0000b00a01007387 */ /* 0x000fe20000100800 */
[----:B------:R-:W-:Y:S02]  /*2720*/  ISETP.GT.U32.AND P0, PT, R0, R2, PT ;  /* 0x000000020000720c */ /* 0x000fe40003f04070 */
[----:B------:R-:W-:Y:S01]  /*2730*/  IMAD.MOV.U32 R47, RZ, RZ, R51 ;  /* 0x000000ffff2f7224 */ /* 0x000fe200078e0033 */
[----:B------:R-:W-:Y:S01]  /*2740*/  IADD3 R7, -R7, RZ, RZ ;  /* 0x000000ff07077210 */ /* 0x000fe20007ffe1ff */
[----:B------:R-:W-:Y:S02]  /*2750*/  IMAD.MOV.U32 R51, RZ, RZ, R52 ;  /* 0x000000ffff337224 */ /* 0x000fe400078e0034 */
[----:B------:R-:W-:Y:S01]  /*2760*/  @!P1 IMAD.IADD R12, R12, 0x1, -R0 ;  /* 0x000000010c0c9824 */ /* 0x000fe200078e0a00 */
[----:B------:R-:W4:Y:S01]  /*2770*/  LDL.LU R52, [R1+0x1e4] ;  /* 0x0001e40001347983 */ /* 0x000f220000300800 */
[----:B------:R-:W-:-:S02]  /*2780*/  ISETP.GE.AND P1, PT, R25, RZ, PT ;  /* 0x000000ff1900720c */ /* 0x000fc40003f26270 */
[----:B------:R-:W-:Y:S01]  /*2790*/  ISETP.GE.AND P4, PT, R24, RZ, PT ;  /* 0x000000ff1800720c */ /* 0x000fe20003f86270 */
[----:B------:R-:W3:Y:S01]  /*27a0*/  LDL.LU R22, [R1+0x14c] ;  /* 0x00014c0001167983 */ /* 0x000ee20000300800 */
[----:B------:R-:W-:-:S03]  /*27b0*/  IMAD R7, R0, R7, R5 ;  /* 0x0000000700077224 */ /* 0x000fc600078e0205 */
[----:B------:R-:W4:Y:S01]  /*27c0*/  LDL.LU R25, [R1+0x150] ;  /* 0x0001500001197983 */ /* 0x000f220000300800 */
[--C-:B------:R-:W-:Y:S01]  /*27d0*/  @!P2 IMAD.IADD R6, R6, 0x1, -R0.reuse ;  /* 0x000000010606a824 */ /* 0x100fe200078e0a00 */
[----:B------:R-:W-:Y:S01]  /*27e0*/  IABS R9, R29 ;  /* 0x0000001d00097213 */ /* 0x000fe20000000000 */
[----:B------:R-:W-:Y:S01]  /*27f0*/  @!P6 IMAD.IADD R13, R13, 0x1, -R0 ;  /* 0x000000010d0de824 */ /* 0x000fe200078e0a00 */
[----:B------:R-:W-:Y:S01]  /*2800*/  ISETP.GE.AND P2, PT, R29, RZ, PT ;  /* 0x000000ff1d00720c */ /* 0x000fe20003f46270 */
[----:B------:R-:W-:Y:S02]  /*2810*/  @!P3 IMAD.MOV R12, RZ, RZ, -R12 ;  /* 0x000000ffff0cb224 */ /* 0x000fe400078e0a0c */
[----:B------:R-:W-:Y:S02]  /*2820*/  IMAD.MOV.U32 R29, RZ, RZ, R30 ;  /* 0x000000ffff1d7224 */ /* 0x000fe400078e001e */
[----:B------:R-:W-:Y:S01]  /*2830*/  IMAD.MOV.U32 R30, RZ, RZ, R31 ;  /* 0x000000ffff1e7224 */ /* 0x000fe200078e001f */
[----:B------:R-:W-:Y:S01]  /*2840*/  IABS R8, R27 ;  /* 0x0000001b00087213 */ /* 0x000fe20000000000 */
[----:B------:R-:W-:Y:S01]  /*2850*/  IMAD.MOV.U32 R31, RZ, RZ, R32 ;  /* 0x000000ffff1f7224 */ /* 0x000fe200078e0020 */
[----:B------:R-:W-:Y:S01]  /*2860*/  ISETP.GT.U32.AND P3, PT, R0, R7, PT ;  /* 0x000000070000720c */ /* 0x000fe20003f64070 */
[----:B------:R-:W-:Y:S01]  /*2870*/  IMAD.MOV.U32 R11, RZ, RZ, R13 ;  /* 0x000000ffff0b7224 */ /* 0x000fe200078e000d */
[----:B------:R-:W-:Y:S01]  /*2880*/  MOV R32, R33 ;  /* 0x0000002100207202 */ /* 0x000fe20000000f00 */
[----:B------:R-:W-:Y:S01]  /*2890*/  IMAD.MOV.U32 R33, RZ, RZ, R34 ;  /* 0x000000ffff217224 */ /* 0x000fe200078e0022 */
[----:B------:R0:W-:Y:S01]  /*28a0*/  STL [R1+0xb4], R12 ;  /* 0x0000b40c01007387 */ /* 0x0001e20000100800 */
[----:B------:R-:W-:-:S02]  /*28b0*/  IMAD.MOV.U32 R34, RZ, RZ, R35 ;  /* 0x000000ffff227224 */ /* 0x000fc400078e0023 */
[----:B------:R-:W-:Y:S01]  /*28c0*/  @!P0 IMAD.IADD R2, R2, 0x1, -R0 ;  /* 0x0000000102028824 */ /* 0x000fe200078e0a00 */
[----:B------:R-:W-:Y:S01]  /*28d0*/  ISETP.GE.AND P0, PT, R29, RZ, PT ;  /* 0x000000ff1d00720c */ /* 0x000fe20003f06270 */
[----:B------:R-:W-:Y:S02]  /*28e0*/  IMAD.MOV.U32 R35, RZ, RZ, R36 ;  /* 0x000000ffff237224 */ /* 0x000fe400078e0024 */
[----:B------:R-:W-:Y:S01]  /*28f0*/  IMAD.HI.U32 R5, R4, R8, RZ ;  /* 0x0000000804057227 */ /* 0x000fe200078e00ff */
[----:B0-----:R-:W-:-:S03]  /*2900*/  IABS R12, R29 ;  /* 0x0000001d000c7213 */ /* 0x001fc60000000000 */
[----:B------:R-:W-:Y:S02]  /*2910*/  IMAD.MOV.U32 R29, RZ, RZ, R30 ;  /* 0x000000ffff1d7224 */ /* 0x000fe400078e001e */
[----:B------:R-:W-:Y:S02]  /*2920*/  @!P4 IMAD.MOV R11, RZ, RZ, -R11 ;  /* 0x000000ffff0bc224 */ /* 0x000fe400078e0a0b */
[----:B------:R-:W-:Y:S02]  /*2930*/  IMAD.MOV.U32 R30, RZ, RZ, R31 ;  /* 0x000000ffff1e7224 */ /* 0x000fe400078e001f */
[----:B------:R-:W-:Y:S02]  /*2940*/  IMAD.MOV.U32 R31, RZ, RZ, R32 ;  /* 0x000000ffff1f7224 */ /* 0x000fe400078e0020 */
[----:B------:R-:W-:Y:S02]  /*2950*/  @!P1 IMAD.MOV R6, RZ, RZ, -R6 ;  /* 0x000000ffff069224 */ /* 0x000fe400078e0a06 */
[----:B------:R-:W-:Y:S01]  /*2960*/  IMAD.MOV.U32 R32, RZ, RZ, R33 ;  /* 0x000000ffff207224 */ /* 0x000fe200078e0021 */
[----:B------:R4:W-:Y:S01]  /*2970*/  STL [R1+0xb8], R11 ;  /* 0x0000b80b01007387 */ /* 0x0009e20000100800 */
[----:B------:R-:W-:-:S02]  /*2980*/  IMAD.MOV R5, RZ, RZ, -R5 ;  /* 0x000000ffff057224 */ /* 0x000fc400078e0a05 */
[----:B------:R-:W-:Y:S02]  /*2990*/  IMAD.MOV.U32 R24, RZ, RZ, R30 ;  /* 0x000000ffff187224 */ /* 0x000fe400078e001e */
[----:B------:R-:W-:Y:S02]  /*29a0*/  IMAD.MOV.U32 R30, RZ, RZ, R31 ;  /* 0x000000ffff1e7224 */ /* 0x000fe400078e001f */
[----:B------:R-:W-:Y:S02]  /*29b0*/  IMAD.MOV.U32 R31, RZ, RZ, R32 ;  /* 0x000000ffff1f7224 */ /* 0x000fe400078e0020 */
[----:B------:R-:W-:Y:S01]  /*29c0*/  IMAD R8, R0, R5, R8 ;  /* 0x0000000500087224 */ /* 0x000fe200078e0208 */
[----:B------:R-:W-:Y:S01]  /*29d0*/  IABS R5, R29 ;  /* 0x0000001d00057213 */ /* 0x000fe20000000000 */
[----:B------:R-:W-:Y:S01]  /*29e0*/  @!P3 IMAD.IADD R7, R7, 0x1, -R0 ;  /* 0x000000010707b824 */ /* 0x000fe200078e0a00 */
[----:B------:R-:W-:Y:S01]  /*29f0*/  ISETP.GE.AND P3, PT, R29, RZ, PT ;  /* 0x000000ff1d00720c */ /* 0x000fe20003f66270 */
[----:B--2---:R-:W-:-:S02]  /*2a00*/  IMAD.MOV.U32 R36, RZ, RZ, R39 ;  /* 0x000000ffff247224 */ /* 0x004fc400078e0027 */
[----:B------:R-:W-:Y:S02]  /*2a10*/  IMAD.MOV.U32 R39, RZ, RZ, R40 ;  /* 0x000000ffff277224 */ /* 0x000fe400078e0028 */
[----:B------:R-:W-:Y:S02]  /*2a20*/  IMAD.MOV.U32 R33, RZ, RZ, R36 ;  /* 0x000000ffff217224 */ /* 0x000fe400078e0024 */
[----:B------:R-:W-:Y:S02]  /*2a30*/  IMAD.MOV.U32 R40, RZ, RZ, R57 ;  /* 0x000000ffff287224 */ /* 0x000fe400078e0039 */
[----:B------:R-:W2:Y:S01]  /*2a40*/  LDL.LU R57, [R1+0x1f4] ;  /* 0x0001f40001397983 */ /* 0x000ea20000300800 */
[----:B------:R-:W-:Y:S02]  /*2a50*/  IMAD.MOV.U32 R32, RZ, RZ, R33 ;  /* 0x000000ffff207224 */ /* 0x000fe400078e0021 */
[----:B------:R-:W-:Y:S01]  /*2a60*/  IMAD.MOV.U32 R33, RZ, RZ, R50 ;  /* 0x000000ffff217224 */ /* 0x000fe200078e0032 */
[----:B------:R3:W-:Y:S04]  /*2a70*/  STL [R1+0xbc], R6 ;  /* 0x0000bc0601007387 */ /* 0x0007e80000100800 */
[----:B------:R-:W2:Y:S04]  /*2a80*/  LDL.LU R36, [R1+0x170] ;  /* 0x0001700001247983 */ /* 0x000ea80000300800 */
[----:B------:R-:W2:Y:S04]  /*2a90*/  LDL.LU R50, [R1+0x1dc] ;  /* 0x0001dc0001327983 */ /* 0x000ea80000300800 */
[----:B------:R-:W2:Y:S01]  /*2aa0*/  LDL.LU R29, [R1+0x154] ;  /* 0x00015400011d7983 */ /* 0x000ea20000300800 */
[----:B------:R-:W-:Y:S01]  /*2ab0*/  ISETP.GE.AND P6, PT, R26, RZ, PT ;  /* 0x000000ff1a00720c */ /* 0x000fe20003fc6270 */
[----:B------:R-:W-:-:S02]  /*2ac0*/  IMAD.MOV.U32 R14, RZ, RZ, R2 ;  /* 0x000000ffff0e7224 */ /* 0x000fc400078e0002 */
[----:B------:R-:W-:Y:S01]  /*2ad0*/  IMAD.HI.U32 R2, R4, R12, RZ ;  /* 0x0000000c04027227 */ /* 0x000fe200078e00ff */
[----:B------:R-:W-:Y:S01]  /*2ae0*/  ISETP.GT.U32.AND P1, PT, R0, R7, PT ;  /* 0x000000070000720c */ /* 0x000fe20003f24070 */
[----:B------:R-:W2:Y:S02]  /*2af0*/  LDL.LU R23, [R1+0x158] ;  /* 0x0001580001177983 */ /* 0x000ea40000300800 */
[----:B------:R-:W-:-:S06]  /*2b00*/  IMAD.MOV R2, RZ, RZ, -R2 ;  /* 0x000000ffff027224 */ /* 0x000fcc00078e0a02 */
[----:B------:R-:W-:Y:S02]  /*2b10*/  @!P6 IADD3 R14, -R14, RZ, RZ ;  /* 0x000000ff0e0ee210 */ /* 0x000fe40007ffe1ff */
[C---:B------:R-:W-:Y:S01]  /*2b20*/  ISETP.GT.U32.AND P6, PT, R0.reuse, R8, PT ;  /* 0x000000080000720c */ /* 0x040fe20003fc4070 */
[----:B------:R-:W-:Y:S02]  /*2b30*/  IMAD R2, R0, R2, R12 ;  /* 0x0000000200027224 */ /* 0x000fe400078e020c */
[----:B------:R-:W-:-:S04]  /*2b40*/  IMAD.HI.U32 R10, R4, R9, RZ ;  /* 0x00000009040a7227 */ /* 0x000fc800078e00ff */
[----:B------:R-:W-:-:S06]  /*2b50*/  IMAD.MOV R10, RZ, RZ, -R10 ;  /* 0x000000ffff0a7224 */ /* 0x000fcc00078e0a0a */
[--C-:B------:R-:W-:Y:S01]  /*2b60*/  @!P6 IMAD.IADD R8, R8, 0x1, -R0.reuse ;  /* 0x000000010808e824 */ /* 0x100fe200078e0a00 */
[C---:B------:R-:W-:Y:S01]  /*2b70*/  ISETP.GT.U32.AND P6, PT, R0.reuse, R2, PT ;  /* 0x000000020000720c */ /* 0x040fe20003fc4070 */
[----:B------:R-:W-:Y:S02]  /*2b80*/  IMAD R9, R0, R10, R9 ;  /* 0x0000000a00097224 */ /* 0x000fe400078e0209 */
[----:B------:R-:W-:-:S03]  /*2b90*/  @!P1 IMAD.IADD R7, R7, 0x1, -R0 ;  /* 0x0000000107079824 */ /* 0x000fc600078e0a00 */
[----:B------:R-:W-:Y:S01]  /*2ba0*/  ISETP.GT.U32.AND P1, PT, R0, R9, PT ;  /* 0x000000090000720c */ /* 0x000fe20003f24070 */
[----:B------:R-:W-:-:S06]  /*2bb0*/  IMAD.HI.U32 R13, R4, R5, RZ ;  /* 0x00000005040d7227 */ /* 0x000fcc00078e00ff */
[----:B------:R-:W-:-:S05]  /*2bc0*/  @!P6 IMAD.IADD R2, R2, 0x1, -R0 ;  /* 0x000000010202e824 */ /* 0x000fca00078e0a00 */
[C---:B------:R-:W-:Y:S01]  /*2bd0*/  ISETP.GT.U32.AND P6, PT, R0.reuse, R2, PT ;  /* 0x000000020000720c */ /* 0x040fe20003fc4070 */
[----:B------:R-:W-:Y:S01]  /*2be0*/  @!P1 IMAD.IADD R9, R9, 0x1, -R0 ;  /* 0x0000000109099824 */ /* 0x000fe200078e0a00 */
[C---:B------:R-:W-:Y:S01]  /*2bf0*/  ISETP.GT.U32.AND P1, PT, R0.reuse, R8, PT ;  /* 0x000000080000720c */ /* 0x040fe20003f24070 */
[----:B------:R-:W-:Y:S02]  /*2c00*/  IMAD.MOV R13, RZ, RZ, -R13 ;  /* 0x000000ffff0d7224 */ /* 0x000fe400078e0a0d */
[----:B------:R-:W-:Y:S02]  /*2c10*/  IMAD.MOV.U32 R15, RZ, RZ, R7 ;  /* 0x000000ffff0f7224 */ /* 0x000fe400078e0007 */
[C---:B------:R-:W-:Y:S02]  /*2c20*/  IMAD R5, R0.reuse, R13, R5 ;  /* 0x0000000d00057224 */ /* 0x040fe400078e0205 */
[----:B------:R-:W-:Y:S01]  /*2c30*/  @!P5 IMAD.MOV R15, RZ, RZ, -R15 ;  /* 0x000000ffff0fd224 */ /* 0x000fe200078e0a0f */
[----:B------:R-:W-:-:S03]  /*2c40*/  ISETP.GT.U32.AND P5, PT, R0, R9, PT ;  /* 0x000000090000720c */ /* 0x000fc60003fa4070 */
[--C-:B------:R-:W-:Y:S02]  /*2c50*/  @!P6 IMAD.IADD R2, R2, 0x1, -R0.reuse ;  /* 0x000000010202e824 */ /* 0x100fe400078e0a00 */
[----:B------:R-:W-:Y:S01]  /*2c60*/  @!P1 IMAD.IADD R8, R8, 0x1, -R0 ;  /* 0x0000000108089824 */ /* 0x000fe200078e0a00 */
[----:B------:R-:W-:-:S04]  /*2c70*/  ISETP.GT.U32.AND P1, PT, R0, R5, PT ;  /* 0x000000050000720c */ /* 0x000fc80003f24070 */
[----:B------:R-:W-:-:S03]  /*2c80*/  MOV R16, R8 ;  /* 0x0000000800107202 */ /* 0x000fc60000000f00 */
[----:B------:R-:W-:Y:S01]  /*2c90*/  @!P5 IMAD.IADD R9, R9, 0x1, -R0 ;  /* 0x000000010909d824 */ /* 0x000fe200078e0a00 */
[----:B----4-:R-:W-:-:S05]  /*2ca0*/  IABS R11, R25 ;  /* 0x00000019000b7213 */ /* 0x010fca0000000000 */
[----:B------:R-:W-:Y:S01]  /*2cb0*/  IMAD.HI.U32 R12, R4, R11, RZ ;  /* 0x0000000b040c7227 */ /* 0x000fe200078e00ff */
[----:B---3--:R-:W-:-:S03]  /*2cc0*/  IABS R6, R22 ;  /* 0x0000001600067213 */ /* 0x008fc60000000000 */
[----:B------:R-:W-:Y:S02]  /*2cd0*/  IMAD.MOV R12, RZ, RZ, -R12 ;  /* 0x000000ffff0c7224 */ /* 0x000fe400078e0a0c */
[----:B------:R-:W-:-:S04]  /*2ce0*/  IMAD.HI.U32 R13, R4, R6, RZ ;  /* 0x00000006040d7227 */ /* 0x000fc800078e00ff */
[----:B------:R-:W-:Y:S02]  /*2cf0*/  IMAD R11, R0, R12, R11 ;  /* 0x0000000c000b7224 */ /* 0x000fe400078e020b */
[----:B------:R-:W-:-:S03]  /*2d00*/  IMAD.MOV R13, RZ, RZ, -R13 ;  /* 0x000000ffff0d7224 */ /* 0x000fc600078e0a0d */
[C---:B------:R-:W-:Y:S01]  /*2d10*/  ISETP.GT.U32.AND P6, PT, R0.reuse, R11, PT ;  /* 0x0000000b0000720c */ /* 0x040fe20003fc4070 */
[----:B------:R-:W-:Y:S01]  /*2d20*/  IMAD R6, R0, R13, R6 ;  /* 0x0000000d00067224 */ /* 0x000fe200078e0206 */
[----:B------:R-:W-:Y:S01]  /*2d30*/  ISETP.GE.AND P4, PT, R27, RZ, PT ;  /* 0x000000ff1b00720c */ /* 0x000fe20003f86270 */
[----:B------:R-:W-:-:S10]  /*2d40*/  @!P2 IMAD.MOV R9, RZ, RZ, -R9 ;  /* 0x000000ffff09a224 */ /* 0x000fd400078e0a09 */
[----:B------:R-:W-:-:S05]  /*2d50*/  @!P6 IMAD.IADD R11, R11, 0x1, -R0 ;  /* 0x000000010b0be824 */ /* 0x000fca00078e0a00 */
[----:B------:R-:W-:Y:S01]  /*2d60*/  ISETP.GT.U32.AND P2, PT, R0, R11, PT ;  /* 0x0000000b0000720c */ /* 0x000fe20003f44070 */
[----:B------:R-:W-:Y:S02]  /*2d70*/  IMAD.MOV.U32 R27, RZ, RZ, R30 ;  /* 0x000000ffff1b7224 */ /* 0x000fe400078e001e */
[----:B------:R-:W-:Y:S02]  /*2d80*/  IMAD.MOV.U32 R26, RZ, RZ, R31 ;  /* 0x000000ffff1a7224 */ /* 0x000fe400078e001f */
[----:B------:R-:W-:Y:S02]  /*2d90*/  IMAD.MOV.U32 R30, RZ, RZ, R32 ;  /* 0x000000ffff1e7224 */ /* 0x000fe400078e0020 */
[----:B------:R-:W-:Y:S01]  /*2da0*/  IMAD.MOV.U32 R31, RZ, RZ, R38 ;  /* 0x000000ffff1f7224 */ /* 0x000fe200078e0026 */
[----:B------:R-:W-:Y:S01]  /*2db0*/  IABS R10, R28 ;  /* 0x0000001c000a7213 */ /* 0x000fe20000000000 */
[----:B------:R-:W-:Y:S01]  /*2dc0*/  @!P1 IMAD.IADD R5, R5, 0x1, -R0 ;  /* 0x0000000105059824 */ /* 0x000fe200078e0a00 */
[----:B------:R-:W-:Y:S01]  /*2dd0*/  ISETP.GE.AND P1, PT, R28, RZ, PT ;  /* 0x000000ff1c00720c */ /* 0x000fe20003f26270 */
[----:B------:R-:W-:-:S02]  /*2de0*/  IMAD.MOV.U32 R28, RZ, RZ, R30 ;  /* 0x000000ffff1c7224 */ /* 0x000fc400078e001e */
[----:B------:R-:W-:Y:S01]  /*2df0*/  IMAD.MOV.U32 R30, RZ, RZ, R31 ;  /* 0x000000ffff1e7224 */ /* 0x000fe200078e001f */
[----:B------:R0:W-:Y:S01]  /*2e00*/  STL [R1+0xc0], R14 ;  /* 0x0000c00e01007387 */ /* 0x0001e20000100800 */
[----:B------:R-:W-:Y:S02]  /*2e10*/  @!P4 IMAD.MOV R16, RZ, RZ, -R16 ;  /* 0x000000ffff10c224 */ /* 0x000fe400078e0a10 */
[----:B------:R-:W-:Y:S01]  /*2e20*/  @!P2 IMAD.IADD R11, R11, 0x1, -R0 ;  /* 0x000000010b0ba824 */ /* 0x000fe200078e0a00 */
[----:B------:R1:W-:Y:S01]  /*2e30*/  STL [R1+0xd0], R15 ;  /* 0x0000d00f01007387 */ /* 0x0003e20000100800 */
[----:B------:R-:W-:Y:S01]  /*2e40*/  ISETP.GE.AND P2, PT, R25, RZ, PT ;  /* 0x000000ff1900720c */ /* 0x000fe20003f46270 */
[----:B------:R-:W-:Y:S02]  /*2e50*/  IMAD.MOV.U32 R38, RZ, RZ, R55 ;  /* 0x000000ffff267224 */ /* 0x000fe400078e0037 */
[----:B------:R-:W-:Y:S01]  /*2e60*/  IMAD.MOV.U32 R25, RZ, RZ, R30 ;  /* 0x000000ffff197224 */ /* 0x000fe200078e001e */
[----:B--2---:R-:W-:-:S05]  /*2e70*/  IABS R13, R29 ;  /* 0x0000001d000d7213 */ /* 0x004fca0000000000 */
[----:B------:R-:W-:-:S04]  /*2e80*/  IMAD.HI.U32 R8, R4, R13, RZ ;  /* 0x0000000d04087227 */ /* 0x000fc800078e00ff */
[----:B------:R-:W-:-:S04]  /*2e90*/  IMAD.MOV R8, RZ, RZ, -R8 ;  /* 0x000000ffff087224 */ /* 0x000fc800078e0a08 */
[----:B------:R-:W-:Y:S02]  /*2ea0*/  IMAD R8, R0, R8, R13 ;  /* 0x0000000800087224 */ /* 0x000fe400078e020d */
[----:B------:R-:W-:-:S04]  /*2eb0*/  IMAD.MOV.U32 R13, RZ, RZ, R2 ;  /* 0x000000ffff0d7224 */ /* 0x000fc800078e0002 */
[----:B------:R-:W-:Y:S01]  /*2ec0*/  @!P0 IMAD.MOV R13, RZ, RZ, -R13 ;  /* 0x000000ffff0d8224 */ /* 0x000fe200078e0a0d */
[----:B------:R-:W-:Y:S01]  /*2ed0*/  ISETP.GT.U32.AND P0, PT, R0, R8, PT ;  /* 0x000000080000720c */ /* 0x000fe20003f04070 */
[----:B------:R-:W-:Y:S02]  /*2ee0*/  IMAD.MOV.U32 R32, RZ, RZ, R36 ;  /* 0x000000ffff207224 */ /* 0x000fe400078e0024 */
[----:B------:R-:W-:Y:S02]  /*2ef0*/  IMAD.MOV.U32 R36, RZ, RZ, R37 ;  /* 0x000000ffff247224 */ /* 0x000fe400078e0025 */
[----:B------:R-:W-:Y:S02]  /*2f00*/  IMAD.MOV.U32 R37, RZ, RZ, R59 ;  /* 0x000000ffff257224 */ /* 0x000fe400078e003b */
[----:B------:R-:W-:Y:S01]  /*2f10*/  IMAD.MOV.U32 R31, RZ, RZ, R32 ;  /* 0x000000ffff1f7224 */ /* 0x000fe200078e0020 */
[----:B------:R-:W2:Y:S01]  /*2f20*/  LDL.LU R59, [R1+0x204] ;  /* 0x00020400013b7983 */ /* 0x000ea20000300800 */
[----:B------:R-:W-:-:S02]  /*2f30*/  IMAD.MOV.U32 R32, RZ, RZ, R33 ;  /* 0x000000ffff207224 */ /* 0x000fc400078e0021 */
[----:B------:R-:W-:Y:S01]  /*2f40*/  IMAD.MOV.U32 R33, RZ, RZ, R37 ;  /* 0x000000ffff217224 */ /* 0x000fe200078e0025 */
[----:B------:R-:W3:Y:S01]  /*2f50*/  LDL.LU R55, [R1+0x1f0] ;  /* 0x0001f00001377983 */ /* 0x000ee20000300800 */
[----:B------:R-:W-:Y:S02]  /*2f60*/  IMAD.MOV.U32 R30, RZ, RZ, R31 ;  /* 0x000000ffff1e7224 */ /* 0x000fe400078e001f */
[----:B------:R-:W-:Y:S01]  /*2f70*/  IMAD.MOV.U32 R37, RZ, RZ, R39 ;  /* 0x000000ffff257224 */ /* 0x000fe200078e0027 */
[----:B------:R-:W-:Y:S01]  /*2f80*/  STL [R1+0xd4], R16 ;  /* 0x0000d41001007387 */ /* 0x000fe20000100800 */
[----:B------:R-:W-:Y:S02]  /*2f90*/  IMAD.MOV.U32 R31, RZ, RZ, R33 ;  /* 0x000000ffff1f7224 */ /* 0x000fe400078e0021 */
[----:B------:R-:W-:Y:S01]  /*2fa0*/  IMAD.MOV.U32 R39, RZ, RZ, R41 ;  /* 0x000000ffff277224 */ /* 0x000fe200078e0029 */
[----:B------:R4:W-:Y:S01]  /*2fb0*/  STL [R1+0x120], R9 ;  /* 0x0001200901007387 */ /* 0x0009e20000100800 */
[----:B------:R-:W-:-:S02]  /*2fc0*/  IMAD.MOV.U32 R33, RZ, RZ, R34 ;  /* 0x000000ffff217224 */ /* 0x000fc400078e0022 */
[----:B------:R-:W-:Y:S01]  /*2fd0*/  @!P0 IMAD.IADD R8, R8, 0x1, -R0 ;  /* 0x0000000108088824 */ /* 0x000fe200078e0a00 */
[----:B------:R4:W-:Y:S01]  /*2fe0*/  STL [R1+0x11c], R13 ;  /* 0x00011c0d01007387 */ /* 0x0009e20000100800 */
[----:B------:R-:W-:Y:S01]  /*2ff0*/  IMAD.MOV.U32 R34, RZ, RZ, R49 ;  /* 0x000000ffff227224 */ /* 0x000fe200078e0031 */
[----:B------:R-:W-:Y:S01]  /*3000*/  ISETP.GE.AND P0, PT, R29, RZ, PT ;  /* 0x000000ff1d00720c */ /* 0x000fe20003f06270 */
[----:B------:R-:W-:Y:S01]  /*3010*/  IMAD.MOV.U32 R29, RZ, RZ, R30 ;  /* 0x000000ffff1d7224 */ /* 0x000fe200078e001e */
[----:B------:R-:W2:Y:S04]  /*3020*/  LDL.LU R41, [R1+0x1b0] ;  /* 0x0001b00001297983 */ /* 0x000ea80000300800 */
[----:B------:R-:W3:Y:S04]  /*3030*/  LDL.LU R49, [R1+0x198] ;  /* 0x0001980001317983 */ /* 0x000ee80000300800 */
[----:B------:R-:W2:Y:S01]  /*3040*/  LDL.LU R30, [R1+0x17c] ;  /* 0x00017c00011e7983 */ /* 0x000ea20000300800 */
[----:B0-----:R-:W-:-:S04]  /*3050*/  IMAD.HI.U32 R14, R4, R10, RZ ;  /* 0x0000000a040e7227 */ /* 0x001fc800078e00ff */
[----:B------:R-:W-:-:S04]  /*3060*/  IMAD.MOV R14, RZ, RZ, -R14 ;  /* 0x000000ffff0e7224 */ /* 0x000fc800078e0a0e */
[C---:B------:R-:W-:Y:S01]  /*3070*/  IMAD R10, R0.reuse, R14, R10 ;  /* 0x0000000e000a7224 */ /* 0x040fe200078e020a */
[----:B------:R-:W-:-:S04]  /*3080*/  ISETP.GT.U32.AND P5, PT, R0, R6, PT ;  /* 0x000000060000720c */ /* 0x000fc80003fa4070 */
[----:B------:R-:W-:-:S09]  /*3090*/  ISETP.GT.U32.AND P4, PT, R0, R10, PT ;  /* 0x0000000a0000720c */ /* 0x000fd20003f84070 */
[----:B------:R-:W-:-:S04]  /*30a0*/  @!P5 IMAD.IADD R6, R6, 0x1, -R0 ;  /* 0x000000010606d824 */ /* 0x000fc800078e0a00 */
[----:B------:R-:W-:-:S05]  /*30b0*/  @!P4 IMAD.IADD R10, R10, 0x1, -R0 ;  /* 0x000000010a0ac824 */ /* 0x000fca00078e0a00 */
[C---:B------:R-:W-:Y:S02]  /*30c0*/  ISETP.GT.U32.AND P5, PT, R0.reuse, R10, PT ;  /* 0x0000000a0000720c */ /* 0x040fe40003fa4070 */
[C---:B------:R-:W-:Y:S02]  /*30d0*/  ISETP.GT.U32.AND P4, PT, R0.reuse, R5, PT ;  /* 0x000000050000720c */ /* 0x040fe40003f84070 */
[----:B------:R-:W-:Y:S02]  /*30e0*/  IABS R12, R23 ;  /* 0x00000017000c7213 */ /* 0x000fe40000000000 */
[----:B------:R-:W-:Y:S02]  /*30f0*/  IABS R7, R24 ;  /* 0x0000001800077213 */ /* 0x000fe40000000000 */
[----:B------:R-:W-:Y:S01]  /*3100*/  ISETP.GT.U32.AND P6, PT, R0, R6, PT ;  /* 0x000000060000720c */ /* 0x000fe20003fc4070 */
[----:B-1----:R-:W-:Y:S01]  /*3110*/  IMAD.HI.U32 R15, R4, R12, RZ ;  /* 0x0000000c040f7227 */ /* 0x002fe200078e00ff */
[----:B------:R-:W-:-:S03]  /*3120*/  IABS R2, R26 ;  /* 0x0000001a00027213 */ /* 0x000fc60000000000 */
[----:B------:R-:W-:Y:S01]  /*3130*/  @!P5 IMAD.IADD R10, R10, 0x1, -R0 ;  /* 0x000000010a0ad824 */ /* 0x000fe200078e0a00 */
[----:B------:R-:W-:Y:S01]  /*3140*/  ISETP.GE.AND P5, PT, R22, RZ, PT ;  /* 0x000000ff1600720c */ /* 0x000fe20003fa6270 */
[C---:B------:R-:W-:Y:S01]  /*3150*/  IMAD.HI.U32 R14, R4.reuse, R7, RZ ;  /* 0x00000007040e7227 */ /* 0x040fe200078e00ff */
[----:B------:R-:W-:Y:S02]  /*3160*/  @!P4 IADD3 R5, R5, -R0, RZ ;  /* 0x800000000505c210 */ /* 0x000fe40007ffe0ff */
[----:B----4-:R-:W-:Y:S01]  /*3170*/  IABS R9, R27 ;  /* 0x0000001b00097213 */ /* 0x010fe20000000000 */
[----:B------:R-:W-:Y:S02]  /*3180*/  IMAD.MOV R15, RZ, RZ, -R15 ;  /* 0x000000ffff0f7224 */ /* 0x000fe400078e0a0f */
[----:B------:R-:W-:Y:S02]  /*3190*/  IMAD.MOV R14, RZ, RZ, -R14 ;  /* 0x000000ffff0e7224 */ /* 0x000fe400078e0a0e */
[----:B------:R-:W-:-:S04]  /*31a0*/  IMAD.HI.U32 R13, R4, R2, RZ ;  /* 0x00000002040d7227 */ /* 0x000fc800078e00ff */
[C---:B------:R-:W-:Y:S02]  /*31b0*/  IMAD R12, R0.reuse, R15, R12 ;  /* 0x0000000f000c7224 */ /* 0x040fe400078e020c */
[----:B------:R-:W-:Y:S02]  /*31c0*/  IMAD R7, R0, R14, R7 ;  /* 0x0000000e00077224 */ /* 0x000fe400078e0207 */
[----:B------:R-:W-:Y:S02]  /*31d0*/  @!P6 IMAD.IADD R6, R6, 0x1, -R0 ;  /* 0x000000010606e824 */ /* 0x000fe400078e0a00 */
[----:B------:R-:W-:Y:S01]  /*31e0*/  @!P3 IMAD.MOV R5, RZ, RZ, -R5 ;  /* 0x000000ffff05b224 */ /* 0x000fe200078e0a05 */
[----:B------:R-:W-:Y:S01]  /*31f0*/  ISETP.GT.U32.AND P3, PT, R0, R8, PT ;  /* 0x000000080000720c */ /* 0x000fe20003f64070 */
[----:B------:R-:W-:Y:S02]  /*3200*/  IMAD.MOV R14, RZ, RZ, -R13 ;  /* 0x000000ffff0e7224 */ /* 0x000fe400078e0a0d */
[----:B------:R-:W-:Y:S01]  /*3210*/  IMAD.HI.U32 R13, R4, R9, RZ ;  /* 0x00000009040d7227 */ /* 0x000fe200078e00ff */
[----:B------:R-:W-:-:S03]  /*3220*/  ISETP.GT.U32.AND P4, PT, R0, R12, PT ;  /* 0x0000000c0000720c */ /* 0x000fc60003f84070 */
[----:B------:R-:W-:Y:S02]  /*3230*/  @!P1 IMAD.MOV R10, RZ, RZ, -R10 ;  /* 0x000000ffff0a9224 */ /* 0x000fe400078e0a0a */
[----:B------:R-:W-:Y:S01]  /*3240*/  @!P5 IMAD.MOV R6, RZ, RZ, -R6 ;  /* 0x000000ffff06d224 */ /* 0x000fe200078e0a06 */
[----:B------:R-:W-:Y:S01]  /*3250*/  STL [R1+0x118], R5 ;  /* 0x0001180501007387 */ /* 0x000fe20000100800 */
[C---:B------:R-:W-:Y:S02]  /*3260*/  IMAD R2, R0.reuse, R14, R2 ;  /* 0x0000000e00027224 */ /* 0x040fe400078e0202 */
[----:B------:R-:W-:Y:S01]  /*3270*/  IMAD.MOV R13, RZ, RZ, -R13 ;  /* 0x000000ffff0d7224 */ /* 0x000fe200078e0a0d */
[C---:B------:R-:W-:Y:S01]  /*3280*/  ISETP.GT.U32.AND P6, PT, R0.reuse, R7, PT ;  /* 0x000000070000720c */ /* 0x040fe20003fc4070 */
[----:B------:R-:W-:Y:S01]  /*3290*/  STL [R1+0x114], R10 ;  /* 0x0001140a01007387 */ /* 0x000fe20000100800 */
[----:B------:R-:W-:-:S03]  /*32a0*/  ISETP.GT.U32.AND P5, PT, R0, R2, PT ;  /* 0x000000020000720c */ /* 0x000fc60003fa4070 */
[----:B------:R0:W-:Y:S01]  /*32b0*/  STL [R1+0x110], R6 ;  /* 0x0001100601007387 */ /* 0x0001e20000100800 */
[--C-:B------:R-:W-:Y:S02]  /*32c0*/  @!P3 IMAD.IADD R8, R8, 0x1, -R0.reuse ;  /* 0x000000010808b824 */ /* 0x100fe400078e0a00 */
[----:B0-----:R-:W-:Y:S02]  /*32d0*/  IMAD R6, R0, R13, R9 ;  /* 0x0000000d00067224 */ /* 0x001fe400078e0209 */
[----:B------:R-:W-:-:S03]  /*32e0*/  @!P4 IMAD.IADD R12, R12, 0x1, -R0 ;  /* 0x000000010c0cc824 */ /* 0x000fc600078e0a00 */
[C---:B------:R-:W-:Y:S01]  /*32f0*/  ISETP.GT.U32.AND P3, PT, R0.reuse, R6, PT ;  /* 0x000000060000720c */ /* 0x040fe20003f64070 */
[----:B------:R-:W-:Y:S02]  /*3300*/  IMAD.MOV.U32 R10, RZ, RZ, R11 ;  /* 0x000000ffff0a7224 */ /* 0x000fe400078e000b */
[----:B------:R-:W-:Y:S01]  /*3310*/  @!P6 IMAD.IADD R7, R7, 0x1, -R0 ;  /* 0x000000010707e824 */ /* 0x000fe200078e0a00 */
[----:B------:R-:W-:Y:S01]  /*3320*/  ISETP.GT.U32.AND P1, PT, R0, R12, PT ;  /* 0x0000000c0000720c */ /* 0x000fe20003f24070 */
[----:B------:R-:W-:Y:S01]  /*3330*/  @!P2 IMAD.MOV R10, RZ, RZ, -R10 ;  /* 0x000000ffff0aa224 */ /* 0x000fe200078e0a0a */
[----:B------:R-:W-:Y:S01]  /*3340*/  IABS R5, R28 ;  /* 0x0000001c00057213 */ /* 0x000fe20000000000 */
[--C-:B------:R-:W-:Y:S01]  /*3350*/  @!P5 IMAD.IADD R2, R2, 0x1, -R0.reuse ;  /* 0x000000010202d824 */ /* 0x100fe200078e0a00 */
[----:B------:R-:W-:Y:S02]  /*3360*/  ISETP.GT.U32.AND P6, PT, R0, R7, PT ;  /* 0x000000070000720c */ /* 0x000fe40003fc4070 */
[----:B------:R-:W-:Y:S01]  /*3370*/  ISETP.GE.AND P4, PT, R23, RZ, PT ;  /* 0x000000ff1700720c */ /* 0x000fe20003f86270 */
[----:B------:R0:W-:Y:S02]  /*3380*/  STL [R1+0x10c], R10 ;  /* 0x00010c0a01007387 */ /* 0x0001e40000100800 */
[----:B------:R-:W-:Y:S01]  /*3390*/  @!P3 IMAD.IADD R6, R6, 0x1, -R0 ;  /* 0x000000010606b824 */ /* 0x000fe200078e0a00 */
[----:B------:R-:W-:Y:S01]  /*33a0*/  ISETP.GT.U32.AND P3, PT, R0, R2, PT ;  /* 0x000000020000720c */ /* 0x000fe20003f64070 */
[----:B------:R-:W-:Y:S01]  /*33b0*/  IMAD.MOV.U32 R13, RZ, RZ, R8 ;  /* 0x000000ffff0d7224 */ /* 0x000fe200078e0008 */
[----:B------:R-:W-:Y:S01]  /*33c0*/  ISETP.GE.AND P2, PT, R24, RZ, PT ;  /* 0x000000ff1800720c */ /* 0x000fe20003f46270 */
[----:B0-----:R-:W-:Y:S01]  /*33d0*/  IMAD.HI.U32 R10, R4, R5, RZ ;  /* 0x00000005040a7227 */ /* 0x001fe200078e00ff */
[----:B------:R-:W-:-:S03]  /*33e0*/  IABS R9, R25 ;  /* 0x0000001900097213 */ /* 0x000fc60000000000 */
[----:B------:R-:W-:Y:S01]  /*33f0*/  IMAD.MOV R10, RZ, RZ, -R10 ;  /* 0x000000ffff0a7224 */ /* 0x000fe200078e0a0a */
[----:B------:R-:W-:Y:S01]  /*3400*/  @!P1 IADD3 R12, R12, -R0, RZ ;  /* 0x800000000c0c9210 */ /* 0x000fe20007ffe0ff */
[----:B------:R-:W-:Y:S01]  /*3410*/  @!P0 IMAD.MOV R13, RZ, RZ, -R13 ;  /* 0x000000ffff0d8224 */ /* 0x000fe200078e0a0d */
[C---:B------:R-:W-:Y:S01]  /*3420*/  ISETP.GT.U32.AND P0, PT, R0.reuse, R6, PT ;  /* 0x000000060000720c */ /* 0x040fe20003f04070 */
[----:B------:R-:W-:Y:S01]  /*3430*/  IMAD R5, R0, R10, R5 ;  /* 0x0000000a00057224 */ /* 0x000fe200078e0205 */
[----:B------:R-:W-:Y:S01]  /*3440*/  ISETP.GE.AND P1, PT, R26, RZ, PT ;  /* 0x000000ff1a00720c */ /* 0x000fe20003f26270 */
[----:B------:R-:W-:Y:S01]  /*3450*/  @!P6 IMAD.IADD R7, R7, 0x1, -R0 ;  /* 0x000000010707e824 */ /* 0x000fe200078e0a00 */
[----:B------:R-:W-:Y:S01]  /*3460*/  ISETP.GE.AND P5, PT, R28, RZ, PT ;  /* 0x000000ff1c00720c */ /* 0x000fe20003fa6270 */
[----:B------:R-:W-:Y:S01]  /*3470*/  IMAD.HI.U32 R10, R4, R9, RZ ;  /* 0x00000009040a7227 */ /* 0x000fe200078e00ff */
[----:B------:R-:W-:-:S03]  /*3480*/  ISETP.GE.AND P6, PT, R27, RZ, PT ;  /* 0x000000ff1b00720c */ /* 0x000fc60003fc6270 */
[----:B------:R-:W-:Y:S02]  /*3490*/  IMAD.MOV.U32 R28, RZ, RZ, R31 ;  /* 0x000000ffff1c7224 */ /* 0x000fe400078e001f */
[----:B------:R-:W-:Y:S02]  /*34a0*/  IMAD.MOV.U32 R27, RZ, RZ, R32 ;  /* 0x000000ffff1b7224 */ /* 0x000fe400078e0020 */
[----:B------:R-:W-:Y:S01]  /*34b0*/  IMAD.MOV.U32 R31, RZ, RZ, R34 ;  /* 0x000000ffff1f7224 */ /* 0x000fe200078e0022 */
[----:B------:R-:W-:Y:S01]  /*34c0*/  IABS R11, R29 ;  /* 0x0000001d000b7213 */ /* 0x000fe20000000000 */
[----:B------:R-:W-:Y:S01]  /*34d0*/  IMAD.MOV.U32 R32, RZ, RZ, R35 ;  /* 0x000000ffff207224 */ /* 0x000fe200078e0023 */
[----:B------:R-:W-:Y:S01]  /*34e0*/  STL [R1+0x108], R13 ;  /* 0x0001080d01007387 */ /* 0x000fe20000100800 */
[----:B------:R-:W-:Y:S02]  /*34f0*/  @!P4 IMAD.MOV R12, RZ, RZ, -R12 ;  /* 0x000000ffff0cc224 */ /* 0x000fe400078e0a0c */
[----:B------:R-:W-:Y:S01]  /*3500*/  @!P3 IMAD.IADD R2, R2, 0x1, -R0 ;  /* 0x000000010202b824 */ /* 0x000fe200078e0a00 */
[----:B------:R-:W-:Y:S01]  /*3510*/  ISETP.GE.AND P3, PT, R29, RZ, PT ;  /* 0x000000ff1d00720c */ /* 0x000fe20003f66270 */
[----:B------:R-:W-:Y:S01]  /*3520*/  @!P2 IMAD.MOV R7, RZ, RZ, -R7 ;  /* 0x000000ffff07a224 */ /* 0x000fe200078e0a07 */
[----:B------:R-:W-:Y:S01]  /*3530*/  IADD3 R10, -R10, RZ, RZ ;  /* 0x000000ff0a0a7210 */ /* 0x000fe20007ffe1ff */
[----:B------:R-:W-:-:S02]  /*3540*/  IMAD.MOV.U32 R34, RZ, RZ, R48 ;  /* 0x000000ffff227224 */ /* 0x000fc400078e0030 */
[----:B------:R-:W-:Y:S02]  /*3550*/  @!P0 IMAD.IADD R6, R6, 0x1, -R0 ;  /* 0x0000000106068824 */ /* 0x000fe400078e0a00 */
[----:B------:R-:W-:Y:S02]  /*3560*/  @!P1 IMAD.MOV R2, RZ, RZ, -R2 ;  /* 0x000000ffff029224 */ /* 0x000fe400078e0a02 */
[----:B--2---:R-:W-:Y:S02]  /*3570*/  IMAD.MOV.U32 R26, RZ, RZ, R30 ;  /* 0x000000ffff1a7224 */ /* 0x004fe400078e001e */
[----:B------:R-:W-:Y:S02]  /*3580*/  IMAD.MOV.U32 R30, RZ, RZ, R33 ;  /* 0x000000ffff1e7224 */ /* 0x000fe400078e0021 */
[----:B------:R-:W-:Y:S02]  /*3590*/  IMAD.MOV.U32 R33, RZ, RZ, R36 ;  /* 0x000000ffff217224 */ /* 0x000fe400078e0024 */
[----:B------:R-:W-:-:S02]  /*35a0*/  IMAD.MOV.U32 R36, RZ, RZ, R56 ;  /* 0x000000ffff247224 */ /* 0x000fc400078e0038 */
[----:B------:R-:W-:Y:S02]  /*35b0*/  IMAD.MOV.U32 R56, RZ, RZ, R57 ;  /* 0x000000ffff387224 */ /* 0x000fe400078e0039 */
[----:B------:R-:W-:Y:S02]  /*35c0*/  IMAD.MOV.U32 R57, RZ, RZ, R58 ;  /* 0x000000ffff397224 */ /* 0x000fe400078e003a */
[----:B------:R-:W2:Y:S01]  /*35d0*/  LDL.LU R58, [R1+0x200] ;  /* 0x00020000013a7983 */ /* 0x000ea20000300800 */
[----:B------:R-:W-:Y:S02]  /*35e0*/  IMAD.MOV.U32 R29, RZ, RZ, R30 ;  /* 0x000000ffff1d7224 */ /* 0x000fe400078e001e */
[----:B---3--:R-:W-:Y:S01]  /*35f0*/  IMAD.MOV.U32 R35, RZ, RZ, R49 ;  /* 0x000000ffff237224 */ /* 0x008fe200078e0031 */
[----:B------:R-:W3:Y:S01]  /*3600*/  LDL.LU R48, [R1+0x1d4] ;  /* 0x0001d40001307983 */ /* 0x000ee20000300800 */
[----:B------:R-:W-:Y:S02]  /*3610*/  IMAD.MOV.U32 R30, RZ, RZ, R31 ;  /* 0x000000ffff1e7224 */ /* 0x000fe400078e001f */
[----:B------:R-:W-:Y:S01]  /*3620*/  IMAD.MOV.U32 R31, RZ, RZ, R32 ;  /* 0x000000ffff1f7224 */ /* 0x000fe200078e0020 */
[----:B------:R-:W4:Y:S01]  /*3630*/  LDL.LU R49, [R1+0x1d8] ;  /* 0x0001d80001317983 */ /* 0x000f220000300800 */
[----:B------:R-:W-:-:S02]  /*3640*/  IMAD.MOV.U32 R32, RZ, RZ, R33 ;  /* 0x000000ffff207224 */ /* 0x000fc400078e0021 */
[----:B------:R-:W-:Y:S01]  /*3650*/  IMAD.MOV.U32 R33, RZ, RZ, R34 ;  /* 0x000000ffff217224 */ /* 0x000fe200078e0022 */
[----:B------:R-:W-:Y:S01]  /*3660*/  STL [R1+0x104], R12 ;  /* 0x0001040c01007387 */ /* 0x000fe20000100800 */
[----:B------:R-:W-:Y:S01]  /*3670*/  IMAD.MOV.U32 R34, RZ, RZ, R35 ;  /* 0x000000ffff227224 */ /* 0x000fe200078e0023 */
[----:B------:R-:W-:Y:S02]  /*3680*/  ISETP.GE.AND P0, PT, R29, RZ, PT ;  /* 0x000000ff1d00720c */ /* 0x000fe40003f06270 */
[----:B------:R0:W-:Y:S01]  /*3690*/  STL [R1+0x100], R7 ;  /* 0x0001000701007387 */ /* 0x0001e20000100800 */
[----:B------:R-:W-:Y:S02]  /*36a0*/  IMAD.MOV.U32 R35, RZ, RZ, R36 ;  /* 0x000000ffff237224 */ /* 0x000fe400078e0024 */
[----:B------:R-:W-:Y:S02]  /*36b0*/  IMAD.MOV.U32 R36, RZ, RZ, R39 ;  /* 0x000000ffff247224 */ /* 0x000fe400078e0027 */
[----:B------:R-:W-:-:S02]  /*36c0*/  IMAD.MOV.U32 R39, RZ, RZ, R45 ;  /* 0x000000ffff277224 */ /* 0x000fc400078e002d */
[----:B------:R-:W2:Y:S01]  /*36d0*/  LDL.LU R45, [R1+0x1c8] ;  /* 0x0001c800012d7983 */ /* 0x000ea20000300800 */
[----:B0-----:R-:W-:Y:S01]  /*36e0*/  IMAD R7, R0, R10, R9 ;  /* 0x0000000a00077224 */ /* 0x001fe200078e0209 */
[----:B------:R-:W-:Y:S01]  /*36f0*/  IABS R10, R29 ;  /* 0x0000001d000a7213 */ /* 0x000fe20000000000 */
[----:B------:R-:W-:Y:S02]  /*3700*/  IMAD.MOV.U32 R29, RZ, RZ, R30 ;  /* 0x000000ffff1d7224 */ /* 0x000fe400078e001e */
[----:B------:R-:W-:Y:S02]  /*3710*/  IMAD.MOV.U32 R30, RZ, RZ, R32 ;  /* 0x000000ffff1e7224 */ /* 0x000fe400078e0020 */
[----:B------:R-:W-:Y:S02]  /*3720*/  IMAD.MOV.U32 R32, RZ, RZ, R33 ;  /* 0x000000ffff207224 */ /* 0x000fe400078e0021 */
[----:B------:R-:W-:Y:S02]  /*3730*/  IMAD.MOV.U32 R33, RZ, RZ, R34 ;  /* 0x000000ffff217224 */ /* 0x000fe400078e0022 */
[----:B------:R-:W-:Y:S01]  /*3740*/  IMAD.MOV.U32 R34, RZ, RZ, R35 ;  /* 0x000000ffff227224 */ /* 0x000fe200078e0023 */
[----:B------:R-:W-:Y:S01]  /*3750*/  MOV R35, R36 ;  /* 0x0000002400237202 */ /* 0x000fe20000000f00 */
[----:B------:R-:W-:-:S02]  /*3760*/  IMAD.MOV.U32 R36, RZ, RZ, R39 ;  /* 0x000000ffff247224 */ /* 0x000fc400078e0027 */
[----:B------:R-:W-:Y:S02]  /*3770*/  IMAD.MOV.U32 R39, RZ, RZ, R41 ;  /* 0x000000ffff277224 */ /* 0x000fe400078e0029 */
[----:B------:R-:W-:Y:S01]  /*3780*/  IMAD.MOV.U32 R41, RZ, RZ, R47 ;  /* 0x000000ffff297224 */ /* 0x000fe200078e002f */
[----:B------:R0:W-:Y:S01]  /*3790*/  STL [R1+0xfc], R2 ;  /* 0x0000fc0201007387 */ /* 0x0001e20000100800 */
[----:B------:R-:W-:Y:S02]  /*37a0*/  IMAD.MOV.U32 R47, RZ, RZ, R51 ;  /* 0x000000ffff2f7224 */ /* 0x000fe400078e0033 */
[----:B------:R-:W-:Y:S02]  /*37b0*/  IMAD.MOV.U32 R51, RZ, RZ, R52 ;  /* 0x000000ffff337224 */ /* 0x000fe400078e0034 */
[----:B------:R-:W3:Y:S01]  /*37c0*/  LDL.LU R52, [R1+0x1d0] ;  /* 0x0001d00001347983 */ /* 0x000ee20000300800 */
[----:B------:R-:W-:Y:S02]  /*37d0*/  ISETP.GT.U32.AND P4, PT, R0, R5, PT ;  /* 0x000000050000720c */ /* 0x000fe40003f84070 */
[----:B------:R-:W-:-:S11]  /*37e0*/  IABS R12, R29 ;  /* 0x0000001d000c7213 */ /* 0x000fd60000000000 */
[----:B------:R-:W-:Y:S01]  /*37f0*/  @!P4 IMAD.IADD R5, R5, 0x1, -R0 ;  /* 0x000000010505c824 */ /* 0x000fe200078e0a00 */
[----:B------:R-:W-:Y:S01]  /*3800*/  ISETP.GE.AND P4, PT, R29, RZ, PT ;  /* 0x000000ff1d00720c */ /* 0x000fe20003f86270 */
[----:B------:R-:W-:Y:S02]  /*3810*/  IMAD.MOV.U32 R29, RZ, RZ, R32 ;  /* 0x000000ffff1d7224 */ /* 0x000fe400078e0020 */
[----:B------:R-:W-:Y:S02]  /*3820*/  IMAD.MOV.U32 R32, RZ, RZ, R34 ;  /* 0x000000ffff207224 */ /* 0x000fe400078e0022 */
[----:B------:R-:W-:Y:S02]  /*3830*/  IMAD.MOV.U32 R34, RZ, RZ, R35 ;  /* 0x000000ffff227224 */ /* 0x000fe400078e0023 */
[----:B------:R-:W-:Y:S02]  /*3840*/  IMAD.MOV.U32 R35, RZ, RZ, R47 ;  /* 0x000000ffff237224 */ /* 0x000fe400078e002f */
[----:B------:R-:W-:Y:S01]  /*3850*/  IMAD.MOV.U32 R8, RZ, RZ, R11 ;  /* 0x000000ffff087224 */ /* 0x000fe200078e000b */
[----:B------:R-:W-:-:S03]  /*3860*/  ISETP.GT.U32.AND P1, PT, R0, R5, PT ;  /* 0x000000050000720c */ /* 0x000fc60003f24070 */
[----:B------:R-:W-:-:S04]  /*3870*/  IMAD.HI.U32 R11, R4, R8, RZ ;  /* 0x00000008040b7227 */ /* 0x000fc800078e00ff */
[----:B------:R-:W-:Y:S02]  /*3880*/  IMAD.MOV R11, RZ, RZ, -R11 ;  /* 0x000000ffff0b7224 */ /* 0x000fe400078e0a0b */
[----:B------:R-:W-:Y:S02]  /*3890*/  IMAD.MOV.U32 R14, RZ, RZ, R6 ;  /* 0x000000ffff0e7224 */ /* 0x000fe400078e0006 */
[C---:B------:R-:W-:Y:S02]  /*38a0*/  IMAD R9, R0.reuse, R11, R8 ;  /* 0x0000000b00097224 */ /* 0x040fe400078e0208 */
[----:B------:R-:W-:Y:S01]  /*38b0*/  @!P6 IMAD.MOV R14, RZ, RZ, -R14 ;  /* 0x000000ffff0ee224 */ /* 0x000fe200078e0a0e */
[----:B------:R-:W-:Y:S01]  /*38c0*/  ISETP.GT.U32.AND P6, PT, R0, R7, PT ;  /* 0x000000070000720c */ /* 0x000fe20003fc4070 */
[----:B------:R-:W-:-:S04]  /*38d0*/  IMAD.HI.U32 R13, R4, R10, RZ ;  /* 0x0000000a040d7227 */ /* 0x000fc800078e00ff */
[----:B------:R-:W-:Y:S01]  /*38e0*/  @!P1 IMAD.IADD R5, R5, 0x1, -R0 ;  /* 0x0000000105059824 */ /* 0x000fe200078e0a00 */
[----:B------:R-:W-:Y:S01]  /*38f0*/  ISETP.GT.U32.AND P1, PT, R0, R9, PT ;  /* 0x000000090000720c */ /* 0x000fe20003f24070 */
[----:B------:R-:W-:-:S04]  /*3900*/  IMAD.MOV R13, RZ, RZ, -R13 ;  /* 0x000000ffff0d7224 */ /* 0x000fc800078e0a0d */
[----:B------:R-:W-:Y:S02]  /*3910*/  IMAD R10, R0, R13, R10 ;  /* 0x0000000d000a7224 */ /* 0x000fe400078e020a */
[----:B------:R-:W-:-:S03]  /*3920*/  @!P6 IMAD.IADD R7, R7, 0x1, -R0 ;  /* 0x000000010707e824 */ /* 0x000fc600078e0a00 */
[----:B------:R-:W-:-:S03]  /*3930*/  ISETP.GT.U32.AND P6, PT, R0, R10, PT ;  /* 0x0000000a0000720c */ /* 0x000fc60003fc4070 */
[----:B------:R-:W-:Y:S02]  /*3940*/  @!P1 IADD3 R9, R9, -R0, RZ ;  /* 0x8000000009099210 */ /* 0x000fe40007ffe0ff */
[----:B------:R-:W-:Y:S01]  /*3950*/  ISETP.GT.U32.AND P1, PT, R0, R7, PT ;  /* 0x000000070000720c */ /* 0x000fe20003f24070 */
[----:B0-----:R-:W-:Y:S01]  /*3960*/  IMAD.HI.U32 R2, R4, R12, RZ ;  /* 0x0000000c04027227 */ /* 0x001fe200078e00ff */
[----:B------:R-:W-:Y:S02]  /*3970*/  IABS R11, R26 ;  /* 0x0000001a000b7213 */ /* 0x000fe40000000000 */
[----:B------:R-:W-:Y:S01]  /*3980*/  ISETP.GE.AND P2, PT, R25, RZ, PT ;  /* 0x000000ff1900720c */ /* 0x000fe20003f46270 */
[----:B------:R-:W-:Y:S01]  /*3990*/  IMAD.MOV R2, RZ, RZ, -R2 ;  /* 0x000000ffff027224 */ /* 0x000fe200078e0a02 */
[----:B------:R-:W-:Y:S02]  /*39a0*/  IABS R6, R28 ;  /* 0x0000001c00067213 */ /* 0x000fe40000000000 */
[----:B------:R-:W-:Y:S01]  /*39b0*/  @!P6 IMAD.IADD R10, R10, 0x1, -R0 ;  /* 0x000000010a0ae824 */ /* 0x000fe200078e0a00 */
[----:B------:R-:W-:Y:S01]  /*39c0*/  IABS R8, R27 ;  /* 0x0000001b00087213 */ /* 0x000fe20000000000 */
[----:B------:R-:W-:-:S02]  /*39d0*/  IMAD.MOV.U32 R15, RZ, RZ, R5 ;  /* 0x000000ffff0f7224 */ /* 0x000fc400078e0005 */
[C---:B------:R-:W-:Y:S01]  /*39e0*/  IMAD R12, R0.reuse, R2, R12 ;  /* 0x00000002000c7224 */ /* 0x040fe200078e020c */
[----:B------:R-:W-:Y:S01]  /*39f0*/  ISETP.GT.U32.AND P6, PT, R0, R10, PT ;  /* 0x0000000a0000720c */ /* 0x000fe20003fc4070 */
[----:B------:R-:W-:Y:S02]  /*3a00*/  @!P1 IMAD.IADD R7, R7, 0x1, -R0 ;  /* 0x0000000107079824 */ /* 0x000fe400078e0a00 */
[----:B------:R-:W-:Y:S01]  /*3a10*/  IMAD.HI.U32 R2, R4, R6, RZ ;  /* 0x0000000604027227 */ /* 0x000fe200078e00ff */
[----:B------:R-:W-:-:S03]  /*3a20*/  ISETP.GT.U32.AND P1, PT, R0, R12, PT ;  /* 0x0000000c0000720c */ /* 0x000fc60003f24070 */
[----:B------:R-:W-:-:S04]  /*3a30*/  IMAD.HI.U32 R13, R4, R8, RZ ;  /* 0x00000008040d7227 */ /* 0x000fc800078e00ff */
[----:B------:R-:W-:Y:S01]  /*3a40*/  @!P5 IMAD.MOV R15, RZ, RZ, -R15 ;  /* 0x000000ffff0fd224 */ /* 0x000fe200078e0a0f */
[C---:B------:R-:W-:Y:S01]  /*3a50*/  ISETP.GT.U32.AND P5, PT, R0.reuse, R9, PT ;  /* 0x000000090000720c */ /* 0x040fe20003fa4070 */
[----:B------:R-:W-:Y:S02]  /*3a60*/  IMAD.MOV.U32 R16, RZ, RZ, R7 ;  /* 0x000000ffff107224 */ /* 0x000fe400078e0007 */
[----:B------:R-:W-:Y:S02]  /*3a70*/  IMAD.MOV R2, RZ, RZ, -R2 ;  /* 0x000000ffff027224 */ /* 0x000fe400078e0a02 */
[----:B------:R-:W-:Y:S02]  /*3a80*/  IMAD.MOV R13, RZ, RZ, -R13 ;  /* 0x000000ffff0d7224 */ /* 0x000fe400078e0a0d */
[----:B------:R-:W-:Y:S02]  /*3a90*/  @!P2 IMAD.MOV R16, RZ, RZ, -R16 ;  /* 0x000000ffff10a224 */ /* 0x000fe400078e0a10 */
[C---:B------:R-:W-:Y:S01]  /*3aa0*/  IMAD R6, R0.reuse, R2, R6 ;  /* 0x0000000200067224 */ /* 0x040fe200078e0206 */
[----:B------:R-:W-:Y:S01]  /*3ab0*/  IABS R2, R30 ;  /* 0x0000001e00027213 */ /* 0x000fe20000000000 */
[----:B------:R-:W-:Y:S01]  /*3ac0*/  IMAD R8, R0, R13, R8 ;  /* 0x0000000d00087224 */ /* 0x000fe200078e0208 */
[----:B------:R-:W-:Y:S01]  /*3ad0*/  IABS R13, R31 ;  /* 0x0000001f000d7213 */ /* 0x000fe20000000000 */
[----:B------:R-:W-:Y:S01]  /*3ae0*/  @!P6 IMAD.IADD R10, R10, 0x1, -R0 ;  /* 0x000000010a0ae824 */ /* 0x000fe200078e0a00 */
[----:B------:R-:W-:Y:S01]  /*3af0*/  ISETP.GT.U32.AND P6, PT, R0, R6, PT ;  /* 0x000000060000720c */ /* 0x000fe20003fc4070 */
[----:B------:R-:W-:-:S02]  /*3b00*/  IMAD.MOV.U32 R5, RZ, RZ, R2 ;  /* 0x000000ffff057224 */ /* 0x000fc400078e0002 */
[----:B------:R-:W-:Y:S02]  /*3b10*/  IMAD.MOV.U32 R2, RZ, RZ, R13 ;  /* 0x000000ffff027224 */ /* 0x000fe400078e000d */
[--C-:B------:R-:W-:Y:S01]  /*3b20*/  @!P5 IMAD.IADD R9, R9, 0x1, -R0.reuse ;  /* 0x000000010909d824 */ /* 0x100fe200078e0a00 */
[----:B------:R-:W-:Y:S01]  /*3b30*/  ISETP.GT.U32.AND P5, PT, R0, R8, PT ;  /* 0x000000080000720c */ /* 0x000fe20003fa4070 */
[----:B------:R-:W-:Y:S02]  /*3b40*/  @!P1 IMAD.IADD R12, R12, 0x1, -R0 ;  /* 0x000000010c0c9824 */ /* 0x000fe400078e0a00 */
[----:B------:R-:W-:-:S04]  /*3b50*/  IMAD.HI.U32 R13, R4, R2, RZ ;  /* 0x00000002040d7227 */ /* 0x000fc800078e00ff */
[----:B------:R-:W-:Y:S02]  /*3b60*/  IMAD.MOV R13, RZ, RZ, -R13 ;  /* 0x000000ffff0d7224 */ /* 0x000fe400078e0a0d */
[----:B------:R-:W-:Y:S02]  /*3b70*/  @!P6 IMAD.IADD R6, R6, 0x1, -R0 ;  /* 0x000000010606e824 */ /* 0x000fe400078e0a00 */
[----:B------:R-:W-:Y:S02]  /*3b80*/  IMAD R2, R0, R13, R2 ;  /* 0x0000000d00027224 */ /* 0x000fe400078e0202 */
[----:B------:R-:W-:Y:S02]  /*3b90*/  IMAD.MOV.U32 R13, RZ, RZ, R10 ;  /* 0x000000ffff0d7224 */ /* 0x000fe400078e000a */
[----:B------:R-:W-:Y:S02]  /*3ba0*/  @!P5 IMAD.IADD R8, R8, 0x1, -R0 ;  /* 0x000000010808d824 */ /* 0x000fe400078e0a00 */
[----:B------:R-:W-:Y:S01]  /*3bb0*/  @!P3 IMAD.MOV R9, RZ, RZ, -R9 ;  /* 0x000000ffff09b224 */ /* 0x000fe200078e0a09 */
[----:B------:R-:W-:Y:S01]  /*3bc0*/  ISETP.GT.U32.AND P3, PT, R0, R6, PT ;  /* 0x000000060000720c */ /* 0x000fe20003f64070 */
[----:B------:R-:W-:Y:S01]  /*3bd0*/  @!P0 IMAD.MOV R13, RZ, RZ, -R13 ;  /* 0x000000ffff0d8224 */ /* 0x000fe200078e0a0d */
[----:B------:R-:W-:-:S02]  /*3be0*/  ISETP.GE.AND P1, PT, R26, RZ, PT ;  /* 0x000000ff1a00720c */ /* 0x000fc40003f26270 */
[----:B------:R-:W-:Y:S02]  /*3bf0*/  ISETP.GT.U32.AND P6, PT, R0, R8, PT ;  /* 0x000000080000720c */ /* 0x000fe40003fc4070 */
[----:B------:R-:W-:-:S07]  /*3c00*/  IABS R10, R33 ;  /* 0x00000021000a7213 */ /* 0x000fce0000000000 */
[----:B------:R-:W-:Y:S01]  /*3c10*/  @!P3 IMAD.IADD R6, R6, 0x1, -R0 ;  /* 0x000000010606b824 */ /* 0x000fe200078e0a00 */
[----:B------:R-:W-:-:S03]  /*3c20*/  ISETP.GE.AND P3, PT, R28, RZ, PT ;  /* 0x000000ff1c00720c */ /* 0x000fc60003f66270 */
[----:B------:R-:W-:Y:S01]  /*3c30*/  @!P6 IMAD.IADD R8, R8, 0x1, -R0 ;  /* 0x000000010808e824 */ /* 0x000fe200078e0a00 */
[----:B------:R-:W-:-:S09]  /*3c40*/  ISETP.GT.U32.AND P6, PT, R0, R2, PT ;  /* 0x000000020000720c */ /* 0x000fd20003fc4070 */
[----:B------:R-:W-:-:S04]  /*3c50*/  @!P3 IMAD.MOV R6, RZ, RZ, -R6 ;  /* 0x000000ffff06b224 */ /* 0x000fc800078e0a06 */
[----:B------:R-:W-:Y:S02]  /*3c60*/  @!P6 IMAD.IADD R2, R2, 0x1, -R0 ;  /* 0x000000010202e824 */ /* 0x000fe400078e0a00 */
[----:B---3--:R-:W-:Y:S02]  /*3c70*/  IMAD.MOV.U32 R47, RZ, RZ, R52 ;  /* 0x000000ffff2f7224 */ /* 0x008fe400078e0034 */
[----:B------:R-:W-:Y:S02]  /*3c80*/  IMAD.MOV.U32 R52, RZ, RZ, R54 ;  /* 0x000000ffff347224 */ /* 0x000fe400078e0036 */
[----:B------:R-:W3:Y:S04]  /*3c90*/  LDL.LU R54, [R1+0x1e0] ;  /* 0x0001e00001367983 */ /* 0x000ee80000300800 */
[----:B------:R0:W-:Y:S02]  /*3ca0*/  STL [R1+0xf8], R14 ;  /* 0x0000f80e01007387 */ /* 0x0001e40000100800 */
[----:B0-----:R-:W-:-:S04]  /*3cb0*/  IMAD.HI.U32 R14, R4, R11, RZ ;  /* 0x0000000b040e7227 */ /* 0x001fc800078e00ff */
[----:B------:R-:W-:-:S04]  /*3cc0*/  IMAD.MOV R14, RZ, RZ, -R14 ;  /* 0x000000ffff0e7224 */ /* 0x000fc800078e0a0e */
[----:B------:R-:W-:-:S05]  /*3cd0*/  IMAD R11, R0, R14, R11 ;  /* 0x0000000e000b7224 */ /* 0x000fca00078e020b */
[----:B------:R-:W-:Y:S02]  /*3ce0*/  ISETP.GT.U32.AND P2, PT, R0, R11, PT ;  /* 0x0000000b0000720c */ /* 0x000fe40003f44070 */
[----:B------:R-:W-:Y:S01]  /*3cf0*/  IABS R14, R29 ;  /* 0x0000001d000e7213 */ /* 0x000fe20000000000 */
[----:B------:R0:W-:Y:S04]  /*3d00*/  STL [R1+0xf4], R15 ;  /* 0x0000f40f01007387 */ /* 0x0001e80000100800 */
[----:B------:R-:W-:-:S06]  /*3d10*/  IMAD.HI.U32 R7, R4, R14, RZ ;  /* 0x0000000e04077227 */ /* 0x000fcc00078e00ff */
[----:B------:R-:W-:Y:S01]  /*3d20*/  @!P2 IMAD.IADD R11, R11, 0x1, -R0 ;  /* 0x000000010b0ba824 */ /* 0x000fe200078e0a00 */
[----:B------:R-:W-:Y:S01]  /*3d30*/  ISETP.GT.U32.AND P2, PT, R0, R12, PT ;  /* 0x0000000c0000720c */ /* 0x000fe20003f44070 */
[----:B0-----:R-:W-:-:S04]  /*3d40*/  IMAD.HI.U32 R15, R4, R5, RZ ;  /* 0x00000005040f7227 */ /* 0x001fc800078e00ff */
[----:B------:R-:W-:Y:S02]  /*3d50*/  IMAD.MOV R7, RZ, RZ, -R7 ;  /* 0x000000ffff077224 */ /* 0x000fe400078e0a07 */
[----:B------:R-:W-:Y:S02]  /*3d60*/  IMAD.MOV R15, RZ, RZ, -R15 ;  /* 0x000000ffff0f7224 */ /* 0x000fe400078e0a0f */
[C---:B------:R-:W-:Y:S01]  /*3d70*/  IMAD R7, R0.reuse, R7, R14 ;  /* 0x0000000700077224 */ /* 0x040fe200078e020e */
[C---:B------:R-:W-:Y:S01]  /*3d80*/  ISETP.GT.U32.AND P5, PT, R0.reuse, R11, PT ;  /* 0x0000000b0000720c */ /* 0x040fe20003fa4070 */
[----:B------:R-:W-:Y:S02]  /*3d90*/  IMAD R5, R0, R15, R5 ;  /* 0x0000000f00057224 */ /* 0x000fe400078e0205 */
[----:B------:R-:W-:Y:S02]  /*3da0*/  @!P2 IADD3 R12, R12, -R0, RZ ;  /* 0x800000000c0ca210 */ /* 0x000fe40007ffe0ff */
[----:B------:R-:W-:-:S02]  /*3db0*/  ISETP.GT.U32.AND P0, PT, R0, R7, PT ;  /* 0x000000070000720c */ /* 0x000fc40003f04070 */
[----:B------:R-:W-:Y:S01]  /*3dc0*/  ISETP.GT.U32.AND P2, PT, R0, R5, PT ;  /* 0x000000050000720c */ /* 0x000fe20003f44070 */
[----:B------:R-:W-:Y:S04]  /*3dd0*/  STL [R1+0xf0], R16 ;  /* 0x0000f01001007387 */ /* 0x000fe80000100800 */
[----:B------:R0:W-:Y:S01]  /*3de0*/  STL [R1+0xec], R9 ;  /* 0x0000ec0901007387 */ /* 0x0001e20000100800 */
[----:B------:R-:W-:Y:S01]  /*3df0*/  @!P5 IMAD.IADD R11, R11, 0x1, -R0 ;  /* 0x000000010b0bd824 */ /* 0x000fe200078e0a00 */
[----:B------:R-:W-:Y:S01]  /*3e00*/  ISETP.GE.AND P5, PT, R27, RZ, PT ;  /* 0x000000ff1b00720c */ /* 0x000fe20003fa6270 */
[----:B------:R-:W-:Y:S01]  /*3e10*/  @!P4 IMAD.MOV R12, RZ, RZ, -R12 ;  /* 0x000000ffff0cc224 */ /* 0x000fe200078e0a0c */
[----:B------:R1:W-:Y:S01]  /*3e20*/  STL [R1+0xe8], R13 ;  /* 0x0000e80d01007387 */ /* 0x0003e20000100800 */
[----:B------:R-:W-:Y:S01]  /*3e30*/  @!P1 IMAD.MOV R11, RZ, RZ, -R11 ;  /* 0x000000ffff0b9224 */ /* 0x000fe200078e0a0b */
[----:B0-----:R-:W-:Y:S01]  /*3e40*/  IABS R9, R32 ;  /* 0x0000002000097213 */ /* 0x001fe20000000000 */
[----:B------:R-:W-:-:S02]  /*3e50*/  @!P0 IMAD.IADD R7, R7, 0x1, -R0 ;  /* 0x0000000107078824 */ /* 0x000fc400078e0a00 */
[----:B------:R-:W-:Y:S02]  /*3e60*/  @!P2 IMAD.IADD R5, R5, 0x1, -R0 ;  /* 0x000000010505a824 */ /* 0x000fe400078e0a00 */
[----:B-1----:R-:W-:Y:S01]  /*3e70*/  IMAD.HI.U32 R13, R4, R9, RZ ;  /* 0x00000009040d7227 */ /* 0x002fe200078e00ff */
[C---:B------:R-:W-:Y:S01]  /*3e80*/  ISETP.GT.U32.AND P4, PT, R0.reuse, R7, PT ;  /* 0x000000070000720c */ /* 0x040fe20003f84070 */
[----:B------:R-:W-:Y:S02]  /*3e90*/  STL [R1+0xe4], R12 ;  /* 0x0000e40c01007387 */ /* 0x000fe40000100800 */
[----:B------:R-:W-:Y:S01]  /*3ea0*/  IMAD.MOV R14, RZ, RZ, -R13 ;  /* 0x000000ffff0e7224 */ /* 0x000fe200078e0a0d */
[----:B------:R-:W-:Y:S01]  /*3eb0*/  ISETP.GT.U32.AND P1, PT, R0, R5, PT ;  /* 0x000000050000720c */ /* 0x000fe20003f24070 */
[----:B------:R-:W-:Y:S01]  /*3ec0*/  IMAD.HI.U32 R13, R4, R10, RZ ;  /* 0x0000000a040d7227 */ /* 0x000fe200078e00ff */
[----:B------:R0:W-:Y:S03]  /*3ed0*/  STL [R1+0xe0], R11 ;  /* 0x0000e00b01007387 */ /* 0x0001e60000100800 */
[----:B------:R-:W-:-:S02]  /*3ee0*/  IMAD.MOV R13, RZ, RZ, -R13 ;  /* 0x000000ffff0d7224 */ /* 0x000fc400078e0a0d */
[----:B0-----:R-:W-:Y:S01]  /*3ef0*/  IMAD.MOV.U32 R11, RZ, RZ, R8 ;  /* 0x000000ffff0b7224 */ /* 0x001fe200078e0008 */
[----:B------:R-:W-:-:S03]  /*3f00*/  IABS R8, R34 ;  /* 0x0000002200087213 */ /* 0x000fc60000000000 */
[----:B------:R-:W-:Y:S02]  /*3f10*/  @!P5 IMAD.MOV R11, RZ, RZ, -R11 ;  /* 0x000000ffff0bd224 */ /* 0x000fe400078e0a0b */
[----:B------:R-:W-:Y:S01]  /*3f20*/  IMAD R10, R0, R13, R10 ;  /* 0x0000000d000a7224 */ /* 0x000fe200078e020a */
[----:B------:R-:W-:Y:S02]  /*3f30*/  ISETP.GE.AND P2, PT, R30, RZ, PT ;  /* 0x000000ff1e00720c */ /* 0x000fe40003f46270 */
[----:B------:R-:W-:Y:S01]  /*3f40*/  STL [R1+0xdc], R11 ;  /* 0x0000dc0b01007387 */ /* 0x000fe20000100800 */
[--C-:B------:R-:W-:Y:S01]  /*3f50*/  @!P4 IMAD.IADD R7, R7, 0x1, -R0.reuse ;  /* 0x000000010707c824 */ /* 0x100fe200078e0a00 */
[----:B------:R-:W-:Y:S02]  /*3f60*/  ISETP.GT.U32.AND P4, PT, R0, R10, PT ;  /* 0x0000000a0000720c */ /* 0x000fe40003f84070 */
[----:B------:R0:W-:Y:S01]  /*3f70*/  STL [R1+0xd8], R6 ;  /* 0x0000d80601007387 */ /* 0x0001e20000100800 */
[----:B------:R-:W-:Y:S01]  /*3f80*/  @!P1 IMAD.IADD R5, R5, 0x1, -R0 ;  /* 0x0000000105059824 */ /* 0x000fe200078e0a00 */
[----:B------:R-:W-:Y:S01]  /*3f90*/  ISETP.GE.AND P0, PT, R29, RZ, PT ;  /* 0x000000ff1d00720c */ /* 0x000fe20003f06270 */
[----:B0-----:R-:W-:-:S03]  /*3fa0*/  IMAD.HI.U32 R6, R4, R8, RZ ;  /* 0x0000000804067227 */ /* 0x001fc600078e00ff */
[----:B------:R-:W-:Y:S01]  /*3fb0*/  MOV R13, R5 ;  /* 0x00000005000d7202 */ /* 0x000fe20000000f00 */
[----:B------:R-:W-:-:S04]  /*3fc0*/  IMAD.MOV R6, RZ, RZ, -R6 ;  /* 0x000000ffff067224 */ /* 0x000fc800078e0a06 */
[C---:B------:R-:W-:Y:S01]  /*3fd0*/  IMAD R6, R0.reuse, R6, R8 ;  /* 0x0000000600067224 */ /* 0x040fe200078e0208 */
[----:B------:R-:W-:Y:S01]  /*3fe0*/  ISETP.GT.U32.AND P6, PT, R0, R2, PT ;  /* 0x000000020000720c */ /* 0x000fe20003fc4070 */
[----:B------:R-:W-:Y:S02]  /*3ff0*/  @!P2 IMAD.MOV R13, RZ, RZ, -R13 ;  /* 0x000000ffff0da224 */ /* 0x000fe400078e0a0d */
[----:B------:R-:W-:Y:S01]  /*4000*/  @!P4 IMAD.IADD R10, R10, 0x1, -R0 ;  /* 0x000000010a0ac824 */ /* 0x000fe200078e0a00 */
[C---:B------:R-:W-:Y:S01]  /*4010*/  ISETP.GT.U32.AND P2, PT, R0.reuse, R6, PT ;  /* 0x000000060000720c */ /* 0x040fe20003f44070 */
[C---:B------:R-:W-:Y:S01]  /*4020*/  IMAD R9, R0.reuse, R14, R9 ;  /* 0x0000000e00097224 */ /* 0x040fe200078e0209 */
[----:B------:R-:W-:Y:S01]  /*4030*/  ISETP.GE.AND P3, PT, R31, RZ, PT ;  /* 0x000000ff1f00720c */ /* 0x000fe20003f66270 */
[----:B------:R-:W-:Y:S01]  /*4040*/  @!P0 IMAD.MOV R7, RZ, RZ, -R7 ;  /* 0x000000ffff078224 */ /* 0x000fe200078e0a07 */
[C---:B------:R-:W-:Y:S02]  /*4050*/  ISETP.GT.U32.AND P0, PT, R0.reuse, R10, PT ;  /* 0x0000000a0000720c */ /* 0x040fe40003f04070 */
[----:B------:R-:W-:-:S02]  /*4060*/  ISETP.GT.U32.AND P5, PT, R0, R9, PT ;  /* 0x000000090000720c */ /* 0x000fc40003fa4070 */
[----:B------:R-:W-:Y:S02]  /*4070*/  IABS R12, R36 ;  /* 0x00000024000c7213 */ /* 0x000fe40000000000 */
[----:B------:R-:W-:Y:S01]  /*4080*/  IABS R11, R35 ;  /* 0x00000023000b7213 */ /* 0x000fe20000000000 */
[--C-:B------:R-:W-:Y:S01]  /*4090*/  @!P6 IMAD.IADD R2, R2, 0x1, -R0.reuse ;  /* 0x000000010202e824 */ /* 0x100fe200078e0a00 */
[----:B------:R-:W-:Y:S01]  /*40a0*/  ISETP.GE.AND P6, PT, R33, RZ, PT ;  /* 0x000000ff2100720c */ /* 0x000fe20003fc6270 */
[----:B------:R-:W-:Y:S01]  /*40b0*/  @!P2 IMAD.IADD R6, R6, 0x1, -R0 ;  /* 0x000000010606a824 */ /* 0x000fe200078e0a00 */
[----:B------:R0:W-:Y:S01]  /*40c0*/  STL [R1+0xcc], R7 ;  /* 0x0000cc0701007387 */ /* 0x0001e20000100800 */
[----:B------:R-:W-:-:S04]  /*40d0*/  IMAD.HI.U32 R5, R4, R12, RZ ;  /* 0x0000000c04057227 */ /* 0x000fc800078e00ff */
[----:B------:R-:W-:Y:S01]  /*40e0*/  @!P3 IMAD.MOV R2, RZ, RZ, -R2 ;  /* 0x000000ffff02b224 */ /* 0x000fe200078e0a02 */
[----:B------:R-:W-:Y:S01]  /*40f0*/  ISETP.GT.U32.AND P2, PT, R0, R6, PT ;  /* 0x000000060000720c */ /* 0x000fe20003f44070 */
[----:B------:R-:W-:Y:S02]  /*4100*/  IMAD.MOV R5, RZ, RZ, -R5 ;  /* 0x000000ffff057224 */ /* 0x000fe400078e0a05 */
[----:B0-----:R-:W-:Y:S01]  /*4110*/  IMAD.HI.U32 R7, R4, R11, RZ ;  /* 0x0000000b04077227 */ /* 0x001fe200078e00ff */
[----:B------:R-:W-:Y:S03]  /*4120*/  STL [R1+0xc8], R13 ;  /* 0x0000c80d01007387 */ /* 0x000fe60000100800 */
[----:B------:R-:W-:Y:S02]  /*4130*/  IMAD.MOV R7, RZ, RZ, -R7 ;  /* 0x000000ffff077224 */ /* 0x000fe400078e0a07 */
[--C-:B------:R-:W-:Y:S01]  /*4140*/  @!P0 IMAD.IADD R10, R10, 0x1, -R0.reuse ;  /* 0x000000010a0a8824 */ /* 0x100fe200078e0a00 */
[----:B------:R0:W-:Y:S01]  /*4150*/  STL [R1+0xc4], R2 ;  /* 0x0000c40201007387 */ /* 0x0001e20000100800 */
[----:B------:R-:W-:-:S02]  /*4160*/  @!P5 IMAD.IADD R9, R9, 0x1, -R0 ;  /* 0x000000010909d824 */ /* 0x000fc400078e0a00 */
[C---:B------:R-:W-:Y:S02]  /*4170*/  IMAD R7, R0.reuse, R7, R11 ;  /* 0x0000000700077224 */ /* 0x040fe400078e020b */
[C---:B0-----:R-:W-:Y:S02]  /*4180*/  IMAD R2, R0.reuse, R5, R12 ;  /* 0x0000000500027224 */ /* 0x041fe400078e020c */
[----:B------:R-:W-:Y:S01]  /*4190*/  IMAD.MOV.U32 R12, RZ, RZ, R10 ;  /* 0x000000ffff0c7224 */ /* 0x000fe200078e000a */
[----:B------:R-:W-:-:S03]  /*41a0*/  ISETP.GT.U32.AND P4, PT, R0, R9, PT ;  /* 0x000000090000720c */ /* 0x000fc60003f84070 */
[----:B------:R-:W-:Y:S01]  /*41b0*/  @!P6 IMAD.MOV R12, RZ, RZ, -R12 ;  /* 0x000000ffff0ce224 */ /* 0x000fe200078e0a0c */
[----:B------:R-:W-:Y:S01]  /*41c0*/  ISETP.GT.U32.AND P6, PT, R0, R7, PT ;  /* 0x000000070000720c */ /* 0x000fe20003fc4070 */
[----:B------:R-:W-:Y:S01]  /*41d0*/  @!P2 IMAD.IADD R6, R6, 0x1, -R0 ;  /* 0x000000010606a824 */ /* 0x000fe200078e0a00 */
[----:B------:R-:W-:Y:S02]  /*41e0*/  ISETP.GT.U32.AND P2, PT, R0, R2, PT ;  /* 0x000000020000720c */ /* 0x000fe40003f44070 */
[----:B------:R-:W-:Y:S02]  /*41f0*/  IABS R5, R37 ;  /* 0x0000002500057213 */ /* 0x000fe40000000000 */
[----:B------:R-:W-:-:S03]  /*4200*/  ISETP.GE.AND P1, PT, R32, RZ, PT ;  /* 0x000000ff2000720c */ /* 0x000fc60003f26270 */
[----:B------:R-:W-:-:S04]  /*4210*/  IMAD.HI.U32 R11, R4, R5, RZ ;  /* 0x00000005040b7227 */ /* 0x000fc800078e00ff */
[--C-:B------:R-:W-:Y:S02]  /*4220*/  @!P4 IMAD.IADD R9, R9, 0x1, -R0.reuse ;  /* 0x000000010909c824 */ /* 0x100fe400078e0a00 */
[--C-:B------:R-:W-:Y:S02]  /*4230*/  @!P6 IMAD.IADD R7, R7, 0x1, -R0.reuse ;  /* 0x000000010707e824 */ /* 0x100fe400078e0a00 */
[----:B------:R-:W-:Y:S01]  /*4240*/  IMAD.MOV R11, RZ, RZ, -R11 ;  /* 0x000000ffff0b7224 */ /* 0x000fe200078e0a0b */
[----:B------:R-:W-:Y:S01]  /*4250*/  ISETP.GE.AND P5, PT, R34, RZ, PT ;  /* 0x000000ff2200720c */ /* 0x000fe20003fa6270 */
[----:B------:R-:W-:Y:S02]  /*4260*/  IMAD.MOV.U32 R8, RZ, RZ, R9 ;  /* 0x000000ffff087224 */ /* 0x000fe400078e0009 */
[----:B------:R-:W-:Y:S01]  /*4270*/  @!P2 IMAD.IADD R2, R2, 0x1, -R0 ;  /* 0x000000010202a824 */ /* 0x000fe200078e0a00 */
[C---:B------:R-:W-:Y:S01]  /*4280*/  ISETP.GT.U32.AND P2, PT, R0.reuse, R7, PT ;  /* 0x000000070000720c */ /* 0x040fe20003f44070 */
[----:B------:R-:W-:-:S02]  /*4290*/  IMAD R5, R0, R11, R5 ;  /* 0x0000000b00057224 */ /* 0x000fc400078e0205 */
[----:B------:R-:W-:Y:S01]  /*42a0*/  @!P1 IMAD.MOV R8, RZ, RZ, -R8 ;  /* 0x000000ffff089224 */ /* 0x000fe200078e0a08 */
[----:B------:R-:W-:Y:S02]  /*42b0*/  IABS R60, R39 ;  /* 0x00000027003c7213 */ /* 0x000fe40000000000 */
[C---:B------:R-:W-:Y:S01]  /*42c0*/  ISETP.GT.U32.AND P6, PT, R0.reuse, R5, PT ;  /* 0x000000050000720c */ /* 0x040fe20003fc4070 */
[----:B------:R-:W-:Y:S01]  /*42d0*/  IMAD.MOV.U32 R14, RZ, RZ, R6 ;  /* 0x000000ffff0e7224 */ /* 0x000fe200078e0006 */
[----:B------:R0:W-:Y:S01]  /*42e0*/  STL [R1+0xa8], R8 ;  /* 0x0000a80801007387 */ /* 0x0001e20000100800 */
[----:B------:R-:W-:Y:S02]  /*42f0*/  ISETP.GE.AND P3, PT, R35, RZ, PT ;  /* 0x000000ff2300720c */ /* 0x000fe40003f66270 */
[----:B------:R-:W-:Y:S01]  /*4300*/  IABS R61, R38 ;  /* 0x00000026003d7213 */ /* 0x000fe20000000000 */
[----:B------:R1:W-:Y:S01]  /*4310*/  STL [R1+0x9c], R12 ;  /* 0x00009c0c01007387 */ /* 0x0003e20000100800 */
[----:B------:R-:W-:Y:S01]  /*4320*/  IABS R9, R40 ;  /* 0x0000002800097213 */ /* 0x000fe20000000000 */
[----:B------:R-:W-:Y:S01]  /*4330*/  @!P5 IMAD.MOV R14, RZ, RZ, -R14 ;  /* 0x000000ffff0ed224 */ /* 0x000fe200078e0a0e */
[----:B------:R-:W-:Y:S01]  /*4340*/  ISETP.GT.U32.AND P5, PT, R0, R2, PT ;  /* 0x000000020000720c */ /* 0x000fe20003fa4070 */
[----:B------:R-:W-:-:S02]  /*4350*/  @!P2 IMAD.IADD R7, R7, 0x1, -R0 ;  /* 0x000000010707a824 */ /* 0x000fc400078e0a00 */
[----:B0-----:R-:W-:-:S04]  /*4360*/  IMAD.HI.U32 R8, R4, R61, RZ ;  /* 0x0000003d04087227 */ /* 0x001fc800078e00ff */
[C---:B-1----:R-:W-:Y:S01]  /*4370*/  IMAD.HI.U32 R12, R4.reuse, R60, RZ ;  /* 0x0000003c040c7227 */ /* 0x042fe200078e00ff */
[----:B------:R0:W-:Y:S03]  /*4380*/  STL [R1+0x98], R14 ;  /* 0x0000980e01007387 */ /* 0x0001e60000100800 */
[----:B------:R-:W-:-:S04]  /*4390*/  IMAD.HI.U32 R11, R4, R9, RZ ;  /* 0x00000009040b7227 */ /* 0x000fc800078e00ff */
[----:B------:R-:W-:Y:S01]  /*43a0*/  IMAD.MOV R12, RZ, RZ, -R12 ;  /* 0x000000ffff0c7224 */ /* 0x000fe200078e0a0c */
[----:B------:R-:W-:Y:S01]  /*43b0*/  IABS R10, R41 ;  /* 0x00000029000a7213 */ /* 0x000fe20000000000 */
[----:B------:R-:W-:Y:S01]  /*43c0*/  IMAD.MOV R8, RZ, RZ, -R8 ;  /* 0x000000ffff087224 */ /* 0x000fe200078e0a08 */
[----:B------:R-:W-:Y:S01]  /*43d0*/  @!P6 IADD3 R5, R5, -R0, RZ ;  /* 0x800000000505e210 */ /* 0x000fe20007ffe0ff */
[----:B------:R-:W-:Y:S02]  /*43e0*/  IMAD.MOV R11, RZ, RZ, -R11 ;  /* 0x000000ffff0b7224 */ /* 0x000fe400078e0a0b */
[C---:B------:R-:W-:Y:S02]  /*43f0*/  IMAD R60, R0.reuse, R12, R60 ;  /* 0x0000000c003c7224 */ /* 0x040fe400078e023c */
[----:B0-----:R-:W-:Y:S01]  /*4400*/  IMAD.MOV.U32 R14, RZ, RZ, R7 ;  /* 0x000000ffff0e7224 */ /* 0x001fe200078e0007 */
[C---:B------:R-:W-:Y:S01]  /*4410*/  ISETP.GT.U32.AND P6, PT, R0.reuse, R5, PT ;  /* 0x000000050000720c */ /* 0x040fe20003fc4070 */
[----:B------:R-:W-:-:S02]  /*4420*/  IMAD R61, R0, R8, R61 ;  /* 0x00000008003d7224 */ /* 0x000fc400078e023d */
[C---:B------:R-:W-:Y:S02]  /*4430*/  IMAD R9, R0.reuse, R11, R9 ;  /* 0x0000000b00097224 */ /* 0x040fe400078e0209 */
[----:B------:R-:W-:Y:S01]  /*4440*/  @!P3 IMAD.MOV R14, RZ, RZ, -R14 ;  /* 0x000000ffff0eb224 */ /* 0x000fe200078e0a0e */
[----:B------:R-:W-:Y:S01]  /*4450*/  ISETP.GT.U32.AND P3, PT, R0, R60, PT ;  /* 0x0000003c0000720c */ /* 0x000fe20003f64070 */
[----:B------:R-:W-:Y:S01]  /*4460*/  IMAD.HI.U32 R8, R4, R10, RZ ;  /* 0x0000000a04087227 */ /* 0x000fe200078e00ff */
[----:B------:R-:W-:-:S03]  /*4470*/  ISETP.GT.U32.AND P2, PT, R0, R61, PT ;  /* 0x0000003d0000720c */ /* 0x000fc60003f44070 */
[----:B------:R-:W-:Y:S01]  /*4480*/  @!P5 IMAD.IADD R2, R2, 0x1, -R0 ;  /* 0x000000010202d824 */ /* 0x000fe200078e0a00 */
[----:B------:R-:W-:Y:S01]  /*4490*/  ISETP.GT.U32.AND P5, PT, R0, R9, PT ;  /* 0x000000090000720c */ /* 0x000fe20003fa4070 */
[----:B------:R-:W-:Y:S01]  /*44a0*/  IMAD.MOV R8, RZ, RZ, -R8 ;  /* 0x000000ffff087224 */ /* 0x000fe200078e0a08 */
[----:B------:R-:W-:-:S03]  /*44b0*/  IABS R11, R42 ;  /* 0x0000002a000b7213 */ /* 0x000fc60000000000 */
[----:B------:R-:W-:Y:S01]  /*44c0*/  IMAD R10, R0, R8, R10 ;  /* 0x00000008000a7224 */ /* 0x000fe200078e020a */
[----:B------:R-:W-:Y:S01]  /*44d0*/  ISETP.GE.AND P4, PT, R36, RZ, PT ;  /* 0x000000ff2400720c */ /* 0x000fe20003f86270 */
[--C-:B------:R-:W-:Y:S01]  /*44e0*/  @!P6 IMAD.IADD R5, R5, 0x1, -R0.reuse ;  /* 0x000000010505e824 */ /* 0x100fe200078e0a00 */
[----:B------:R-:W-:Y:S01]  /*44f0*/  ISETP.GE.AND P0, PT, R37, RZ, PT ;  /* 0x000000ff2500720c */ /* 0x000fe20003f06270 */
[----:B------:R-:W-:Y:S01]  /*4500*/  @!P3 IMAD.IADD R60, R60, 0x1, -R0 ;  /* 0x000000013c3cb824 */ /* 0x000fe200078e0a00 */
[----:B------:R-:W-:Y:S01]  /*4510*/  ISETP.GT.U32.AND P6, PT, R0, R10, PT ;  /* 0x0000000a0000720c */ /* 0x000fe20003fc4070 */
[----:B------:R-:W-:Y:S01]  /*4520*/  IMAD.HI.U32 R8, R4, R11, RZ ;  /* 0x0000000b04087227 */ /* 0x000fe200078e00ff */
[----:B------:R-:W-:-:S03]  /*4530*/  IABS R12, R43 ;  /* 0x0000002b000c7213 */ /* 0x000fc60000000000 */
[--C-:B------:R-:W-:Y:S02]  /*4540*/  @!P2 IMAD.IADD R61, R61, 0x1, -R0.reuse ;  /* 0x000000013d3da824 */ /* 0x100fe400078e0a00 */
[----:B------:R-:W-:Y:S01]  /*4550*/  @!P5 IMAD.IADD R9, R9, 0x1, -R0 ;  /* 0x000000010909d824 */ /* 0x000fe200078e0a00 */
[C---:B------:R-:W-:Y:S01]  /*4560*/  ISETP.GT.U32.AND P5, PT, R0.reuse, R60, PT ;  /* 0x0000003c0000720c */ /* 0x040fe20003fa4070 */
[----:B------:R-:W-:Y:S01]  /*4570*/  IMAD.MOV R8, RZ, RZ, -R8 ;  /* 0x000000ffff087224 */ /* 0x000fe200078e0a08 */
[----:B------:R-:W-:Y:S01]  /*4580*/  ISETP.GT.U32.AND P3, PT, R0, R61, PT ;  /* 0x0000003d0000720c */ /* 0x000fe20003f64070 */
[----:B------:R-:W-:Y:S01]  /*4590*/  IMAD.HI.U32 R7, R4, R12, RZ ;  /* 0x0000000c04077227 */ /* 0x000fe200078e00ff */
[----:B------:R-:W-:-:S03]  /*45a0*/  IABS R13, R44 ;  /* 0x0000002c000d7213 */ /* 0x000fc60000000000 */
[----:B------:R-:W-:Y:S01]  /*45b0*/  IMAD R11, R0, R8, R11 ;  /* 0x00000008000b7224 */ /* 0x000fe200078e020b */
[----:B------:R2:W-:Y:S01]  /*45c0*/  STL [R1+0x8], R14 ;  /* 0x0000080e01007387 */ /* 0x0005e20000100800 */
[----:B------:R-:W-:Y:S02]  /*45d0*/  @!P4 IMAD.MOV R2, RZ, RZ, -R2 ;  /* 0x000000ffff02c224 */ /* 0x000fe400078e0a02 */
[----:B------:R-:W-:Y:S02]  /*45e0*/  IMAD.MOV R7, RZ, RZ, -R7 ;  /* 0x000000ffff077224 */ /* 0x000fe400078e0a07 */
[----:B------:R-:W-:Y:S01]  /*45f0*/  @!P6 IMAD.IADD R10, R10, 0x1, -R0 ;  /* 0x000000010a0ae824 */ /* 0x000fe200078e0a00 */
[C---:B------:R-:W-:Y:S01]  /*4600*/  ISETP.GT.U32.AND P6, PT, R0.reuse, R9, PT ;  /* 0x000000090000720c */ /* 0x040fe20003fc4070 */
[----:B------:R-:W-:Y:S01]  /*4610*/  @!P0 IMAD.MOV R5, RZ, RZ, -R5 ;  /* 0x000000ffff058224 */ /* 0x000fe200078e0a05 */
[----:B------:R-:W-:Y:S01]  /*4620*/  ISETP.GT.U32.AND P0, PT, R0, R11, PT ;  /* 0x0000000b0000720c */ /* 0x000fe20003f04070 */
[----:B------:R-:W-:Y:S01]  /*4630*/  IMAD.HI.U32 R6, R4, R13, RZ ;  /* 0x0000000d04067227 */ /* 0x000fe200078e00ff */
[----:B--2---:R-:W-:Y:S01]  /*4640*/  IABS R14, R45 ;  /* 0x0000002d000e7213 */ /* 0x004fe20000000000 */
[----:B------:R-:W-:Y:S01]  /*4650*/  STL [R1+0x4], R2 ;  /* 0x0000040201007387 */ /* 0x000fe20000100800 */
[----:B------:R-:W-:Y:S01]  /*4660*/  ISETP.GE.AND P1, PT, R38, RZ, PT ;  /* 0x000000ff2600720c */ /* 0x000fe20003f26270 */
[----:B------:R-:W-:-:S02]  /*4670*/  IMAD R12, R0, R7, R12 ;  /* 0x00000007000c7224 */ /* 0x000fc400078e020c */
[----:B------:R-:W-:Y:S01]  /*4680*/  @!P5 IMAD.IADD R60, R60, 0x1, -R0 ;  /* 0x000000013c3cd824 */ /* 0x000fe200078e0a00 */
[----:B------:R0:W-:Y:S01]  /*4690*/  STL [R1], R5 ;  /* 0x0000000501007387 */ /* 0x0001e20000100800 */
[----:B------:R-:W-:Y:S01]  /*46a0*/  IMAD.MOV R6, RZ, RZ, -R6 ;  /* 0x000000ffff067224 */ /* 0x000fe200078e0a06 */
[----:B------:R-:W-:Y:S01]  /*46b0*/  ISETP.GE.AND P5, PT, R40, RZ, PT ;  /* 0x000000ff2800720c */ /* 0x000fe20003fa6270 */
[----:B------:R-:W-:Y:S01]  /*46c0*/  @!P3 IMAD.IADD R61, R61, 0x1, -R0 ;  /* 0x000000013d3db824 */ /* 0x000fe200078e0a00 */
[C---:B------:R-:W-:Y:S01]  /*46d0*/  ISETP.GT.U32.AND P3, PT, R0.reuse, R12, PT ;  /* 0x0000000c0000720c */ /* 0x040fe20003f64070 */
[----:B------:R-:W-:Y:S02]  /*46e0*/  IMAD R13, R0, R6, R13 ;  /* 0x00000006000d7224 */ /* 0x000fe400078e020d */
[----:B0-----:R-:W-:Y:S01]  /*46f0*/  IMAD.HI.U32 R5, R4, R14, RZ ;  /* 0x0000000e04057227 */ /* 0x001fe200078e00ff */
[----:B------:R-:W-:-:S03]  /*4700*/  ISETP.GT.U32.AND P4, PT, R0, R10, PT ;  /* 0x0000000a0000720c */ /* 0x000fc60003f84070 */
[----:B------:R-:W-:Y:S01]  /*4710*/  IMAD.MOV R6, RZ, RZ, -R5 ;  /* 0x000000ffff067224 */ /* 0x000fe200078e0a05 */
[----:B------:R-:W-:Y:S01]  /*4720*/  ISETP.GE.AND P2, PT, R39, RZ, PT ;  /* 0x000000ff2700720c */ /* 0x000fe20003f46270 */
[----:B------:R-:W-:Y:S01]  /*4730*/  @!P6 IMAD.IADD R9, R9, 0x1, -R0 ;  /* 0x000000010909e824 */ /* 0x000fe200078e0a00 */
[----:B------:R-:W-:Y:S01]  /*4740*/  @!P0 IADD3 R11, R11, -R0, RZ ;  /* 0x800000000b0b8210 */ /* 0x000fe20007ffe0ff */
[C---:B------:R-:W-:Y:S01]  /*4750*/  IMAD R14, R0.reuse, R6, R14 ;  /* 0x00000006000e7224 */ /* 0x040fe200078e020e */
[C---:B------:R-:W-:Y:S01]  /*4760*/  ISETP.GT.U32.AND P6, PT, R0.reuse, R13, PT ;  /* 0x0000000d0000720c */ /* 0x040fe20003fc4070 */
[----:B------:R-:W-:Y:S01]  /*4770*/  @!P1 IMAD.MOV R61, RZ, RZ, -R61 ;  /* 0x000000ffff3d9224 */ /* 0x000fe200078e0a3d */
[C---:B------:R-:W-:Y:S01]  /*4780*/  ISETP.GT.U32.AND P1, PT, R0.reuse, R11, PT ;  /* 0x0000000b0000720c */ /* 0x040fe20003f24070 */
[----:B------:R-:W-:Y:S01]  /*4790*/  @!P5 IMAD.MOV R9, RZ, RZ, -R9 ;  /* 0x000000ffff09d224 */ /* 0x000fe200078e0a09 */
[----:B------:R-:W-:Y:S01]  /*47a0*/  ISETP.GT.U32.AND P5, PT, R0, R14, PT ;  /* 0x0000000e0000720c */ /* 0x000fe20003fa4070 */
[--C-:B------:R-:W-:Y:S01]  /*47b0*/  @!P3 IMAD.IADD R12, R12, 0x1, -R0.reuse ;  /* 0x000000010c0cb824 */ /* 0x100fe200078e0a00 */
[----:B------:R-:W-:Y:S01]  /*47c0*/  ISETP.GE.AND P0, PT, R42, RZ, PT ;  /* 0x000000ff2a00720c */ /* 0x000fe20003f06270 */
[----:B------:R-:W-:Y:S01]  /*47d0*/  @!P4 IMAD.IADD R10, R10, 0x1, -R0 ;  /* 0x000000010a0ac824 */ /* 0x000fe200078e0a00 */
[----:B------:R-:W-:Y:S01]  /*47e0*/  ISETP.GE.AND P4, PT, R41, RZ, PT ;  /* 0x000000ff2900720c */ /* 0x000fe20003f86270 */
[----:B------:R-:W-:Y:S01]  /*47f0*/  @!P2 IMAD.MOV R60, RZ, RZ, -R60 ;  /* 0x000000ffff3ca224 */ /* 0x000fe200078e0a3c */
[----:B------:R-:W-:-:S03]  /*4800*/  ISETP.GT.U32.AND P2, PT, R0, R12, PT ;  /* 0x0000000c0000720c */ /* 0x000fc60003f44070 */
[--C-:B------:R-:W-:Y:S02]  /*4810*/  @!P6 IMAD.IADD R13, R13, 0x1, -R0.reuse ;  /* 0x000000010d0de824 */ /* 0x100fe400078e0a00 */
[--C-:B------:R-:W-:Y:S02]  /*4820*/  @!P1 IMAD.IADD R11, R11, 0x1, -R0.reuse ;  /* 0x000000010b0b9824 */ /* 0x100fe400078e0a00 */
[----:B------:R-:W-:Y:S01]  /*4830*/  @!P5 IMAD.IADD R14, R14, 0x1, -R0 ;  /* 0x000000010e0ed824 */ /* 0x000fe200078e0a00 */
[C---:B------:R-:W-:Y:S01]  /*4840*/  ISETP.GT.U32.AND P6, PT, R0.reuse, R13, PT ;  /* 0x0000000d0000720c */ /* 0x040fe20003fc4070 */
[----:B------:R-:W-:Y:S01]  /*4850*/  @!P0 IMAD.MOV R11, RZ, RZ, -R11 ;  /* 0x000000ffff0b8224 */ /* 0x000fe200078e0a0b */
[----:B------:R-:W-:Y:S02]  /*4860*/  ISETP.GE.AND P3, PT, R43, RZ, PT ;  /* 0x000000ff2b00720c */ /* 0x000fe40003f66270 */
[----:B------:R-:W-:Y:S01]  /*4870*/  ISETP.GT.U32.AND P0, PT, R0, R14, PT ;  /* 0x0000000e0000720c */ /* 0x000fe20003f04070 */
[----:B------:R-:W-:Y:S01]  /*4880*/  @!P4 IMAD.MOV R10, RZ, RZ, -R10 ;  /* 0x000000ffff0ac224 */ /* 0x000fe200078e0a0a */
[----:B------:R-:W-:Y:S01]  /*4890*/  ISETP.GE.AND P4, PT, R44, RZ, PT ;  /* 0x000000ff2c00720c */ /* 0x000fe20003f86270 */
[--C-:B------:R-:W-:Y:S01]  /*48a0*/  @!P2 IMAD.IADD R12, R12, 0x1, -R0.reuse ;  /* 0x000000010c0ca824 */ /* 0x100fe200078e0a00 */
[----:B------:R-:W-:Y:S01]  /*48b0*/  ISETP.GE.AND P2, PT, R45, RZ, PT ;  /* 0x000000ff2d00720c */ /* 0x000fe20003f46270 */
[----:B------:R-:W-:Y:S04]  /*48c0*/  STL [R1+0x2380], R61 ;  /* 0x0023803d01007387 */ /* 0x000fe80000100800 */
[----:B------:R-:W-:Y:S01]  /*48d0*/  @!P6 IMAD.IADD R13, R13, 0x1, -R0 ;  /* 0x000000010d0de824 */ /* 0x000fe200078e0a00 */
[----:B------:R-:W-:Y:S01]  /*48e0*/  STL [R1+0x2384], R60 ;  /* 0x0023843c01007387 */ /* 0x000fe20000100800 */
[----:B------:R-:W-:-:S02]  /*48f0*/  @!P3 IMAD.MOV R12, RZ, RZ, -R12 ;  /* 0x000000ffff0cb224 */ /* 0x000fc400078e0a0c */
[----:B------:R-:W-:Y:S01]  /*4900*/  @!P0 IMAD.IADD R14, R14, 0x1, -R0 ;  /* 0x000000010e0e8824 */ /* 0x000fe200078e0a00 */
[----:B------:R-:W-:Y:S01]  /*4910*/  STL [R1+0x2388], R9 ;  /* 0x0023880901007387 */ /* 0x000fe20000100800 */
[----:B------:R-:W-:Y:S02]  /*4920*/  @!P4 IMAD.MOV R13, RZ, RZ, -R13 ;  /* 0x000000ffff0dc224 */ /* 0x000fe400078e0a0d */
[----:B------:R-:W-:Y:S01]  /*4930*/  @!P2 IMAD.MOV R14, RZ, RZ, -R14 ;  /* 0x000000ffff0ea224 */ /* 0x000fe200078e0a0e */
[----:B------:R-:W-:Y:S01]  /*4940*/  STL [R1+0x238c], R10 ;  /* 0x00238c0a01007387 */ /* 0x000fe20000100800 */
[----:B---3--:R-:W-:-:S03]  /*4950*/  ISETP.GE.AND P2, PT, R54, RZ, PT ;  /* 0x000000ff3600720c */ /* 0x008fc60003f46270 */
[----:B------:R-:W-:Y:S01]  /*4960*/  STL [R1+0x2390], R11 ;  /* 0x0023900b01007387 */ /* 0x000fe20000100800 */
[----:B------:R-:W-:-:S03]  /*4970*/  IABS R20, R54 ;  /* 0x0000003600147213 */ /* 0x000fc60000000000 */
[----:B------:R-:W-:Y:S04]  /*4980*/  STL [R1+0x2394], R12 ;  /* 0x0023940c01007387 */ /* 0x000fe80000100800 */
[----:B------:R-:W-:Y:S04]  /*4990*/  STL [R1+0x2398], R13 ;  /* 0x0023980d01007387 */ /* 0x000fe80000100800 */
[----:B------:R-:W-:Y:S04]  /*49a0*/  STL [R1+0x239c], R14 ;  /* 0x00239c0e01007387 */ /* 0x000fe80000100800 */
[----:B------:R-:W2:Y:S01]  /*49b0*/  LDL.LU R54, [R1+0x1f8] ;  /* 0x0001f80001367983 */ /* 0x000ea20000300800 */
[----:B------:R-:W-:-:S05]  /*49c0*/  IABS R2, R46 ;  /* 0x0000002e00027213 */ /* 0x000fca0000000000 */
[----:B------:R-:W-:-:S04]  /*49d0*/  IMAD.HI.U32 R5, R4, R2, RZ ;  /* 0x0000000204057227 */ /* 0x000fc800078e00ff */
[----:B------:R-:W-:Y:S01]  /*49e0*/  IMAD.MOV R5, RZ, RZ, -R5 ;  /* 0x000000ffff057224 */ /* 0x000fe200078e0a05 */
[----:B------:R-:W-:-:S03]  /*49f0*/  IABS R6, R47 ;  /* 0x0000002f00067213 */ /* 0x000fc60000000000 */
[----:B------:R-:W-:Y:S02]  /*4a00*/  IMAD R2, R0, R5, R2 ;  /* 0x0000000500027224 */ /* 0x000fe400078e0202 */
[----:B------:R-:W-:-:S03]  /*4a10*/  IMAD.HI.U32 R5, R4, R6, RZ ;  /* 0x0000000604057227 */ /* 0x000fc600078e00ff */
[----:B------:R-:W-:Y:S01]  /*4a20*/  ISETP.GT.U32.AND P1, PT, R0, R2, PT ;  /* 0x000000020000720c */ /* 0x000fe20003f24070 */
[----:B------:R-:W-:-:S04]  /*4a30*/  IMAD.MOV R5, RZ, RZ, -R5 ;  /* 0x000000ffff057224 */ /* 0x000fc800078e0a05 */
[----:B------:R-:W-:-:S05]  /*4a40*/  IMAD R16, R0, R5, R6 ;  /* 0x0000000500107224 */ /* 0x000fca00078e0206 */
[----:B------:R-:W-:-:S03]  /*4a50*/  ISETP.GT.U32.AND P3, PT, R0, R16, PT ;  /* 0x000000100000720c */ /* 0x000fc60003f64070 */
[----:B------:R-:W-:Y:S01]  /*4a60*/  @!P1 IMAD.IADD R2, R2, 0x1, -R0 ;  /* 0x0000000102029824 */ /* 0x000fe200078e0a00 */
[----:B------:R-:W-:-:S04]  /*4a70*/  IABS R17, R48 ;  /* 0x0000003000117213 */ /* 0x000fc80000000000 */
[----:B------:R-:W-:Y:S01]  /*4a80*/  ISETP.GT.U32.AND P1, PT, R0, R2, PT ;  /* 0x000000020000720c */ /* 0x000fe20003f24070 */
[----:B------:R-:W-:Y:S01]  /*4a90*/  IMAD.HI.U32 R5, R4, R17, RZ ;  /* 0x0000001104057227 */ /* 0x000fe200078e00ff */
[----:B------:R-:W-:Y:S02]  /*4aa0*/  ISETP.GE.AND P6, PT, R46, RZ, PT ;  /* 0x000000ff2e00720c */ /* 0x000fe40003fc6270 */
[----:B----4-:R-:W-:Y:S02]  /*4ab0*/  IABS R18, R49 ;  /* 0x0000003100127213 */ /* 0x010fe40000000000 */
[----:B------:R-:W-:Y:S01]  /*4ac0*/  @!P3 IADD3 R16, R16, -R0, RZ ;  /* 0x800000001010b210 */ /* 0x000fe20007ffe0ff */
[----:B------:R-:W-:Y:S02]  /*4ad0*/  IMAD.MOV R5, RZ, RZ, -R5 ;  /* 0x000000ffff057224 */ /* 0x000fe400078e0a05 */
[----:B------:R-:W-:Y:S01]  /*4ae0*/  IMAD.HI.U32 R6, R4, R18, RZ ;  /* 0x0000001204067227 */ /* 0x000fe200078e00ff */
[----:B------:R-:W-:-:S03]  /*4af0*/  ISETP.GT.U32.AND P3, PT, R0, R16, PT ;  /* 0x000000100000720c */ /* 0x000fc60003f64070 */
[----:B------:R-:W-:Y:S02]  /*4b00*/  @!P1 IMAD.IADD R2, R2, 0x1, -R0 ;  /* 0x0000000102029824 */ /* 0x000fe400078e0a00 */
[----:B------:R-:W-:Y:S02]  /*4b10*/  IMAD.MOV R6, RZ, RZ, -R6 ;  /* 0x000000ffff067224 */ /* 0x000fe400078e0a06 */
[C---:B------:R-:W-:Y:S02]  /*4b20*/  IMAD R17, R0.reuse, R5, R17 ;  /* 0x0000000500117224 */ /* 0x040fe400078e0211 */
[----:B------:R-:W-:Y:S02]  /*4b30*/  IMAD.MOV.U32 R15, RZ, RZ, R2 ;  /* 0x000000ffff0f7224 */ /* 0x000fe400078e0002 */
[C---:B------:R-:W-:Y:S02]  /*4b40*/  IMAD R18, R0.reuse, R6, R18 ;  /* 0x0000000600127224 */ /* 0x040fe400078e0212 */
[----:B------:R-:W-:Y:S01]  /*4b50*/  @!P6 IMAD.MOV R15, RZ, RZ, -R15 ;  /* 0x000000ffff0fe224 */ /* 0x000fe200078e0a0f */
[----:B------:R-:W-:Y:S01]  /*4b60*/  ISETP.GT.U32.AND P6, PT, R0, R17, PT ;  /* 0x000000110000720c */ /* 0x000fe20003fc4070 */
[----:B------:R-:W-:Y:S01]  /*4b70*/  @!P3 IMAD.IADD R16, R16, 0x1, -R0 ;  /* 0x000000011010b824 */ /* 0x000fe200078e0a00 */
[----:B------:R-:W-:-:S02]  /*4b80*/  ISETP.GT.U32.AND P3, PT, R0, R18, PT ;  /* 0x000000120000720c */ /* 0x000fc40003f64070 */
[----:B------:R-:W-:-:S05]  /*4b90*/  IABS R19, R50 ;  /* 0x0000003200137213 */ /* 0x000fca0000000000 */
[----:B------:R-:W-:-:S04]  /*4ba0*/  IMAD.HI.U32 R5, R4, R19, RZ ;  /* 0x0000001304057227 */ /* 0x000fc800078e00ff */
[--C-:B------:R-:W-:Y:S01]  /*4bb0*/  @!P6 IMAD.IADD R17, R17, 0x1, -R0.reuse ;  /* 0x000000011111e824 */ /* 0x100fe200078e0a00 */
[----:B------:R-:W-:Y:S01]  /*4bc0*/  IABS R21, R51 ;  /* 0x0000003300157213 */ /* 0x000fe20000000000 */
[----:B------:R-:W-:Y:S02]  /*4bd0*/  @!P3 IMAD.IADD R18, R18, 0x1, -R0 ;  /* 0x000000011212b824 */ /* 0x000fe400078e0a00 */
[----:B------:R-:W-:Y:S01]  /*4be0*/  IMAD.MOV R5, RZ, RZ, -R5 ;  /* 0x000000ffff057224 */ /* 0x000fe200078e0a05 */
[----:B------:R-:W-:Y:S01]  /*4bf0*/  ISETP.GT.U32.AND P3, PT, R0, R17, PT ;  /* 0x000000110000720c */ /* 0x000fe20003f64070 */
[----:B------:R-:W-:Y:S01]  /*4c00*/  IMAD.HI.U32 R2, R4, R20, RZ ;  /* 0x0000001404027227 */ /* 0x000fe200078e00ff */
[----:B------:R-:W-:-:S03]  /*4c10*/  ISETP.GE.AND P4, PT, R48, RZ, PT ;  /* 0x000000ff3000720c */ /* 0x000fc60003f86270 */
[----:B------:R-:W-:Y:S02]  /*4c20*/  IMAD R19, R0, R5, R19 ;  /* 0x0000000500137224 */ /* 0x000fe400078e0213 */
[----:B------:R-:W-:Y:S02]  /*4c30*/  IMAD.MOV R2, RZ, RZ, -R2 ;  /* 0x000000ffff027224 */ /* 0x000fe400078e0a02 */
[----:B------:R-:W-:Y:S01]  /*4c40*/  IMAD.HI.U32 R6, R4, R21, RZ ;  /* 0x0000001504067227 */ /* 0x000fe200078e00ff */
[----:B------:R-:W-:-:S03]  /*4c50*/  ISETP.GT.U32.AND P6, PT, R0, R19, PT ;  /* 0x000000130000720c */ /* 0x000fc60003fc4070 */
[C---:B------:R-:W-:Y:S02]  /*4c60*/  IMAD R20, R0.reuse, R2, R20 ;  /* 0x0000000200147224 */ /* 0x040fe400078e0214 */
[----:B------:R-:W-:Y:S02]  /*4c70*/  IMAD.MOV R6, RZ, RZ, -R6 ;  /* 0x000000ffff067224 */ /* 0x000fe400078e0a06 */
[--C-:B------:R-:W-:Y:S01]  /*4c80*/  @!P3 IMAD.IADD R17, R17, 0x1, -R0.reuse ;  /* 0x000000011111b824 */ /* 0x100fe200078e0a00 */
[C---:B------:R-:W-:Y:S01]  /*4c90*/  ISETP.GT.U32.AND P3, PT, R0.reuse, R20, PT ;  /* 0x000000140000720c */ /* 0x040fe20003f64070 */
[C---:B------:R-:W-:Y:S02]  /*4ca0*/  IMAD R21, R0.reuse, R6, R21 ;  /* 0x0000000600157224 */ /* 0x040fe400078e0215 */
[----:B------:R-:W-:Y:S01]  /*4cb0*/  @!P4 IMAD.MOV R17, RZ, RZ, -R17 ;  /* 0x000000ffff11c224 */ /* 0x000fe200078e0a11 */
[----:B------:R-:W-:Y:S02]  /*4cc0*/  IABS R22, R52 ;  /* 0x0000003400167213 */ /* 0x000fe40000000000 */
[----:B------:R-:W-:Y:S01]  /*4cd0*/  ISETP.GT.U32.AND P4, PT, R0, R21, PT ;  /* 0x000000150000720c */ /* 0x000fe20003f84070 */
[----:B------:R-:W-:Y:S01]  /*4ce0*/  @!P6 IMAD.IADD R19, R19, 0x1, -R0 ;  /* 0x000000011313e824 */ /* 0x000fe200078e0a00 */
[----:B------:R-:W-:Y:S01]  /*4cf0*/  ISETP.GE.AND P5, PT, R47, RZ, PT ;  /* 0x000000ff2f00720c */ /* 0x000fe20003fa6270 */
[----:B------:R-:W-:Y:S01]  /*4d00*/  IMAD.HI.U32 R5, R4, R22, RZ ;  /* 0x0000001604057227 */ /* 0x000fe200078e00ff */
[----:B------:R-:W-:-:S02]  /*4d10*/  IABS R24, R55 ;  /* 0x0000003700187213 */ /* 0x000fc40000000000 */
[----:B------:R-:W-:Y:S01]  /*4d20*/  ISETP.GT.U32.AND P6, PT, R0, R19, PT ;  /* 0x000000130000720c */ /* 0x000fe20003fc4070 */
[----:B------:R-:W-:Y:S01]  /*4d30*/  @!P3 IMAD.IADD R20, R20, 0x1, -R0 ;  /* 0x000000011414b824 */ /* 0x000fe200078e0a00 */
[----:B------:R-:W-:Y:S01]  /*4d40*/  IABS R25, R56 ;  /* 0x0000003800197213 */ /* 0x000fe20000000000 */
[----:B------:R-:W-:Y:S01]  /*4d50*/  IMAD.MOV R5, RZ, RZ, -R5 ;  /* 0x000000ffff057224 */ /* 0x000fe200078e0a05 */
[----:B------:R-:W-:Y:S01]  /*4d60*/  ISETP.GE.AND P1, PT, R50, RZ, PT ;  /* 0x000000ff3200720c */ /* 0x000fe20003f26270 */
[----:B------:R-:W-:-:S04]  /*4d70*/  IMAD.HI.U32 R6, R4, R24, RZ ;  /* 0x0000001804067227 */ /* 0x000fc800078e00ff */
[----:B------:R-:W-:Y:S01]  /*4d80*/  @!P4 IMAD.IADD R21, R21, 0x1, -R0 ;  /* 0x000000011515c824 */ /* 0x000fe200078e0a00 */
[C---:B------:R-:W-:Y:S01]  /*4d90*/  ISETP.GT.U32.AND P4, PT, R0.reuse, R20, PT ;  /* 0x000000140000720c */ /* 0x040fe20003f84070 */
[----:B------:R-:W-:Y:S02]  /*4da0*/  IMAD R22, R0, R5, R22 ;  /* 0x0000000500167224 */ /* 0x000fe400078e0216 */
[----:B------:R-:W-:-:S04]  /*4db0*/  IMAD.HI.U32 R5, R4, R25, RZ ;  /* 0x0000001904057227 */ /* 0x000fc800078e00ff */
[----:B------:R-:W-:Y:S01]  /*4dc0*/  @!P5 IMAD.MOV R16, RZ, RZ, -R16 ;  /* 0x000000ffff10d224 */ /* 0x000fe200078e0a10 */
[C---:B------:R-:W-:Y:S01]  /*4dd0*/  ISETP.GT.U32.AND P5, PT, R0.reuse, R18, PT ;  /* 0x000000120000720c */ /* 0x040fe20003fa4070 */
[----:B------:R-:W-:Y:S02]  /*4de0*/  IMAD.MOV R6, RZ, RZ, -R6 ;  /* 0x000000ffff067224 */ /* 0x000fe400078e0a06 */
[----:B------:R-:W-:Y:S01]  /*4df0*/  IMAD.MOV R5, RZ, RZ, -R5 ;  /* 0x000000ffff057224 */ /* 0x000fe200078e0a05 */
[----:B------:R-:W-:Y:S01]  /*4e00*/  ISETP.GE.AND P0, PT, R49, RZ, PT ;  /* 0x000000ff3100720c */ /* 0x000fe20003f06270 */
[----:B------:R-:W-:Y:S02]  /*4e10*/  @!P6 IMAD.IADD R19, R19, 0x1, -R0 ;  /* 0x000000011313e824 */ /* 0x000fe400078e0a00 */
[C---:B------:R-:W-:Y:S02]  /*4e20*/  IMAD R24, R0.reuse, R6, R24 ;  /* 0x0000000600187224 */ /* 0x040fe400078e0218 */
[----:B------:R-:W-:-:S02]  /*4e30*/  IMAD R25, R0, R5, R25 ;  /* 0x0000000500197224 */ /* 0x000fc400078e0219 */
[----:B------:R-:W-:Y:S01]  /*4e40*/  @!P1 IMAD.MOV R19, RZ, RZ, -R19 ;  /* 0x000000ffff139224 */ /* 0x000fe200078e0a13 */
[----:B------:R-:W-:Y:S01]  /*4e50*/  ISETP.GT.U32.AND P1, PT, R0, R24, PT ;  /* 0x000000180000720c */ /* 0x000fe20003f24070 */
[--C-:B------:R-:W-:Y:S01]  /*4e60*/  @!P4 IMAD.IADD R20, R20, 0x1, -R0.reuse ;  /* 0x000000011414c824 */ /* 0x100fe200078e0a00 */
[----:B------:R-:W-:Y:S01]  /*4e70*/  ISETP.GT.U32.AND P4, PT, R0, R25, PT ;  /* 0x000000190000720c */ /* 0x000fe20003f84070 */
[----:B------:R-:W-:Y:S01]  /*4e80*/  @!P5 IMAD.IADD R18, R18, 0x1, -R0 ;  /* 0x000000011212d824 */ /* 0x000fe200078e0a00 */
[----:B------:R-:W-:Y:S03]  /*4e90*/  STL [R1+0x23a0], R15 ;  /* 0x0023a00f01007387 */ /* 0x000fe60000100800 */
[----:B------:R-:W-:Y:S01]  /*4ea0*/  @!P0 IMAD.MOV R18, RZ, RZ, -R18 ;  /* 0x000000ffff128224 */ /* 0x000fe200078e0a12 */
[----:B------:R-:W-:Y:S04]  /*4eb0*/  STL [R1+0x23a4], R16 ;  /* 0x0023a41001007387 */ /* 0x000fe80000100800 */
[----:B------:R-:W-:Y:S01]  /*4ec0*/  STL [R1+0x23a8], R17 ;  /* 0x0023a81101007387 */ /* 0x000fe20000100800 */
[--C-:B------:R-:W-:Y:S01]  /*4ed0*/  @!P1 IMAD.IADD R24, R24, 0x1, -R0.reuse ;  /* 0x0000000118189824 */ /* 0x100fe200078e0a00 */
[----:B------:R-:W-:Y:S01]  /*4ee0*/  ISETP.GE.AND P1, PT, R55, RZ, PT ;  /* 0x000000ff3700720c */ /* 0x000fe20003f26270 */
[----:B------:R-:W-:Y:S01]  /*4ef0*/  @!P4 IMAD.IADD R25, R25, 0x1, -R0 ;  /* 0x000000011919c824 */ /* 0x000fe200078e0a00 */
[----:B------:R-:W-:Y:S01]  /*4f00*/  STL [R1+0x23ac], R18 ;  /* 0x0023ac1201007387 */ /* 0x000fe20000100800 */
[----:B------:R-:W-:-:S03]  /*4f10*/  ISETP.GE.AND P4, PT, R56, RZ, PT ;  /* 0x000000ff3800720c */ /* 0x000fc60003f86270 */
[----:B------:R-:W-:Y:S04]  /*4f20*/  STL [R1+0x23b0], R19 ;  /* 0x0023b01301007387 */ /* 0x000fe80000100800 */
[----:B------:R-:W3:Y:S04]  /*4f30*/  LDL.LU R55, [R1+0x208] ;  /* 0x0002080001377983 */ /* 0x000ee80000300800 */
[----:B------:R-:W4:Y:S01]  /*4f40*/  LDL.LU R56, [R1+0x20c] ;  /* 0x00020c0001387983 */ /* 0x000f220000300800 */
[----:B------:R-:W-:-:S05]  /*4f50*/  IABS R23, R53 ;  /* 0x0000003500177213 */ /* 0x000fca0000000000 */
[----:B------:R-:W-:-:S04]  /*4f60*/  IMAD.HI.U32 R2, R4, R23, RZ ;  /* 0x0000001704027227 */ /* 0x000fc800078e00ff */
[----:B------:R-:W-:Y:S01]  /*4f70*/  IMAD.MOV R2, RZ, RZ, -R2 ;  /* 0x000000ffff027224 */ /* 0x000fe200078e0a02 */
[----:B------:R-:W-:-:S03]  /*4f80*/  ISETP.GT.U32.AND P5, PT, R0, R22, PT ;  /* 0x000000160000720c */ /* 0x000fc60003fa4070 */
[----:B------:R-:W-:-:S05]  /*4f90*/  IMAD R23, R0, R2, R23 ;  /* 0x0000000200177224 */ /* 0x000fca00078e0217 */
[----:B------:R-:W-:-:S05]  /*4fa0*/  ISETP.GT.U32.AND P6, PT, R0, R23, PT ;  /* 0x000000170000720c */ /* 0x000fca0003fc4070 */
[----:B------:R-:W-:-:S08]  /*4fb0*/  @!P5 IMAD.IADD R22, R22, 0x1, -R0 ;  /* 0x000000011616d824 */ /* 0x000fd000078e0a00 */
[----:B------:R-:W-:Y:S01]  /*4fc0*/  @!P6 IMAD.IADD R23, R23, 0x1, -R0 ;  /* 0x000000011717e824 */ /* 0x000fe200078e0a00 */
[C---:B------:R-:W-:Y:S02]  /*4fd0*/  ISETP.GT.U32.AND P6, PT, R0.reuse, R22, PT ;  /* 0x000000160000720c */ /* 0x040fe40003fc4070 */
[C---:B------:R-:W-:Y:S02]  /*4fe0*/  ISETP.GT.U32.AND P5, PT, R0.reuse, R21, PT ;  /* 0x000000150000720c */ /* 0x040fe40003fa4070 */
[----:B------:R-:W-:Y:S02]  /*4ff0*/  ISETP.GT.U32.AND P0, PT, R0, R23, PT ;  /* 0x000000170000720c */ /* 0x000fe40003f04070 */
[----:B------:R-:W-:-:S07]  /*5000*/  ISETP.GE.AND P3, PT, R51, RZ, PT ;  /* 0x000000ff3300720c */ /* 0x000fce0003f66270 */
[--C-:B------:R-:W-:Y:S02]  /*5010*/  @!P6 IMAD.IADD R22, R22, 0x1, -R0.reuse ;  /* 0x000000011616e824 */ /* 0x100fe400078e0a00 */
[--C-:B------:R-:W-:Y:S01]  /*5020*/  @!P5 IMAD.IADD R21, R21, 0x1, -R0.reuse ;  /* 0x000000011515d824 */ /* 0x100fe200078e0a00 */
[----:B------:R-:W-:Y:S01]  /*5030*/  ISETP.GE.AND P5, PT, R52, RZ, PT ;  /* 0x000000ff3400720c */ /* 0x000fe20003fa6270 */
[----:B------:R-:W-:Y:S01]  /*5040*/  @!P0 IMAD.IADD R23, R23, 0x1, -R0 ;  /* 0x0000000117178824 */ /* 0x000fe200078e0a00 */
[----:B------:R-:W-:Y:S01]  /*5050*/  ISETP.GE.AND P0, PT, R53, RZ, PT ;  /* 0x000000ff3500720c */ /* 0x000fe20003f06270 */
[----:B------:R-:W-:Y:S01]  /*5060*/  @!P3 IMAD.MOV R21, RZ, RZ, -R21 ;  /* 0x000000ffff15b224 */ /* 0x000fe200078e0a15 */
[----:B------:R-:W-:Y:S01]  /*5070*/  ISETP.GT.U32.AND P3, PT, R0, R25, PT ;  /* 0x000000190000720c */ /* 0x000fe20003f64070 */
[----:B------:R-:W-:Y:S01]  /*5080*/  @!P2 IMAD.MOV R20, RZ, RZ, -R20 ;  /* 0x000000ffff14a224 */ /* 0x000fe200078e0a14 */
[----:B------:R-:W-:-:S04]  /*5090*/  IABS R27, R57 ;  /* 0x00000039001b7213 */ /* 0x000fc80000000000 */
[----:B------:R-:W-:Y:S03]  /*50a0*/  STL [R1+0x23b4], R20 ;  /* 0x0023b41401007387 */ /* 0x000fe60000100800 */
[----:B------:R-:W-:Y:S02]  /*50b0*/  @!P5 IMAD.MOV R22, RZ, RZ, -R22 ;  /* 0x000000ffff16d224 */ /* 0x000fe400078e0a16 */
[----:B------:R-:W-:Y:S01]  /*50c0*/  @!P0 IMAD.MOV R23, RZ, RZ, -R23 ;  /* 0x000000ffff178224 */ /* 0x000fe200078e0a17 */
[----:B------:R0:W-:Y:S01]  /*50d0*/  STL [R1+0x23b8], R21 ;  /* 0x0023b81501007387 */ /* 0x0001e20000100800 */
[----:B------:R-:W-:Y:S01]  /*50e0*/  @!P3 IMAD.IADD R25, R25, 0x1, -R0 ;  /* 0x000000011919b824 */ /* 0x000fe200078e0a00 */
[----:B------:R-:W-:Y:S02]  /*50f0*/  ISETP.GE.AND P3, PT, R57, RZ, PT ;  /* 0x000000ff3900720c */ /* 0x000fe40003f66270 */
[----:B------:R-:W-:Y:S01]  /*5100*/  STL [R1+0x23bc], R22 ;  /* 0x0023bc1601007387 */ /* 0x000fe20000100800 */
[----:B------:R-:W-:-:S03]  /*5110*/  IABS R28, R58 ;  /* 0x0000003a001c7213 */ /* 0x000fc60000000000 */
[----:B------:R-:W-:Y:S01]  /*5120*/  STL [R1+0x23c0], R23 ;  /* 0x0023c01701007387 */ /* 0x000fe20000100800 */
[----:B--2---:R-:W-:-:S03]  /*5130*/  IABS R26, R54 ;  /* 0x00000036001a7213 */ /* 0x004fc60000000000 */
[----:B------:R-:W2:Y:S01]  /*5140*/  LDL.LU R57, [R1+0x210] ;  /* 0x0002100001397983 */ /* 0x000ea20000300800 */
[----:B------:R-:W-:Y:S01]  /*5150*/  IABS R29, R59 ;  /* 0x0000003b001d7213 */ /* 0x000fe20000000000 */
[----:B0-----:R-:W0:Y:S01]  /*5160*/  LDC R21, c[0x0][0x230] ;  /* 0x00008c00ff157b82 */ /* 0x001e220000000800 */
[----:B------:R-:W-:-:S05]  /*5170*/  IMAD.HI.U32 R2, R4, R26, RZ ;  /* 0x0000001a04027227 */ /* 0x000fca00078e00ff */
[----:B------:R-:W-:-:S05]  /*5180*/  IADD3 R2, -R2, RZ, RZ ;  /* 0x000000ff02027210 */ /* 0x000fca0007ffe1ff */
[----:B------:R-:W-:-:S05]  /*5190*/  IMAD R26, R0, R2, R26 ;  /* 0x00000002001a7224 */ /* 0x000fca00078e021a */
[----:B------:R-:W-:-:S13]  /*51a0*/  ISETP.GT.U32.AND P6, PT, R0, R26, PT ;  /* 0x0000001a0000720c */ /* 0x000fda0003fc4070 */
[----:B------:R-:W-:-:S05]  /*51b0*/  @!P6 IMAD.IADD R26, R26, 0x1, -R0 ;  /* 0x000000011a1ae824 */ /* 0x000fca00078e0a00 */
[----:B------:R-:W-:Y:S01]  /*51c0*/  ISETP.GT.U32.AND P6, PT, R0, R26, PT ;  /* 0x0000001a0000720c */ /* 0x000fe20003fc4070 */
[----:B------:R-:W-:-:S12]  /*51d0*/  IMAD.HI.U32 R2, R4, R27, RZ ;  /* 0x0000001b04027227 */ /* 0x000fd800078e00ff */
[----:B------:R-:W-:Y:S01]  /*51e0*/  @!P6 IMAD.IADD R26, R26, 0x1, -R0 ;  /* 0x000000011a1ae824 */ /* 0x000fe200078e0a00 */
[----:B------:R-:W-:Y:S02]  /*51f0*/  ISETP.GE.AND P6, PT, R58, RZ, PT ;  /* 0x000000ff3a00720c */ /* 0x000fe40003fc6270 */
[----:B------:R-:W2:Y:S01]  /*5200*/  LDL.LU R58, [R1+0x214] ;  /* 0x00021400013a7983 */ /* 0x000ea20000300800 */
[----:B------:R-:W-:-:S04]  /*5210*/  IMAD.MOV R5, RZ, RZ, -R2 ;  /* 0x000000ffff057224 */ /* 0x000fc800078e0a02 */
[----:B------:R-:W-:-:S05]  /*5220*/  IMAD R27, R0, R5, R27 ;  /* 0x00000005001b7224 */ /* 0x000fca00078e021b */
[----:B------:R-:W-:-:S13]  /*5230*/  ISETP.GT.U32.AND P5, PT, R0, R27, PT ;  /* 0x0000001b0000720c */ /* 0x000fda0003fa4070 */
[----:B------:R-:W-:Y:S01]  /*5240*/  @!P5 IMAD.IADD R27, R27, 0x1, -R0 ;  /* 0x000000011b1bd824 */ /* 0x000fe200078e0a00 */
[----:B------:R-:W-:Y:S02]  /*5250*/  ISETP.GE.AND P5, PT, R59, RZ, PT ;  /* 0x000000ff3b00720c */ /* 0x000fe40003fa6270 */
[----:B------:R-:W2:Y:S01]  /*5260*/  LDL.LU R59, [R1+0x218] ;  /* 0x00021800013b7983 */ /* 0x000ea20000300800 */
[----:B------:R-:W-:Y:S02]  /*5270*/  ISETP.GT.U32.AND P2, PT, R0, R24, PT ;  /* 0x000000180000720c */ /* 0x000fe40003f44070 */
[----:B------:R-:W-:Y:S01]  /*5280*/  ISETP.GE.AND P0, PT, R54, RZ, PT ;  /* 0x000000ff3600720c */ /* 0x000fe20003f06270 */
[----:B------:R-:W2:Y:S01]  /*5290*/  LDL.LU R52, [R1+0x21c] ;  /* 0x00021c0001347983 */ /* 0x000ea20000300800 */
[----:B------:R-:W-:-:S03]  /*52a0*/  @!P4 IMAD.MOV R25, RZ, RZ, -R25 ;  /* 0x000000ffff19c224 */ /* 0x000fc600078e0a19 */
[----:B------:R-:W2:Y:S06]  /*52b0*/  LDL.LU R53, [R1+0x220] ;  /* 0x0002200001357983 */ /* 0x000eac0000300800 */
[----:B------:R-:W-:-:S05]  /*52c0*/  @!P2 IADD3 R24, R24, -R0, RZ ;  /* 0x800000001818a210 */ /* 0x000fca0007ffe0ff */
[----:B------:R-:W-:Y:S01]  /*52d0*/  @!P1 IMAD.MOV R24, RZ, RZ, -R24 ;  /* 0x000000ffff189224 */ /* 0x000fe200078e0a18 */
[----:B------:R-:W-:Y:S01]  /*52e0*/  ISETP.GT.U32.AND P1, PT, R0, R27, PT ;  /* 0x0000001b0000720c */ /* 0x000fe20003f24070 */
[----:B------:R-:W-:-:S03]  /*52f0*/  @!P0 IMAD.MOV R26, RZ, RZ, -R26 ;  /* 0x000000ffff1a8224 */ /* 0x000fc600078e0a1a */
[----:B------:R-:W-:Y:S09]  /*5300*/  STL [R1+0x23c4], R24 ;  /* 0x0023c41801007387 */ /* 0x000ff20000100800 */
[----:B------:R-:W-:Y:S01]  /*5310*/  @!P1 IMAD.IADD R27, R27, 0x1, -R0 ;  /* 0x000000011b1b9824 */ /* 0x000fe200078e0a00 */
[----:B------:R-:W-:Y:S03]  /*5320*/  STL [R1+0x23c8], R25 ;  /* 0x0023c81901007387 */ /* 0x000fe60000100800 */
[----:B------:R-:W-:Y:S01]  /*5330*/  @!P3 IMAD.MOV R27, RZ, RZ, -R27 ;  /* 0x000000ffff1bb224 */ /* 0x000fe200078e0a1b */
[----:B------:R-:W-:Y:S04]  /*5340*/  STL [R1+0x23cc], R26 ;  /* 0x0023cc1a01007387 */ /* 0x000fe80000100800 */
[----:B------:R-:W-:Y:S04]  /*5350*/  STL [R1+0x23d0], R27 ;  /* 0x0023d01b01007387 */ /* 0x000fe80000100800 */
[----:B------:R-:W2:Y:S01]  /*5360*/  LDL.LU R54, [R1+0x224] ;  /* 0x0002240001367983 */ /* 0x000ea20000300800 */
[----:B------:R-:W-:-:S04]  /*5370*/  IMAD.HI.U32 R2, R4, R28, RZ ;  /* 0x0000001c04027227 */ /* 0x000fc800078e00ff */
[----:B------:R-:W-:Y:S01]  /*5380*/  IMAD.MOV R2, RZ, RZ, -R2 ;  /* 0x000000ffff027224 */ /* 0x000fe200078e0a02 */
[----:B----4-:R-:W-:Y:S02]  /*5390*/  IABS R31, R56 ;  /* 0x00000038001f7213 */ /* 0x010fe40000000000 */
[----:B------:R-:W-:Y:S02]  /*53a0*/  ISETP.GE.AND P1, PT, R56, RZ, PT ;  /* 0x000000ff3800720c */ /* 0x000fe40003f26270 */
[----:B------:R-:W4:Y:S01]  /*53b0*/  LDL.LU R56, [R1+0x228] ;  /* 0x0002280001387983 */ /* 0x000f220000300800 */
[----:B------:R-:W-:Y:S02]  /*53c0*/  IMAD R28, R0, R2, R28 ;  /* 0x00000002001c7224 */ /* 0x000fe400078e021c */
[----:B------:R-:W-:Y:S01]  /*53d0*/  IMAD.HI.U32 R2, R4, R29, RZ ;  /* 0x0000001d04027227 */ /* 0x000fe200078e00ff */
[----:B---3--:R-:W-:Y:S02]  /*53e0*/  IABS R30, R55 ;  /* 0x00000037001e7213 */ /* 0x008fe40000000000 */
[----:B------:R-:W-:Y:S01]  /*53f0*/  ISETP.GT.U32.AND P2, PT, R0, R28, PT ;  /* 0x0000001c0000720c */ /* 0x000fe20003f44070 */
[----:B------:R-:W-:Y:S01]  /*5400*/  IMAD.MOV R2, RZ, RZ, -R2 ;  /* 0x000000ffff027224 */ /* 0x000fe200078e0a02 */
[----:B------:R-:W-:-:S02]  /*5410*/  ISETP.GE.AND P0, PT, R55, RZ, PT ;  /* 0x000000ff3700720c */ /* 0x000fc40003f06270 */
[----:B------:R-:W3:Y:S01]  /*5420*/  LDL.LU R55, [R1+0x22c] ;  /* 0x00022c0001377983 */ /* 0x000ee20000300800 */
[----:B------:R-:W-:-:S05]  /*5430*/  IMAD R29, R0, R2, R29 ;  /* 0x00000002001d7224 */ /* 0x000fca00078e021d */
[----:B------:R-:W-:-:S03]  /*5440*/  ISETP.GT.U32.AND P4, PT, R0, R29, PT ;  /* 0x0000001d0000720c */ /* 0x000fc60003f84070 */
[----:B------:R-:W-:-:S05]  /*5450*/  @!P2 IMAD.IADD R28, R28, 0x1, -R0 ;  /* 0x000000011c1ca824 */ /* 0x000fca00078e0a00 */
[----:B------:R-:W-:Y:S01]  /*5460*/  ISETP.GT.U32.AND P2, PT, R0, R28, PT ;  /* 0x0000001c0000720c */ /* 0x000fe20003f44070 */
[----:B------:R-:W-:-:S04]  /*5470*/  IMAD.HI.U32 R2, R4, R30, RZ ;  /* 0x0000001e04027227 */ /* 0x000fc800078e00ff */
[----:B------:R-:W-:Y:S02]  /*5480*/  @!P4 IMAD.IADD R29, R29, 0x1, -R0 ;  /* 0x000000011d1dc824 */ /* 0x000fe400078e0a00 */
[----:B------:R-:W-:-:S03]  /*5490*/  IMAD.HI.U32 R5, R4, R31, RZ ;  /* 0x0000001f04057227 */ /* 0x000fc600078e00ff */
[C---:B------:R-:W-:Y:S01]  /*54a0*/  ISETP.GT.U32.AND P4, PT, R0.reuse, R29, PT ;  /* 0x0000001d0000720c */ /* 0x040fe20003f84070 */
[----:B------:R-:W-:Y:S02]  /*54b0*/  IMAD.MOV R2, RZ, RZ, -R2 ;  /* 0x000000ffff027224 */ /* 0x000fe400078e0a02 */
[----:B------:R-:W-:Y:S02]  /*54c0*/  IMAD.MOV R5, RZ, RZ, -R5 ;  /* 0x000000ffff057224 */ /* 0x000fe400078e0a05 */
[----:B------:R-:W-:Y:S02]  /*54d0*/  IMAD R30, R0, R2, R30 ;  /* 0x00000002001e7224 */ /* 0x000fe400078e021e */
[----:B------:R-:W-:Y:S02]  /*54e0*/  @!P2 IMAD.IADD R28, R28, 0x1, -R0 ;  /* 0x000000011c1ca824 */ /* 0x000fe400078e0a00 */
[C---:B------:R-:W-:Y:S02]  /*54f0*/  IMAD R31, R0.reuse, R5, R31 ;  /* 0x00000005001f7224 */ /* 0x040fe400078e021f */
[----:B------:R-:W-:Y:S01]  /*5500*/  @!P6 IMAD.MOV R28, RZ, RZ, -R28 ;  /* 0x000000ffff1ce224 */ /* 0x000fe200078e0a1c */
[C---:B------:R-:W-:Y:S01]  /*5510*/  ISETP.GT.U32.AND P6, PT, R0.reuse, R30, PT ;  /* 0x0000001e0000720c */ /* 0x040fe20003fc4070 */
[----:B------:R-:W-:Y:S01]  /*5520*/  @!P4 IMAD.IADD R29, R29, 0x1, -R0 ;  /* 0x000000011d1dc824 */ /* 0x000fe200078e0a00 */
[----:B------:R-:W-:-:S11]  /*5530*/  ISETP.GT.U32.AND P4, PT, R0, R31, PT ;  /* 0x0000001f0000720c */ /* 0x000fd60003f84070 */
[--C-:B------:R-:W-:Y:S02]  /*5540*/  @!P6 IMAD.IADD R30, R30, 0x1, -R0.reuse ;  /* 0x000000011e1ee824 */ /* 0x100fe400078e0a00 */
[----:B------:R-:W-:-:S03]  /*5550*/  @!P4 IMAD.IADD R31, R31, 0x1, -R0 ;  /* 0x000000011f1fc824 */ /* 0x000fc600078e0a00 */
[----:B------:R-:W-:Y:S01]  /*5560*/  ISETP.GT.U32.AND P4, PT, R0, R30, PT ;  /* 0x0000001e0000720c */ /* 0x000fe20003f84070 */
[----:B------:R-:W-:-:S12]  /*5570*/  @!P5 IMAD.MOV R29, RZ, RZ, -R29 ;  /* 0x000000ffff1dd224 */ /* 0x000fd800078e0a1d */
[----:B------:R-:W-:-:S04]  /*5580*/  @!P4 IMAD.IADD R30, R30, 0x1, -R0 ;  /* 0x000000011e1ec824 */ /* 0x000fc800078e0a00 */
[----:B------:R-:W-:Y:S01]  /*5590*/  @!P0 IMAD.MOV R30, RZ, RZ, -R30 ;  /* 0x000000ffff1e8224 */ /* 0x000fe200078e0a1e */
[----:B--2---:R-:W-:Y:S02]  /*55a0*/  ISETP.GE.AND P2, PT, R57, RZ, PT ;  /* 0x000000ff3900720c */ /* 0x004fe40003f46270 */
[----:B------:R-:W-:Y:S02]  /*55b0*/  IABS R32, R57 ;  /* 0x0000003900207213 */ /* 0x000fe40000000000 */
[----:B------:R-:W2:Y:S01]  /*55c0*/  LDL.LU R57, [R1+0x230] ;  /* 0x0002300001397983 */ /* 0x000ea20000300800 */
[----:B------:R-:W-:Y:S02]  /*55d0*/  ISETP.GE.AND P3, PT, R58, RZ, PT ;  /* 0x000000ff3a00720c */ /* 0x000fe40003f66270 */
[----:B------:R-:W-:Y:S02]  /*55e0*/  IABS R33, R58 ;  /* 0x0000003a00217213 */ /* 0x000fe40000000000 */
[----:B------:R-:W2:Y:S03]  /*55f0*/  LDL.LU R58, [R1+0x234] ;  /* 0x00023400013a7983 */ /* 0x000ea60000300800 */
[----:B------:R-:W-:-:S04]  /*5600*/  IMAD.HI.U32 R2, R4, R33, RZ ;  /* 0x0000002104027227 */ /* 0x000fc800078e00ff */
[----:B------:R-:W-:-:S04]  /*5610*/  IMAD.MOV R2, RZ, RZ, -R2 ;  /* 0x000000ffff027224 */ /* 0x000fc800078e0a02 */
[----:B------:R-:W-:-:S05]  /*5620*/  IMAD R33, R0, R2, R33 ;  /* 0x0000000200217224 */ /* 0x000fca00078e0221 */
[----:B------:R-:W-:Y:S01]  /*5630*/  ISETP.GT.U32.AND P4, PT, R0, R33, PT ;  /* 0x000000210000720c */ /* 0x000fe20003f84070 */
[----:B------:R-:W-:Y:S04]  /*5640*/  STL [R1+0x23d4], R28 ;  /* 0x0023d41c01007387 */ /* 0x000fe80000100800 */
[----:B------:R-:W-:Y:S01]  /*5650*/  STL [R1+0x23d8], R29 ;  /* 0x0023d81d01007387 */ /* 0x000fe20000100800 */
[----:B------:R-:W-:-:S03]  /*5660*/  IABS R34, R59 ;  /* 0x0000003b00227213 */ /* 0x000fc60000000000 */
[----:B------:R-:W-:Y:S04]  /*5670*/  STL [R1+0x23dc], R30 ;  /* 0x0023dc1e01007387 */ /* 0x000fe80000100800 */
[----:B------:R-:W-:Y:S01]  /*5680*/  @!P4 IMAD.IADD R33, R33, 0x1, -R0 ;  /* 0x000000012121c824 */ /* 0x000fe200078e0a00 */
[----:B------:R-:W-:Y:S02]  /*5690*/  ISETP.GE.AND P4, PT, R59, RZ, PT ;  /* 0x000000ff3b00720c */ /* 0x000fe40003f86270 */
[----:B------:R-:W2:Y:S01]  /*56a0*/  LDL.LU R59, [R1+0x238] ;  /* 0x00023800013b7983 */ /* 0x000ea20000300800 */
[----:B------:R-:W-:-:S04]  /*56b0*/  IMAD.HI.U32 R5, R4, R32, RZ ;  /* 0x0000002004057227 */ /* 0x000fc800078e00ff */
[----:B------:R-:W-:Y:S02]  /*56c0*/  IMAD.MOV R5, RZ, RZ, -R5 ;  /* 0x000000ffff057224 */ /* 0x000fe400078e0a05 */
[----:B------:R-:W-:-:S04]  /*56d0*/  IMAD.HI.U32 R6, R4, R34, RZ ;  /* 0x0000002204067227 */ /* 0x000fc800078e00ff */
[----:B------:R-:W-:Y:S01]  /*56e0*/  IMAD R32, R0, R5, R32 ;  /* 0x0000000500207224 */ /* 0x000fe200078e0220 */
[----:B------:R-:W-:-:S04]  /*56f0*/  IADD3 R6, -R6, RZ, RZ ;  /* 0x000000ff06067210 */ /* 0x000fc80007ffe1ff */
[C---:B------:R-:W-:Y:S01]  /*5700*/  ISETP.GT.U32.AND P6, PT, R0.reuse, R32, PT ;  /* 0x000000200000720c */ /* 0x040fe20003fc4070 */
[----:B------:R-:W-:Y:S01]  /*5710*/  IMAD R34, R0, R6, R34 ;  /* 0x0000000600227224 */ /* 0x000fe200078e0222 */
[----:B------:R-:W-:-:S04]  /*5720*/  IABS R35, R52 ;  /* 0x0000003400237213 */ /* 0x000fc80000000000 */
[----:B------:R-:W-:Y:S01]  /*5730*/  ISETP.GT.U32.AND P0, PT, R0, R34, PT ;  /* 0x000000220000720c */ /* 0x000fe20003f04070 */
[----:B------:R-:W-:-:S06]  /*5740*/  IMAD.HI.U32 R5, R4, R35, RZ ;  /* 0x0000002304057227 */ /* 0x000fcc00078e00ff */
[----:B------:R-:W-:Y:S02]  /*5750*/  @!P6 IMAD.IADD R32, R32, 0x1, -R0 ;  /* 0x000000012020e824 */ /* 0x000fe400078e0a00 */
[----:B------:R-:W-:-:S03]  /*5760*/  IMAD.MOV R5, RZ, RZ, -R5 ;  /* 0x000000ffff057224 */ /* 0x000fc600078e0a05 */
[----:B------:R-:W-:Y:S02]  /*5770*/  ISETP.GT.U32.AND P6, PT, R0, R32, PT ;  /* 0x000000200000720c */ /* 0x000fe40003fc4070 */
[----:B------:R-:W-:Y:S01]  /*5780*/  IABS R37, R54 ;  /* 0x0000003600257213 */ /* 0x000fe20000000000 */
[----:B------:R-:W-:Y:S01]  /*5790*/  @!P0 IMAD.IADD R34, R34, 0x1, -R0 ;  /* 0x0000000122228824 */ /* 0x000fe200078e0a00 */
[C---:B------:R-:W-:Y:S01]  /*57a0*/  ISETP.GT.U32.AND P0, PT, R0.reuse, R33, PT ;  /* 0x000000210000720c */ /* 0x040fe20003f04070 */
[----:B------:R-:W-:Y:S02]  /*57b0*/  IMAD R35, R0, R5, R35 ;  /* 0x0000000500237224 */ /* 0x000fe400078e0223 */
[----:B------:R-:W-:Y:S01]  /*57c0*/  IMAD.HI.U32 R6, R4, R37, RZ ;  /* 0x0000002504067227 */ /* 0x000fe200078e00ff */
[----:B------:R-:W-:-:S03]  /*57d0*/  ISETP.GT.U32.AND P5, PT, R0, R31, PT ;  /* 0x0000001f0000720c */ /* 0x000fc60003fa4070 */
[----:B------:R-:W-:Y:S02]  /*57e0*/  IMAD.MOV R6, RZ, RZ, -R6 ;  /* 0x000000ffff067224 */ /* 0x000fe400078e0a06 */
[----:B------:R-:W-:Y:S02]  /*57f0*/  @!P6 IMAD.IADD R32, R32, 0x1, -R0 ;  /* 0x000000012020e824 */ /* 0x000fe400078e0a00 */
[C---:B------:R-:W-:Y:S01]  /*5800*/  IMAD R37, R0.reuse, R6, R37 ;  /* 0x0000000600257224 */ /* 0x040fe200078e0225 */
[----:B------:R-:W-:Y:S01]  /*5810*/  IABS R36, R53 ;  /* 0x0000003500247213 */ /* 0x000fe20000000000 */
[----:B------:R-:W-:Y:S02]  /*5820*/  @!P2 IMAD.MOV R32, RZ, RZ, -R32 ;  /* 0x000000ffff20a224 */ /* 0x000fe400078e0a20 */
[----:B------:R-:W-:Y:S01]  /*5830*/  @!P0 IMAD.IADD R33, R33, 0x1, -R0 ;  /* 0x0000000121218824 */ /* 0x000fe200078e0a00 */
[----:B------:R-:W-:Y:S01]  /*5840*/  ISETP.GT.U32.AND P2, PT, R0, R37, PT ;  /* 0x000000250000720c */ /* 0x000fe20003f44070 */
[----:B------:R-:W-:-:S04]  /*5850*/  IMAD.HI.U32 R2, R4, R36, RZ ;  /* 0x0000002404027227 */ /* 0x000fc800078e00ff */
[----:B------:R-:W-:Y:S01]  /*5860*/  @!P5 IMAD.IADD R31, R31, 0x1, -R0 ;  /* 0x000000011f1fd824 */ /* 0x000fe200078e0a00 */
[----:B----4-:R-:W-:-:S05]  /*5870*/  IABS R38, R56 ;  /* 0x0000003800267213 */ /* 0x010fca0000000000 */
[----:B------:R-:W-:-:S04]  /*5880*/  IMAD.HI.U32 R5, R4, R38, RZ ;  /* 0x0000002604057227 */ /* 0x000fc800078e00ff */
[----:B------:R-:W-:-:S04]  /*5890*/  IMAD.MOV R5, RZ, RZ, -R5 ;  /* 0x000000ffff057224 */ /* 0x000fc800078e0a05 */
[----:B------:R-:W-:-:S05]  /*58a0*/  IMAD R38, R0, R5, R38 ;  /* 0x0000000500267224 */ /* 0x000fca00078e0226 */
[C---:B------:R-:W-:Y:S01]  /*58b0*/  ISETP.GT.U32.AND P0, PT, R0.reuse, R38, PT ;  /* 0x000000260000720c */ /* 0x040fe20003f04070 */
[----:B------:R-:W-:Y:S02]  /*58c0*/  IMAD.MOV R2, RZ, RZ, -R2 ;  /* 0x000000ffff027224 */ /* 0x000fe400078e0a02 */
[----:B------:R-:W-:Y:S01]  /*58d0*/  @!P1 IMAD.MOV R31, RZ, RZ, -R31 ;  /* 0x000000ffff1f9224 */ /* 0x000fe200078e0a1f */
[C---:B------:R-:W-:Y:S01]  /*58e0*/  ISETP.GT.U32.AND P5, PT, R0.reuse, R35, PT ;  /* 0x000000230000720c */ /* 0x040fe20003fa4070 */
[----:B------:R-:W-:Y:S02]  /*58f0*/  IMAD R36, R0, R2, R36 ;  /* 0x0000000200247224 */ /* 0x000fe400078e0224 */
[--C-:B------:R-:W-:Y:S01]  /*5900*/  @!P2 IMAD.IADD R37, R37, 0x1, -R0.reuse ;  /* 0x000000012525a824 */ /* 0x100fe200078e0a00 */
[----:B------:R-:W-:Y:S01]  /*5910*/  STL [R1+0x23e0], R31 ;  /* 0x0023e01f01007387 */ /* 0x000fe20000100800 */
[----:B------:R-:W-:Y:S02]  /*5920*/  ISETP.GE.AND P2, PT, R54, RZ, PT ;  /* 0x000000ff3600720c */ /* 0x000fe40003f46270 */
[----:B------:R-:W-:Y:S01]  /*5930*/  ISETP.GT.U32.AND P6, PT, R0, R36, PT ;  /* 0x000000240000720c */ /* 0x000fe20003fc4070 */
[----:B------:R-:W-:Y:S01]  /*5940*/  STL [R1+0x23e4], R32 ;  /* 0x0023e42001007387 */ /* 0x000fe20000100800 */
[----:B------:R-:W-:Y:S01]  /*5950*/  @!P0 IMAD.IADD R38, R38, 0x1, -R0 ;  /* 0x0000000126268824 */ /* 0x000fe200078e0a00 */
[----:B------:R-:W-:-:S02]  /*5960*/  ISETP.GE.AND P0, PT, R56, RZ, PT ;  /* 0x000000ff3800720c */ /* 0x000fc40003f06270 */
[----:B------:R-:W4:Y:S04]  /*5970*/  LDL.LU R54, [R1+0x23c] ;  /* 0x00023c0001367983 */ /* 0x000f280000300800 */
[----:B------:R-:W4:Y:S01]  /*5980*/  LDL.LU R56, [R1+0x240] ;  /* 0x0002400001387983 */ /* 0x000f220000300800 */
[--C-:B------:R-:W-:Y:S01]  /*5990*/  @!P5 IMAD.IADD R35, R35, 0x1, -R0.reuse ;  /* 0x000000012323d824 */ /* 0x100fe200078e0a00 */
[----:B---3--:R-:W-:Y:S02]  /*59a0*/  IABS R39, R55 ;  /* 0x0000003700277213 */ /* 0x008fe40000000000 */
[----:B------:R-:W-:Y:S02]  /*59b0*/  @!P6 IMAD.IADD R36, R36, 0x1, -R0 ;  /* 0x000000012424e824 */ /* 0x000fe400078e0a00 */
[----:B------:R-:W-:Y:S01]  /*59c0*/  ISETP.GT.U32.AND P6, PT, R0, R35, PT ;  /* 0x000000230000720c */ /* 0x000fe20003fc4070 */
[----:B------:R-:W-:-:S04]  /*59d0*/  IMAD.HI.U32 R2, R4, R39, RZ ;  /* 0x0000002704027227 */ /* 0x000fc800078e00ff */
[----:B------:R-:W-:Y:S01]  /*59e0*/  IMAD.MOV R2, RZ, RZ, -R2 ;  /* 0x000000ffff027224 */ /* 0x000fe200078e0a02 */
[----:B------:R-:W-:-:S03]  /*59f0*/  ISETP.GT.U32.AND P5, PT, R0, R34, PT ;  /* 0x000000220000720c */ /* 0x000fc60003fa4070 */
[C---:B------:R-:W-:Y:S01]  /*5a00*/  IMAD R39, R0.reuse, R2, R39 ;  /* 0x0000000200277224 */ /* 0x040fe200078e0227 */
[----:B------:R-:W-:-:S03]  /*5a10*/  ISETP.GT.U32.AND P1, PT, R0, R36, PT ;  /* 0x000000240000720c */ /* 0x000fc60003f24070 */
[----:B------:R-:W-:Y:S01]  /*5a20*/  @!P6 IMAD.IADD R35, R35, 0x1, -R0 ;  /* 0x000000012323e824 */ /* 0x000fe200078e0a00 */
[----:B------:R-:W-:-:S05]  /*5a30*/  ISETP.GT.U32.AND P6, PT, R0, R39, PT ;  /* 0x000000270000720c */ /* 0x000fca0003fc4070 */
[----:B------:R-:W-:Y:S02]  /*5a40*/  @!P5 IADD3 R34, R34, -R0, RZ ;  /* 0x800000002222d210 */ /* 0x000fe40007ffe0ff */
[----:B------:R-:W-:Y:S02]  /*5a50*/  ISETP.GE.AND P5, PT, R52, RZ, PT ;  /* 0x000000ff3400720c */ /* 0x000fe40003fa6270 */
[----:B------:R-:W-:Y:S01]  /*5a60*/  @!P1 IMAD.IADD R36, R36, 0x1, -R0 ;  /* 0x0000000124249824 */ /* 0x000fe200078e0a00 */
[----:B------:R-:W-:-:S03]  /*5a70*/  ISETP.GE.AND P1, PT, R53, RZ, PT ;  /* 0x000000ff3500720c */ /* 0x000fc60003f26270 */
[----:B------:R-:W-:Y:S01]  /*5a80*/  @!P6 IMAD.IADD R39, R39, 0x1, -R0 ;  /* 0x000000012727e824 */ /* 0x000fe200078e0a00 */
[----:B------:R-:W-:Y:S01]  /*5a90*/  ISETP.GT.U32.AND P6, PT, R0, R38, PT ;  /* 0x000000260000720c */ /* 0x000fe20003fc4070 */
[----:B------:R-:W-:-:S03]  /*5aa0*/  @!P4 IMAD.MOV R34, RZ, RZ, -R34 ;  /* 0x000000ffff22c224 */ /* 0x000fc600078e0a22 */
[----:B------:R-:W-:Y:S01]  /*5ab0*/  ISETP.GT.U32.AND P4, PT, R0, R39, PT ;  /* 0x000000270000720c */ /* 0x000fe20003f84070 */
[----:B------:R-:W-:Y:S02]  /*5ac0*/  @!P3 IMAD.MOV R33, RZ, RZ, -R33 ;  /* 0x000000ffff21b224 */ /* 0x000fe400078e0a21 */
[----:B------:R-:W-:Y:S02]  /*5ad0*/  @!P5 IMAD.MOV R35, RZ, RZ, -R35 ;  /* 0x000000ffff23d224 */ /* 0x000fe400078e0a23 */
[----:B------:R-:W-:Y:S01]  /*5ae0*/  @!P1 IMAD.MOV R36, RZ, RZ, -R36 ;  /* 0x000000ffff249224 */ /* 0x000fe200078e0a24 */
[----:B------:R-:W-:Y:S03]  /*5af0*/  STL [R1+0x23e8], R33 ;  /* 0x0023e82101007387 */ /* 0x000fe60000100800 */
[--C-:B------:R-:W-:Y:S01]  /*5b00*/  @!P6 IMAD.IADD R38, R38, 0x1, -R0.reuse ;  /* 0x000000012626e824 */ /* 0x100fe200078e0a00 */
[----:B------:R-:W-:Y:S03]  /*5b10*/  STL [R1+0x23ec], R34 ;  /* 0x0023ec2201007387 */ /* 0x000fe60000100800 */
[----:B------:R-:W-:Y:S01]  /*5b20*/  @!P4 IMAD.IADD R39, R39, 0x1, -R0 ;  /* 0x000000012727c824 */ /* 0x000fe200078e0a00 */
[----:B------:R-:W-:Y:S04]  /*5b30*/  STL [R1+0x23f0], R35 ;  /* 0x0023f02301007387 */ /* 0x000fe80000100800 */
[----:B------:R-:W-:Y:S01]  /*5b40*/  STL [R1+0x23f4], R36 ;  /* 0x0023f42401007387 */ /* 0x000fe20000100800 */
[----:B--2---:R-:W-:-:S02]  /*5b50*/  IABS R40, R57 ;  /* 0x0000003900287213 */ /* 0x004fc40000000000 */
[----:B------:R-:W-:Y:S02]  /*5b60*/  ISETP.GE.AND P6, PT, R57, RZ, PT ;  /* 0x000000ff3900720c */ /* 0x000fe40003fc6270 */
[----:B------:R-:W2:Y:S01]  /*5b70*/  LDL.LU R57, [R1+0x244] ;  /* 0x0002440001397983 */ /* 0x000ea20000300800 */
[----:B------:R-:W-:-:S04]  /*5b80*/  IMAD.HI.U32 R5, R4, R40, RZ ;  /* 0x0000002804057227 */ /* 0x000fc800078e00ff */
[----:B------:R-:W-:-:S04]  /*5b90*/  IMAD.MOV R5, RZ, RZ, -R5 ;  /* 0x000000ffff057224 */ /* 0x000fc800078e0a05 */
[----:B------:R-:W-:-:S05]  /*5ba0*/  IMAD R40, R0, R5, R40 ;  /* 0x0000000500287224 */ /* 0x000fca00078e0228 */
[----:B------:R-:W-:Y:S02]  /*5bb0*/  ISETP.GT.U32.AND P5, PT, R0, R40, PT ;  /* 0x000000280000720c */ /* 0x000fe40003fa4070 */
[----:B------:R-:W-:Y:S02]  /*5bc0*/  IABS R41, R58 ;  /* 0x0000003a00297213 */ /* 0x000fe40000000000 */
[----:B------:R-:W-:Y:S02]  /*5bd0*/  ISETP.GE.AND P4, PT, R58, RZ, PT ;  /* 0x000000ff3a00720c */ /* 0x000fe40003f86270 */
[----:B------:R-:W3:Y:S07]  /*5be0*/  LDL.LU R58, [R1+0x248] ;  /* 0x00024800013a7983 */ /* 0x000eee0000300800 */
[----:B------:R-:W-:Y:S01]  /*5bf0*/  @!P5 IMAD.IADD R40, R40, 0x1, -R0 ;  /* 0x000000012828d824 */ /* 0x000fe200078e0a00 */
[----:B------:R-:W-:-:S02]  /*5c00*/  IABS R42, R59 ;  /* 0x0000003b002a7213 */ /* 0x000fc40000000000 */
[----:B------:R-:W-:Y:S02]  /*5c10*/  ISETP.GE.AND P5, PT, R59, RZ, PT ;  /* 0x000000ff3b00720c */ /* 0x000fe40003fa6270 */
[----:B------:R-:W3:Y:S01]  /*5c20*/  LDL.LU R59, [R1+0x24c] ;  /* 0x00024c00013b7983 */ /* 0x000ee20000300800 */
[----:B------:R-:W-:Y:S01]  /*5c30*/  ISETP.GT.U32.AND P3, PT, R0, R37, PT ;  /* 0x000000250000720c */ /* 0x000fe20003f64070 */
[----:B------:R-:W-:Y:S01]  /*5c40*/  IMAD.HI.U32 R2, R4, R41, RZ ;  /* 0x0000002904027227 */ /* 0x000fe200078e00ff */
[----:B------:R-:W-:Y:S01]  /*5c50*/  ISETP.GE.AND P1, PT, R55, RZ, PT ;  /* 0x000000ff3700720c */ /* 0x000fe20003f26270 */
[----:B------:R-:W3:Y:S02]  /*5c60*/  LDL.LU R52, [R1+0x250] ;  /* 0x0002500001347983 */ /* 0x000ee40000300800 */
[----:B------:R-:W-:Y:S02]  /*5c70*/  IMAD.MOV R2, RZ, RZ, -R2 ;  /* 0x000000ffff027224 */ /* 0x000fe400078e0a02 */
[----:B------:R-:W3:Y:S02]  /*5c80*/  LDL.LU R55, [R1+0x254] ;  /* 0x0002540001377983 */ /* 0x000ee40000300800 */
[----:B------:R-:W-:-:S02]  /*5c90*/  IMAD R41, R0, R2, R41 ;  /* 0x0000000200297224 */ /* 0x000fc400078e0229 */
[----:B------:R-:W3:Y:S02]  /*5ca0*/  LDL.LU R53, [R1+0x258] ;  /* 0x0002580001357983 */ /* 0x000ee40000300800 */
[----:B------:R-:W-:Y:S01]  /*5cb0*/  @!P3 IMAD.IADD R37, R37, 0x1, -R0 ;  /* 0x000000012525b824 */ /* 0x000fe200078e0a00 */
[----:B------:R-:W-:-:S13]  /*5cc0*/  ISETP.GT.U32.AND P3, PT, R0, R41, PT ;  /* 0x000000290000720c */ /* 0x000fda0003f64070 */
[----:B------:R-:W-:Y:S01]  /*5cd0*/  @!P3 IMAD.IADD R41, R41, 0x1, -R0 ;  /* 0x000000012929b824 */ /* 0x000fe200078e0a00 */
[----:B------:R-:W-:Y:S01]  /*5ce0*/  ISETP.GT.U32.AND P3, PT, R0, R40, PT ;  /* 0x000000280000720c */ /* 0x000fe20003f64070 */
[----:B------:R-:W-:-:S12]  /*5cf0*/  IMAD.HI.U32 R2, R4, R42, RZ ;  /* 0x0000002a04027227 */ /* 0x000fd800078e00ff */
[----:B------:R-:W-:Y:S02]  /*5d00*/  @!P3 IMAD.IADD R40, R40, 0x1, -R0 ;  /* 0x000000012828b824 */ /* 0x000fe400078e0a00 */
[----:B------:R-:W-:Y:S02]  /*5d10*/  IMAD.MOV R2, RZ, RZ, -R2 ;  /* 0x000000ffff027224 */ /* 0x000fe400078e0a02 */
[----:B------:R-:W-:Y:S02]  /*5d20*/  @!P1 IMAD.MOV R39, RZ, RZ, -R39 ;  /* 0x000000ffff279224 */ /* 0x000fe400078e0a27 */
[----:B------:R-:W-:Y:S02]  /*5d30*/  IMAD R42, R0, R2, R42 ;  /* 0x00000002002a7224 */ /* 0x000fe400078e022a */
[----:B------:R-:W-:-:S03]  /*5d40*/  @!P0 IMAD.MOV R38, RZ, RZ, -R38 ;  /* 0x000000ffff268224 */ /* 0x000fc600078e0a26 */
[C---:B------:R-:W-:Y:S01]  /*5d50*/  ISETP.GT.U32.AND P0, PT, R0.reuse, R42, PT ;  /* 0x0000002a0000720c */ /* 0x040fe20003f04070 */
[----:B------:R-:W-:Y:S01]  /*5d60*/  @!P2 IMAD.MOV R37, RZ, RZ, -R37 ;  /* 0x000000ffff25a224 */ /* 0x000fe200078e0a25 */
[----:B------:R-:W-:Y:S01]  /*5d70*/  ISETP.GT.U32.AND P2, PT, R0, R41, PT ;  /* 0x000000290000720c */ /* 0x000fe20003f44070 */
[----:B------:R-:W-:-:S10]  /*5d80*/  @!P6 IMAD.MOV R40, RZ, RZ, -R40 ;  /* 0x000000ffff28e224 */ /* 0x000fd400078e0a28 */
[----:B------:R-:W-:-:S05]  /*5d90*/  @!P0 IMAD.IADD R42, R42, 0x1, -R0 ;  /* 0x000000012a2a8824 */ /* 0x000fca00078e0a00 */
[----:B------:R-:W-:Y:S01]  /*5da0*/  ISETP.GT.U32.AND P6, PT, R0, R42, PT ;  /* 0x0000002a0000720c */ /* 0x000fe20003fc4070 */
[----:B------:R-:W-:Y:S01]  /*5db0*/  @!P2 IMAD.IADD R41, R41, 0x1, -R0 ;  /* 0x000000012929a824 */ /* 0x000fe200078e0a00 */
[----:B----4-:R-:W-:Y:S02]  /*5dc0*/  IABS R44, R56 ;  /* 0x00000038002c7213 */ /* 0x010fe40000000000 */
[----:B------:R-:W-:Y:S02]  /*5dd0*/  ISETP.GE.AND P3, PT, R56, RZ, PT ;  /* 0x000000ff3800720c */ /* 0x000fe40003f66270 */
[----:B------:R-:W4:Y:S01]  /*5de0*/  LDL.LU R56, [R1+0x25c] ;  /* 0x00025c0001387983 */ /* 0x000f220000300800 */
[----:B------:R-:W-:Y:S02]  /*5df0*/  IABS R43, R54 ;  /* 0x00000036002b7213 */ /* 0x000fe40000000000 */
[----:B------:R-:W-:Y:S02]  /*5e00*/  ISETP.GE.AND P1, PT, R54, RZ, PT ;  /* 0x000000ff3600720c */ /* 0x000fe40003f26270 */
[----:B------:R-:W4:Y:S01]  /*5e10*/  LDL.LU R54, [R1+0x260] ;  /* 0x0002600001367983 */ /* 0x000f220000300800 */
[----:B------:R-:W-:-:S04]  /*5e20*/  IMAD.HI.U32 R5, R4, R43, RZ ;  /* 0x0000002b04057227 */ /* 0x000fc800078e00ff */
[----:B------:R-:W-:Y:S01]  /*5e30*/  IMAD.HI.U32 R2, R4, R44, RZ ;  /* 0x0000002c04027227 */ /* 0x000fe200078e00ff */
[----:B------:R-:W-:-:S03]  /*5e40*/  IADD3 R5, -R5, RZ, RZ ;  /* 0x000000ff05057210 */ /* 0x000fc60007ffe1ff */
[----:B------:R-:W-:Y:S02]  /*5e50*/  IMAD.MOV R2, RZ, RZ, -R2 ;  /* 0x000000ffff027224 */ /* 0x000fe400078e0a02 */
[C---:B------:R-:W-:Y:S02]  /*5e60*/  IMAD R43, R0.reuse, R5, R43 ;  /* 0x00000005002b7224 */ /* 0x040fe400078e022b */
[C---:B------:R-:W-:Y:S02]  /*5e70*/  IMAD R44, R0.reuse, R2, R44 ;  /* 0x00000002002c7224 */ /* 0x040fe400078e022c */
[----:B------:R-:W-:Y:S01]  /*5e80*/  @!P4 IMAD.MOV R41, RZ, RZ, -R41 ;  /* 0x000000ffff29c224 */ /* 0x000fe200078e0a29 */
[----:B------:R-:W-:Y:S01]  /*5e90*/  ISETP.GT.U32.AND P4, PT, R0, R43, PT ;  /* 0x0000002b0000720c */ /* 0x000fe20003f84070 */
[----:B------:R-:W-:Y:S01]  /*5ea0*/  @!P6 IMAD.IADD R42, R42, 0x1, -R0 ;  /* 0x000000012a2ae824 */ /* 0x000fe200078e0a00 */
[----:B------:R-:W-:-:S11]  /*5eb0*/  ISETP.GT.U32.AND P6, PT, R0, R44, PT ;  /* 0x0000002c0000720c */ /* 0x000fd60003fc4070 */
[--C-:B------:R-:W-:Y:S02]  /*5ec0*/  @!P4 IMAD.IADD R43, R43, 0x1, -R0.reuse ;  /* 0x000000012b2bc824 */ /* 0x100fe400078e0a00 */
[----:B------:R-:W-:-:S03]  /*5ed0*/  @!P6 IMAD.IADD R44, R44, 0x1, -R0 ;  /* 0x000000012c2ce824 */ /* 0x000fc600078e0a00 */
[----:B------:R-:W-:-:S13]  /*5ee0*/  ISETP.GT.U32.AND P6, PT, R0, R43, PT ;  /* 0x0000002b0000720c */ /* 0x000fda0003fc4070 */
[----:B------:R-:W-:Y:S01]  /*5ef0*/  @!P6 IMAD.IADD R43, R43, 0x1, -R0 ;  /* 0x000000012b2be824 */ /* 0x000fe200078e0a00 */
[----:B--2---:R-:W-:Y:S02]  /*5f00*/  ISETP.GE.AND P2, PT, R57, RZ, PT ;  /* 0x000000ff3900720c */ /* 0x004fe40003f46270 */
[----:B------:R-:W-:Y:S02]  /*5f10*/  IABS R45, R57 ;  /* 0x00000039002d7213 */ /* 0x000fe40000000000 */
[----:B------:R-:W2:Y:S01]  /*5f20*/  LDL.LU R57, [R1+0x264] ;  /* 0x0002640001397983 */ /* 0x000ea20000300800 */
[----:B---3--:R-:W-:Y:S02]  /*5f30*/  ISETP.GE.AND P0, PT, R58, RZ, PT ;  /* 0x000000ff3a00720c */ /* 0x008fe40003f06270 */
[----:B------:R-:W-:Y:S02]  /*5f40*/  IABS R46, R58 ;  /* 0x0000003a002e7213 */ /* 0x000fe40000000000 */
[----:B------:R-:W3:Y:S03]  /*5f50*/  LDL.LU R58, [R1+0x268] ;  /* 0x00026800013a7983 */ /* 0x000ee60000300800 */
[----:B------:R-:W-:-:S04]  /*5f60*/  IMAD.HI.U32 R2, R4, R46, RZ ;  /* 0x0000002e04027227 */ /* 0x000fc800078e00ff */
[----:B------:R-:W-:-:S04]  /*5f70*/  IMAD.MOV R2, RZ, RZ, -R2 ;  /* 0x000000ffff027224 */ /* 0x000fc800078e0a02 */
[----:B------:R-:W-:-:S05]  /*5f80*/  IMAD R46, R0, R2, R46 ;  /* 0x00000002002e7224 */ /* 0x000fca00078e022e */
[----:B------:R-:W-:Y:S02]  /*5f90*/  ISETP.GT.U32.AND P6, PT, R0, R46, PT ;  /* 0x0000002e0000720c */ /* 0x000fe40003fc4070 */
[----:B------:R-:W-:-:S11]  /*5fa0*/  IABS R48, R59 ;  /* 0x0000003b00307213 */ /* 0x000fd60000000000 */
[----:B------:R-:W-:Y:S01]  /*5fb0*/  @!P6 IMAD.IADD R46, R46, 0x1, -R0 ;  /* 0x000000012e2ee824 */ /* 0x000fe200078e0a00 */
[----:B------:R-:W-:Y:S02]  /*5fc0*/  ISETP.GE.AND P6, PT, R59, RZ, PT ;  /* 0x000000ff3b00720c */ /* 0x000fe40003fc6270 */
[----:B------:R-:W3:Y:S01]  /*5fd0*/  LDL.LU R59, [R1+0x26c] ;  /* 0x00026c00013b7983 */ /* 0x000ee20000300800 */
[----:B------:R-:W-:-:S04]  /*5fe0*/  IMAD.HI.U32 R5, R4, R45, RZ ;  /* 0x0000002d04057227 */ /* 0x000fc800078e00ff */
[----:B------:R-:W-:-:S04]  /*5ff0*/  IMAD.MOV R5, RZ, RZ, -R5 ;  /* 0x000000ffff057224 */ /* 0x000fc800078e0a05 */
[----:B------:R-:W-:-:S05]  /*6000*/  IMAD R45, R0, R5, R45 ;  /* 0x00000005002d7224 */ /* 0x000fca00078e022d */
[----:B------:R-:W-:Y:S01]  /*6010*/  ISETP.GT.U32.AND P4, PT, R0, R45, PT ;  /* 0x0000002d0000720c */ /* 0x000fe20003f84070 */
[----:B------:R-:W-:Y:S01]  /*6020*/  IMAD.HI.U32 R6, R4, R48, RZ ;  /* 0x0000003004067227 */ /* 0x000fe200078e00ff */
[----:B------:R-:W-:Y:S02]  /*6030*/  IABS R47, R55 ;  /* 0x00000037002f7213 */ /* 0x000fe40000000000 */
[----:B------:R-:W-:Y:S01]  /*6040*/  IABS R7, R52 ;  /* 0x0000003400077213 */ /* 0x000fe20000000000 */
[----:B------:R-:W-:Y:S02]  /*6050*/  IMAD.MOV R6, RZ, RZ, -R6 ;  /* 0x000000ffff067224 */ /* 0x000fe400078e0a06 */
[----:B------:R-:W-:-:S06]  /*6060*/  @!P5 IMAD.MOV R42, RZ, RZ, -R42 ;  /* 0x000000ffff2ad224 */ /* 0x000fcc00078e0a2a */
[----:B------:R-:W-:Y:S01]  /*6070*/  @!P4 IMAD.IADD R45, R45, 0x1, -R0 ;  /* 0x000000012d2dc824 */ /* 0x000fe200078e0a00 */
[----:B------:R-:W-:Y:S01]  /*6080*/  ISETP.GT.U32.AND P4, PT, R0, R44, PT ;  /* 0x0000002c0000720c */ /* 0x000fe20003f84070 */
[----:B------:R-:W-:-:S03]  /*6090*/  IMAD.HI.U32 R2, R4, R47, RZ ;  /* 0x0000002f04027227 */ /* 0x000fc600078e00ff */
[----:B------:R-:W-:Y:S01]  /*60a0*/  ISETP.GT.U32.AND P5, PT, R0, R45, PT ;  /* 0x0000002d0000720c */ /* 0x000fe20003fa4070 */
[----:B------:R-:W-:-:S04]  /*60b0*/  IMAD.HI.U32 R5, R4, R7, RZ ;  /* 0x0000000704057227 */ /* 0x000fc800078e00ff */
[C---:B------:R-:W-:Y:S02]  /*60c0*/  IMAD R48, R0.reuse, R6, R48 ;  /* 0x0000000600307224 */ /* 0x040fe400078e0230 */
[----:B------:R-:W-:Y:S02]  /*60d0*/  IMAD.MOV R2, RZ, RZ, -R2 ;  /* 0x000000ffff027224 */ /* 0x000fe400078e0a02 */
[----:B------:R-:W-:Y:S02]  /*60e0*/  IMAD.MOV R5, RZ, RZ, -R5 ;  /* 0x000000ffff057224 */ /* 0x000fe400078e0a05 */
[----:B------:R-:W-:Y:S01]  /*60f0*/  @!P1 IMAD.MOV R43, RZ, RZ, -R43 ;  /* 0x000000ffff2b9224 */ /* 0x000fe200078e0a2b */
[C---:B------:R-:W-:Y:S01]  /*6100*/  ISETP.GT.U32.AND P1, PT, R0.reuse, R48, PT ;  /* 0x000000300000720c */ /* 0x040fe20003f24070 */
[C---:B------:R-:W-:Y:S02]  /*6110*/  IMAD R47, R0.reuse, R2, R47 ;  /* 0x00000002002f7224 */ /* 0x040fe400078e022f */
[----:B------:R-:W-:-:S02]  /*6120*/  IMAD R7, R0, R5, R7 ;  /* 0x0000000500077224 */ /* 0x000fc400078e0207 */
[--C-:B------:R-:W-:Y:S01]  /*6130*/  @!P5 IMAD.IADD R45, R45, 0x1, -R0.reuse ;  /* 0x000000012d2dd824 */ /* 0x100fe200078e0a00 */
[----:B------:R-:W-:Y:S01]  /*6140*/  ISETP.GT.U32.AND P5, PT, R0, R47, PT ;  /* 0x0000002f0000720c */ /* 0x000fe20003fa4070 */
[----:B------:R-:W-:Y:S01]  /*6150*/  @!P4 IMAD.IADD R44, R44, 0x1, -R0 ;  /* 0x000000012c2cc824 */ /* 0x000fe200078e0a00 */
[----:B------:R-:W-:-:S05]  /*6160*/  ISETP.GT.U32.AND P4, PT, R0, R7, PT ;  /* 0x000000070000720c */ /* 0x000fca0003f84070 */
[----:B------:R-:W-:Y:S01]  /*6170*/  @!P1 IMAD.IADD R48, R48, 0x1, -R0 ;  /* 0x0000000130309824 */ /* 0x000fe200078e0a00 */
[----:B------:R-:W-:Y:S01]  /*6180*/  ISETP.GT.U32.AND P1, PT, R0, R46, PT ;  /* 0x0000002e0000720c */ /* 0x000fe20003f24070 */
[----:B------:R-:W-:-:S04]  /*6190*/  @!P3 IMAD.MOV R44, RZ, RZ, -R44 ;  /* 0x000000ffff2cb224 */ /* 0x000fc800078e0a2c */
[--C-:B------:R-:W-:Y:S02]  /*61a0*/  @!P5 IMAD.IADD R47, R47, 0x1, -R0.reuse ;  /* 0x000000012f2fd824 */ /* 0x100fe400078e0a00 */
[----:B------:R-:W-:-:S03]  /*61b0*/  @!P4 IMAD.IADD R7, R7, 0x1, -R0 ;  /* 0x000000010707c824 */ /* 0x000fc600078e0a00 */
[C---:B------:R-:W-:Y:S02]  /*61c0*/  ISETP.GT.U32.AND P3, PT, R0.reuse, R47, PT ;  /* 0x0000002f0000720c */ /* 0x040fe40003f64070 */
[----:B------:R-:W-:Y:S01]  /*61d0*/  ISETP.GT.U32.AND P5, PT, R0, R7, PT ;  /* 0x000000070000720c */ /* 0x000fe20003fa4070 */
[----:B------:R-:W-:Y:S01]  /*61e0*/  @!P1 IMAD.IADD R46, R46, 0x1, -R0 ;  /* 0x000000012e2e9824 */ /* 0x000fe200078e0a00 */
[----:B------:R-:W-:-:S09]  /*61f0*/  ISETP.GT.U32.AND P4, PT, R0, R48, PT ;  /* 0x000000300000720c */ /* 0x000fd20003f84070 */
[--C-:B------:R-:W-:Y:S01]  /*6200*/  @!P3 IMAD.IADD R47, R47, 0x1, -R0.reuse ;  /* 0x000000012f2fb824 */ /* 0x100fe200078e0a00 */
[----:B------:R-:W-:Y:S01]  /*6210*/  ISETP.GE.AND P3, PT, R55, RZ, PT ;  /* 0x000000ff3700720c */ /* 0x000fe20003f66270 */
[----:B------:R-:W-:Y:S01]  /*6220*/  @!P5 IMAD.IADD R7, R7, 0x1, -R0 ;  /* 0x000000010707d824 */ /* 0x000fe200078e0a00 */
[----:B------:R-:W3:Y:S01]  /*6230*/  LDL.LU R55, [R1+0x270] ;  /* 0x0002700001377983 */ /* 0x000ee20000300800 */
[----:B----4-:R-:W-:-:S05]  /*6240*/  IABS R8, R56 ;  /* 0x0000003800087213 */ /* 0x010fca0000000000 */
[----:B------:R-:W-:Y:S01]  /*6250*/  IMAD.HI.U32 R5, R4, R8, RZ ;  /* 0x0000000804057227 */ /* 0x000fe200078e00ff */
[----:B------:R-:W-:-:S03]  /*6260*/  IABS R49, R54 ;  /* 0x0000003600317213 */ /* 0x000fc60000000000 */
[----:B------:R-:W-:-:S04]  /*6270*/  IMAD.MOV R5, RZ, RZ, -R5 ;  /* 0x000000ffff057224 */ /* 0x000fc800078e0a05 */
[----:B------:R-:W-:Y:S02]  /*6280*/  IMAD R8, R0, R5, R8 ;  /* 0x0000000500087224 */ /* 0x000fe400078e0208 */
[----:B------:R-:W-:-:S03]  /*6290*/  IMAD.HI.U32 R2, R4, R49, RZ ;  /* 0x0000003104027227 */ /* 0x000fc600078e00ff */
[----:B------:R-:W-:Y:S01]  /*62a0*/  ISETP.GT.U32.AND P1, PT, R0, R8, PT ;  /* 0x000000080000720c */ /* 0x000fe20003f24070 */
[----:B------:R-:W-:-:S04]  /*62b0*/  IMAD.MOV R2, RZ, RZ, -R2 ;  /* 0x000000ffff027224 */ /* 0x000fc800078e0a02 */
[----:B------:R-:W-:-:S05]  /*62c0*/  IMAD R49, R0, R2, R49 ;  /* 0x0000000200317224 */ /* 0x000fca00078e0231 */
[----:B------:R-:W-:-:S03]  /*62d0*/  ISETP.GT.U32.AND P5, PT, R0, R49, PT ;  /* 0x000000310000720c */ /* 0x000fc60003fa4070 */
[--C-:B------:R-:W-:Y:S01]  /*62e0*/  @!P1 IMAD.IADD R8, R8, 0x1, -R0.reuse ;  /* 0x0000000108089824 */ /* 0x100fe200078e0a00 */
[----:B------:R-:W-:Y:S02]  /*62f0*/  ISETP.GE.AND P1, PT, R56, RZ, PT ;  /* 0x000000ff3800720c */ /* 0x000fe40003f26270 */
[----:B------:R-:W4:Y:S01]  /*6300*/  LDL.LU R56, [R1+0x274] ;  /* 0x0002740001387983 */ /* 0x000f220000300800 */
[----:B------:R-:W-:Y:S01]  /*6310*/  @!P4 IMAD.IADD R48, R48, 0x1, -R0 ;  /* 0x000000013030c824 */ /* 0x000fe200078e0a00 */
[----:B------:R-:W-:-:S03]  /*6320*/  ISETP.GE.AND P4, PT, R52, RZ, PT ;  /* 0x000000ff3400720c */ /* 0x000fc60003f86270 */
[----:B------:R-:W-:Y:S02]  /*6330*/  IMAD.MOV.U32 R9, RZ, RZ, R48 ;  /* 0x000000ffff097224 */ /* 0x000fe400078e0030 */
[----:B------:R-:W-:Y:S02]  /*6340*/  @!P5 IADD3 R49, R49, -R0, RZ ;  /* 0x800000003131d210 */ /* 0x000fe40007ffe0ff */
[----:B------:R-:W-:Y:S01]  /*6350*/  IABS R50, R53 ;  /* 0x0000003500327213 */ /* 0x000fe20000000000 */
[----:B------:R-:W-:Y:S01]  /*6360*/  @!P6 IMAD.MOV R9, RZ, RZ, -R9 ;  /* 0x000000ffff09e224 */ /* 0x000fe200078e0a09 */
[C---:B------:R-:W-:Y:S02]  /*6370*/  ISETP.GT.U32.AND P5, PT, R0.reuse, R8, PT ;  /* 0x000000080000720c */ /* 0x040fe40003fa4070 */
[----:B------:R-:W-:Y:S01]  /*6380*/  ISETP.GT.U32.AND P6, PT, R0, R49, PT ;  /* 0x000000310000720c */ /* 0x000fe20003fc4070 */
[----:B------:R-:W-:Y:S01]  /*6390*/  IMAD.HI.U32 R6, R4, R50, RZ ;  /* 0x0000003204067227 */ /* 0x000fe200078e00ff */
[----:B------:R1:W-:Y:S03]  /*63a0*/  STL [R1+0x70], R9 ;  /* 0x0000700901007387 */ /* 0x0003e60000100800 */
[----:B------:R-:W-:Y:S01]  /*63b0*/  IMAD.MOV.U32 R10, RZ, RZ, R7 ;  /* 0x000000ffff0a7224 */ /* 0x000fe200078e0007 */
[----:B------:R-:W-:-:S03]  /*63c0*/  IADD3 R6, -R6, RZ, RZ ;  /* 0x000000ff06067210 */ /* 0x000fc60007ffe1ff */
[----:B------:R-:W-:Y:S02]  /*63d0*/  @!P4 IMAD.MOV R10, RZ, RZ, -R10 ;  /* 0x000000ffff0ac224 */ /* 0x000fe400078e0a0a */
[----:B-1----:R-:W-:-:S04]  /*63e0*/  IMAD.MOV.U32 R9, RZ, RZ, R47 ;  /* 0x000000ffff097224 */ /* 0x002fc800078e002f */
[----:B------:R-:W-:Y:S01]  /*63f0*/  @!P3 IMAD.MOV R9, RZ, RZ, -R9 ;  /* 0x000000ffff09b224 */ /* 0x000fe200078e0a09 */
[----:B------:R-:W-:Y:S01]  /*6400*/  STL [R1+0x7c], R10 ;  /* 0x00007c0a01007387 */ /* 0x000fe20000100800 */
[----:B------:R-:W-:Y:S02]  /*6410*/  @!P5 IMAD.IADD R8, R8, 0x1, -R0 ;  /* 0x000000010808d824 */ /* 0x000fe400078e0a00 */
[----:B------:R-:W-:Y:S01]  /*6420*/  IMAD R50, R0, R6, R50 ;  /* 0x0000000600327224 */ /* 0x000fe200078e0232 */
[----:B------:R1:W-:Y:S01]  /*6430*/  STL [R1+0x80], R9 ;  /* 0x0000800901007387 */ /* 0x0003e20000100800 */
[----:B------:R-:W-:Y:S01]  /*6440*/  @!P6 IMAD.IADD R49, R49, 0x1, -R0 ;  /* 0x000000013131e824 */ /* 0x000fe200078e0a00 */
[----:B--2---:R-:W-:Y:S02]  /*6450*/  IABS R2, R57 ;  /* 0x0000003900027213 */ /* 0x004fe40000000000 */
[----:B------:R-:W-:Y:S02]  /*6460*/  ISETP.GE.AND P5, PT, R57, RZ, PT ;  /* 0x000000ff3900720c */ /* 0x000fe40003fa6270 */
[----:B------:R-:W2:Y:S01]  /*6470*/  LDL.LU R57, [R1+0x278] ;  /* 0x0002780001397983 */ /* 0x000ea20000300800 */
[----:B------:R-:W-:-:S04]  /*6480*/  IMAD.HI.U32 R51, R4, R2, RZ ;  /* 0x0000000204337227 */ /* 0x000fc800078e00ff */
[----:B------:R-:W-:-:S04]  /*6490*/  IMAD.MOV R51, RZ, RZ, -R51 ;  /* 0x000000ffff337224 */ /* 0x000fc800078e0a33 */
[----:B------:R-:W-:-:S05]  /*64a0*/  IMAD R2, R0, R51, R2 ;  /* 0x0000003300027224 */ /* 0x000fca00078e0202 */
[----:B------:R-:W-:Y:S02]  /*64b0*/  ISETP.GT.U32.AND P4, PT, R0, R2, PT ;  /* 0x000000020000720c */ /* 0x000fe40003f84070 */
[----:B---3--:R-:W-:Y:S02]  /*64c0*/  IABS R6, R58 ;  /* 0x0000003a00067213 */ /* 0x008fe40000000000 */
[----:B------:R-:W-:Y:S02]  /*64d0*/  ISETP.GE.AND P6, PT, R58, RZ, PT ;  /* 0x000000ff3a00720c */ /* 0x000fe40003fc6270 */
[----:B------:R-:W3:Y:S07]  /*64e0*/  LDL.LU R58, [R1+0x27c] ;  /* 0x00027c00013a7983 */ /* 0x000eee0000300800 */
[----:B------:R-:W-:Y:S01]  /*64f0*/  @!P4 IMAD.IADD R2, R2, 0x1, -R0 ;  /* 0x000000010202c824 */ /* 0x000fe200078e0a00 */
[----:B------:R-:W-:-:S02]  /*6500*/  IABS R7, R59 ;  /* 0x0000003b00077213 */ /* 0x000fc40000000000 */
[----:B------:R-:W-:Y:S02]  /*6510*/  ISETP.GE.AND P4, PT, R59, RZ, PT ;  /* 0x000000ff3b00720c */ /* 0x000fe40003f86270 */
[----:B------:R-:W3:Y:S01]  /*6520*/  LDL.LU R59, [R1+0x280] ;  /* 0x00028000013b7983 */ /* 0x000ee20000300800 */
[----:B------:R-:W-:Y:S01]  /*6530*/  @!P2 IMAD.MOV R45, RZ, RZ, -R45 ;  /* 0x000000ffff2da224 */ /* 0x000fe200078e0a2d */
[----:B------:R-:W-:Y:S01]  /*6540*/  ISETP.GT.U32.AND P2, PT, R0, R50, PT ;  /* 0x000000320000720c */ /* 0x000fe20003f44070 */
[----:B------:R-:W-:Y:S01]  /*6550*/  @!P0 IMAD.MOV R46, RZ, RZ, -R46 ;  /* 0x000000ffff2e8224 */ /* 0x000fe200078e0a2e */
[----:B------:R-:W3:Y:S11]  /*6560*/  LDL.LU R60, [R1+0x284] ;  /* 0x00028400013c7983 */ /* 0x000ef60000300800 */
[----:B------:R-:W-:-:S05]  /*6570*/  @!P2 IMAD.IADD R50, R50, 0x1, -R0 ;  /* 0x000000013232a824 */ /* 0x000fca00078e0a00 */
[----:B------:R-:W-:Y:S01]  /*6580*/  ISETP.GT.U32.AND P0, PT, R0, R50, PT ;  /* 0x000000320000720c */ /* 0x000fe20003f04070 */
[----:B------:R-:W-:Y:S01]  /*6590*/  IMAD.HI.U32 R5, R4, R6, RZ ;  /* 0x0000000604057227 */ /* 0x000fe200078e00ff */
[----:B------:R-:W-:-:S03]  /*65a0*/  ISETP.GE.AND P2, PT, R53, RZ, PT ;  /* 0x000000ff3500720c */ /* 0x000fc60003f46270 */
[----:B------:R-:W-:-:S04]  /*65b0*/  IMAD.MOV R5, RZ, RZ, -R5 ;  /* 0x000000ffff057224 */ /* 0x000fc800078e0a05 */
[----:B------:R-:W-:-:S04]  /*65c0*/  IMAD R6, R0, R5, R6 ;  /* 0x0000000500067224 */ /* 0x000fc800078e0206 */
[----:B------:R-:W-:Y:S01]  /*65d0*/  @!P0 IMAD.IADD R50, R50, 0x1, -R0 ;  /* 0x0000000132328824 */ /* 0x000fe200078e0a00 */
[----:B------:R-:W-:Y:S01]  /*65e0*/  ISETP.GT.U32.AND P0, PT, R0, R6, PT ;  /* 0x000000060000720c */ /* 0x000fe20003f04070 */
[----:B------:R-:W-:Y:S01]  /*65f0*/  IMAD.HI.U32 R48, R4, R7, RZ ;  /* 0x0000000704307227 */ /* 0x000fe200078e00ff */
[----:B------:R-:W-:Y:S02]  /*6600*/  ISETP.GE.AND P3, PT, R54, RZ, PT ;  /* 0x000000ff3600720c */ /* 0x000fe40003f66270 */
[----:B------:R-:W3:Y:S01]  /*6610*/  LDL.LU R54, [R1+0x288] ;  /* 0x0002880001367983 */ /* 0x000ee20000300800 */
[----:B-1----:R-:W-:Y:S02]  /*6620*/  IMAD.MOV.U32 R9, RZ, RZ, R50 ;  /* 0x000000ffff097224 */ /* 0x002fe400078e0032 */
[----:B------:R-:W-:Y:S02]  /*6630*/  IMAD.MOV R48, RZ, RZ, -R48 ;  /* 0x000000ffff307224 */ /* 0x000fe400078e0a30 */
[----:B------:R-:W-:Y:S01]  /*6640*/  @!P2 IMAD.MOV R9, RZ, RZ, -R9 ;  /* 0x000000ffff09a224 */ /* 0x000fe200078e0a09 */
[C---:B------:R-:W-:Y:S01]  /*6650*/  ISETP.GT.U32.AND P2, PT, R0.reuse, R2, PT ;  /* 0x000000020000720c */ /* 0x040fe20003f44070 */
[----:B------:R-:W-:-:S02]  /*6660*/  IMAD R7, R0, R48, R7 ;  /* 0x0000003000077224 */ /* 0x000fc400078e0207 */
[----:B------:R-:W-:Y:S01]  /*6670*/  IMAD.MOV.U32 R10, RZ, RZ, R8 ;  /* 0x000000ffff0a7224 */ /* 0x000fe200078e0008 */
[----:B------:R1:W-:Y:S01]  /*6680*/  STL [R1+0x84], R9 ;  /* 0x0000840901007387 */ /* 0x0003e20000100800 */
[----:B------:R-:W-:Y:S02]  /*6690*/  @!P0 IMAD.IADD R6, R6, 0x1, -R0 ;  /* 0x0000000106068824 */ /* 0x000fe400078e0a00 */
[----:B------:R-:W-:Y:S01]  /*66a0*/  @!P1 IMAD.MOV R10, RZ, RZ, -R10 ;  /* 0x000000ffff0a9224 */ /* 0x000fe200078e0a0a */
[----:B------:R-:W-:Y:S01]  /*66b0*/  ISETP.GT.U32.AND P1, PT, R0, R7, PT ;  /* 0x000000070000720c */ /* 0x000fe20003f24070 */
[----:B-1----:R-:W-:-:S04]  /*66c0*/  IMAD.MOV.U32 R9, RZ, RZ, R49 ;  /* 0x000000ffff097224 */ /* 0x002fc800078e0031 */
[----:B------:R-:W-:Y:S01]  /*66d0*/  @!P2 IMAD.IADD R2, R2, 0x1, -R0 ;  /* 0x000000010202a824 */ /* 0x000fe200078e0a00 */
[----:B------:R-:W-:Y:S01]  /*66e0*/  @!P3 IADD3 R9, -R9, RZ, RZ ;  /* 0x000000ff0909b210 */ /* 0x000fe20007ffe1ff */
[----:B------:R-:W-:Y:S01]  /*66f0*/  STL [R1+0x94], R10 ;  /* 0x0000940a01007387 */ /* 0x000fe20000100800 */
[----:B------:R-:W-:-:S03]  /*6700*/  ISETP.GT.U32.AND P0, PT, R0, R6, PT ;  /* 0x000000060000720c */ /* 0x000fc60003f04070 */
[----:B------:R1:W-:Y:S02]  /*6710*/  STL [R1+0x88], R9 ;  /* 0x0000880901007387 */ /* 0x0003e40000100800 */
[----:B------:R-:W-:Y:S02]  /*6720*/  @!P1 IMAD.IADD R7, R7, 0x1, -R0 ;  /* 0x0000000107079824 */ /* 0x000fe400078e0a00 */
[----:B------:R-:W3:Y:S01]  /*6730*/  LDL.LU R61, [R1+0x28c] ;  /* 0x00028c00013d7983 */ /* 0x000ee20000300800 */
[----:B-1----:R-:W-:Y:S01]  /*6740*/  IMAD.MOV.U32 R9, RZ, RZ, R2 ;  /* 0x000000ffff097224 */ /* 0x002fe200078e0002 */
[----:B------:R-:W-:-:S03]  /*6750*/  IABS R5, R55 ;  /* 0x0000003700057213 */ /* 0x000fc60000000000 */
[----:B------:R-:W-:Y:S01]  /*6760*/  @!P5 IMAD.MOV R9, RZ, RZ, -R9 ;  /* 0x000000ffff09d224 */ /* 0x000fe200078e0a09 */
[----:B------:R-:W-:Y:S01]  /*6770*/  ISETP.GE.AND P3, PT, R55, RZ, PT ;  /* 0x000000ff3700720c */ /* 0x000fe20003f66270 */
[----:B------:R-:W-:Y:S01]  /*6780*/  IMAD.HI.U32 R48, R4, R5, RZ ;  /* 0x0000000504307227 */ /* 0x000fe200078e00ff */
[----:B------:R-:W-:Y:S02]  /*6790*/  ISETP.GT.U32.AND P5, PT, R0, R7, PT ;  /* 0x000000070000720c */ /* 0x000fe40003fa4070 */
[----:B------:R1:W-:Y:S01]  /*67a0*/  STL [R1+0x90], R9 ;  /* 0x0000900901007387 */ /* 0x0003e20000100800 */
[----:B------:R-:W-:-:S03]  /*67b0*/  IMAD.MOV R48, RZ, RZ, -R48 ;  /* 0x000000ffff307224 */ /* 0x000fc600078e0a30 */
[----:B------:R-:W3:Y:S01]  /*67c0*/  LDL.LU R55, [R1+0x290] ;  /* 0x0002900001377983 */ /* 0x000ee20000300800 */
[----:B------:R-:W-:Y:S02]  /*67d0*/  @!P0 IMAD.IADD R6, R6, 0x1, -R0 ;  /* 0x0000000106068824 */ /* 0x000fe400078e0a00 */
[----:B------:R-:W-:Y:S02]  /*67e0*/  IMAD R5, R0, R48, R5 ;  /* 0x0000003000057224 */ /* 0x000fe400078e0205 */
[----:B-1----:R-:W-:-:S04]  /*67f0*/  IMAD.MOV.U32 R9, RZ, RZ, R6 ;  /* 0x000000ffff097224 */ /* 0x002fc800078e0006 */
[----:B------:R-:W-:Y:S01]  /*6800*/  @!P6 IMAD.MOV R9, RZ, RZ, -R9 ;  /* 0x000000ffff09e224 */ /* 0x000fe200078e0a09 */
[----:B------:R-:W-:Y:S01]  /*6810*/  ISETP.GT.U32.AND P6, PT, R0, R5, PT ;  /* 0x000000050000720c */ /* 0x000fe20003fc4070 */
[----:B------:R-:W-:-:S12]  /*6820*/  @!P5 IMAD.IADD R7, R7, 0x1, -R0 ;  /* 0x000000010707d824 */ /* 0x000fd800078e0a00 */
[----:B------:R-:W-:Y:S01]  /*6830*/  @!P6 IMAD.IADD R5, R5, 0x1, -R0 ;  /* 0x000000010505e824 */ /* 0x000fe200078e0a00 */
[----:B----4-:R-:W-:Y:S02]  /*6840*/  IABS R47, R56 ;  /* 0x00000038002f7213 */ /* 0x010fe40000000000 */
[----:B------:R-:W-:Y:S02]  /*6850*/  ISETP.GE.AND P2, PT, R56, RZ, PT ;  /* 0x000000ff3800720c */ /* 0x000fe40003f46270 */
[----:B------:R-:W4:Y:S01]  /*6860*/  LDL.LU R56, [R1+0x294] ;  /* 0x0002940001387983 */ /* 0x000f220000300800 */
[----:B------:R-:W-:-:S04]  /*6870*/  IMAD.HI.U32 R8, R4, R47, RZ ;  /* 0x0000002f04087227 */ /* 0x000fc800078e00ff */
[----:B------:R-:W-:-:S04]  /*6880*/  IMAD.MOV R8, RZ, RZ, -R8 ;  /* 0x000000ffff087224 */ /* 0x000fc800078e0a08 */
[----:B------:R-:W-:-:S05]  /*6890*/  IMAD R47, R0, R8, R47 ;  /* 0x00000008002f7224 */ /* 0x000fca00078e022f */
[----:B------:R-:W-:Y:S01]  /*68a0*/  ISETP.GT.U32.AND P5, PT, R0, R47, PT ;  /* 0x0000002f0000720c */ /* 0x000fe20003fa4070 */
[----:B------:R1:W-:-:S12]  /*68b0*/  STL [R1+0x8c], R9 ;  /* 0x00008c0901007387 */ /* 0x0003d80000100800 */
[----:B------:R-:W-:Y:S01]  /*68c0*/  @!P5 IMAD.IADD R47, R47, 0x1, -R0 ;  /* 0x000000012f2fd824 */ /* 0x000fe200078e0a00 */
[----:B------:R-:W-:Y:S01]  /*68d0*/  ISETP.GT.U32.AND P5, PT, R0, R5, PT ;  /* 0x000000050000720c */ /* 0x000fe20003fa4070 */
[----:B-1----:R-:W-:-:S04]  /*68e0*/  IMAD.MOV.U32 R9, RZ, RZ, R7 ;  /* 0x000000ffff097224 */ /* 0x002fc800078e0007 */
[----:B------:R-:W-:-:S08]  /*68f0*/  @!P4 IMAD.MOV R9, RZ, RZ, -R9 ;  /* 0x000000ffff09c224 */ /* 0x000fd000078e0a09 */
[----:B------:R-:W-:Y:S01]  /*6900*/  @!P5 IMAD.IADD R5, R5, 0x1, -R0 ;  /* 0x000000010505d824 */ /* 0x000fe200078e0a00 */
[----:B--2---:R-:W-:Y:S02]  /*6910*/  ISETP.GE.AND P0, PT, R57, RZ, PT ;  /* 0x000000ff3900720c */ /* 0x004fe40003f06270 */
[----:B------:R-:W-:Y:S02]  /*6920*/  IABS R2, R57 ;  /* 0x0000003900027213 */ /* 0x000fe40000000000 */
[----:B------:R-:W2:Y:S01]  /*6930*/  LDL.LU R57, [R1+0x298] ;  /* 0x0002980001397983 */ /* 0x000ea20000300800 */
[----:B---3--:R-:W-:-:S05]  /*6940*/  IABS R52, R58 ;  /* 0x0000003a00347213 */ /* 0x008fca0000000000 */
[----:B------:R-:W-:-:S04]  /*6950*/  IMAD.HI.U32 R6, R4, R52, RZ ;  /* 0x0000003404067227 */ /* 0x000fc800078e00ff */
[----:B------:R-:W-:-:S04]  /*6960*/  IMAD.MOV R6, RZ, RZ, -R6 ;  /* 0x000000ffff067224 */ /* 0x000fc800078e0a06 */
[----:B------:R-:W-:Y:S01]  /*6970*/  IMAD R52, R0, R6, R52 ;  /* 0x0000000600347224 */ /* 0x000fe200078e0234 */
[----:B------:R-:W-:Y:S02]  /*6980*/  ISETP.GE.AND P1, PT, R58, RZ, PT ;  /* 0x000000ff3a00720c */ /* 0x000fe40003f26270 */
[----:B------:R-:W3:Y:S02]  /*6990*/  LDL.LU R58, [R1+0x29c] ;  /* 0x00029c00013a7983 */ /* 0x000ee40000300800 */
[----:B------:R-:W-:Y:S02]  /*69a0*/  ISETP.GT.U32.AND P5, PT, R0, R52, PT ;  /* 0x000000340000720c */ /* 0x000fe40003fa4070 */
[----:B------:R1:W-:Y:S02]  /*69b0*/  STL [R1+0x74], R9 ;  /* 0x0000740901007387 */ /* 0x0003e40000100800 */
[----:B-1----:R-:W-:-:S09]  /*69c0*/  MOV R9, R5 ;  /* 0x0000000500097202 */ /* 0x002fd20000000f00 */
[----:B------:R-:W-:Y:S02]  /*69d0*/  @!P5 IMAD.IADD R52, R52, 0x1, -R0 ;  /* 0x000000013434d824 */ /* 0x000fe400078e0a00 */
[----:B------:R-:W-:Y:S01]  /*69e0*/  @!P3 IMAD.MOV R9, RZ, RZ, -R9 ;  /* 0x000000ffff09b224 */ /* 0x000fe200078e0a09 */
[----:B------:R-:W-:Y:S02]  /*69f0*/  IABS R51, R59 ;  /* 0x0000003b00337213 */ /* 0x000fe40000000000 */
[----:B------:R-:W-:Y:S02]  /*6a00*/  ISETP.GE.AND P5, PT, R59, RZ, PT ;  /* 0x000000ff3b00720c */ /* 0x000fe40003fa6270 */
[----:B------:R1:W-:Y:S04]  /*6a10*/  STL [R1+0x78], R9 ;  /* 0x0000780901007387 */ /* 0x0003e80000100800 */
[----:B------:R-:W3:Y:S01]  /*6a20*/  LDL.LU R59, [R1+0x2a0] ;  /* 0x0002a000013b7983 */ /* 0x000ee20000300800 */
[----:B------:R-:W-:-:S04]  /*6a30*/  IMAD.HI.U32 R8, R4, R2, RZ ;  /* 0x0000000204087227 */ /* 0x000fc800078e00ff */
[----:B------:R-:W-:-:S04]  /*6a40*/  IMAD.MOV R8, RZ, RZ, -R8 ;  /* 0x000000ffff087224 */ /* 0x000fc800078e0a08 */
[----:B------:R-:W-:-:S05]  /*6a50*/  IMAD R2, R0, R8, R2 ;  /* 0x0000000800027224 */ /* 0x000fca00078e0202 */
[C---:B------:R-:W-:Y:S02]  /*6a60*/  ISETP.GT.U32.AND P6, PT, R0.reuse, R2, PT ;  /* 0x000000020000720c */ /* 0x040fe40003fc4070 */
[----:B------:R-:W-:Y:S02]  /*6a70*/  IABS R50, R60 ;  /* 0x0000003c00327213 */ /* 0x000fe40000000000 */
[----:B------:R-:W-:-:S03]  /*6a80*/  ISETP.GT.U32.AND P4, PT, R0, R47, PT ;  /* 0x0000002f0000720c */ /* 0x000fc60003f84070 */
[----:B------:R-:W-:Y:S01]  /*6a90*/  IMAD.HI.U32 R8, R4, R50, RZ ;  /* 0x0000003204087227 */ /* 0x000fe200078e00ff */
[----:B------:R-:W-:-:S05]  /*6aa0*/  IABS R49, R54 ;  /* 0x0000003600317213 */ /* 0x000fca0000000000 */
[----:B------:R-:W-:Y:S02]  /*6ab0*/  @!P6 IMAD.IADD R2, R2, 0x1, -R0 ;  /* 0x000000010202e824 */ /* 0x000fe400078e0a00 */
[----:B------:R-:W-:Y:S02]  /*6ac0*/  IMAD.MOV R8, RZ, RZ, -R8 ;  /* 0x000000ffff087224 */ /* 0x000fe400078e0a08 */
[----:B------:R-:W-:Y:S01]  /*6ad0*/  IMAD.HI.U32 R6, R4, R49, RZ ;  /* 0x0000003104067227 */ /* 0x000fe200078e00ff */
[----:B------:R-:W-:-:S03]  /*6ae0*/  ISETP.GT.U32.AND P6, PT, R0, R2, PT ;  /* 0x000000020000720c */ /* 0x000fc60003fc4070 */
[----:B------:R-:W-:-:S04]  /*6af0*/  IMAD.HI.U32 R48, R4, R51, RZ ;  /* 0x0000003304307227 */ /* 0x000fc800078e00ff */
[----:B------:R-:W-:Y:S02]  /*6b00*/  IMAD.MOV R6, RZ, RZ, -R6 ;  /* 0x000000ffff067224 */ /* 0x000fe400078e0a06 */
[C---:B------:R-:W-:Y:S02]  /*6b10*/  IMAD R50, R0.reuse, R8, R50 ;  /* 0x0000000800327224 */ /* 0x040fe400078e0232 */
[----:B------:R-:W-:Y:S02]  /*6b20*/  IMAD.MOV R48, RZ, RZ, -R48 ;  /* 0x000000ffff307224 */ /* 0x000fe400078e0a30 */
[C---:B------:R-:W-:Y:S02]  /*6b30*/  IMAD R49, R0.reuse, R6, R49 ;  /* 0x0000000600317224 */ /* 0x040fe400078e0231 */
[----:B------:R-:W-:Y:S01]  /*6b40*/  @!P4 IMAD.IADD R47, R47, 0x1, -R0 ;  /* 0x000000012f2fc824 */ /* 0x000fe200078e0a00 */
[C---:B------:R-:W-:Y:S01]  /*6b50*/  ISETP.GT.U32.AND P4, PT, R0.reuse, R50, PT ;  /* 0x000000320000720c */ /* 0x040fe20003f84070 */
[----:B------:R-:W-:-:S02]  /*6b60*/  IMAD R51, R0, R48, R51 ;  /* 0x0000003000337224 */ /* 0x000fc400078e0233 */
[----:B------:R-:W-:Y:S01]  /*6b70*/  @!P6 IMAD.IADD R2, R2, 0x1, -R0 ;  /* 0x000000010202e824 */ /* 0x000fe200078e0a00 */
[C---:B------:R-:W-:Y:S02]  /*6b80*/  ISETP.GT.U32.AND P6, PT, R0.reuse, R49, PT ;  /* 0x000000310000720c */ /* 0x040fe40003fc4070 */
[----:B------:R-:W-:-:S07]  /*6b90*/  ISETP.GT.U32.AND P3, PT, R0, R51, PT ;  /* 0x000000330000720c */ /* 0x000fce0003f64070 */
[----:B------:R-:W-:-:S04]  /*6ba0*/  @!P4 IMAD.IADD R50, R50, 0x1, -R0 ;  /* 0x000000013232c824 */ /* 0x000fc800078e0a00 */
[--C-:B------:R-:W-:Y:S01]  /*6bb0*/  @!P6 IMAD.IADD R49, R49, 0x1, -R0.reuse ;  /* 0x000000013131e824 */ /* 0x100fe200078e0a00 */
[C---:B------:R-:W-:Y:S01]  /*6bc0*/  ISETP.GT.U32.AND P6, PT, R0.reuse, R50, PT ;  /* 0x000000320000720c */ /* 0x040fe20003fc4070 */
[----:B------:R-:W-:Y:S01]  /*6bd0*/  @!P3 IMAD.IADD R51, R51, 0x1, -R0 ;  /* 0x000000013333b824 */ /* 0x000fe200078e0a00 */
[----:B------:R-:W-:Y:S02]  /*6be0*/  ISETP.GT.U32.AND P3, PT, R0, R52, PT ;  /* 0x000000340000720c */ /* 0x000fe40003f64070 */
[----:B------:R-:W-:-:S05]  /*6bf0*/  IABS R6, R55 ;  /* 0x0000003700067213 */ /* 0x000fca0000000000 */
[----:B------:R-:W-:Y:S01]  /*6c00*/  IMAD.HI.U32 R7, R4, R6, RZ ;  /* 0x0000000604077227 */ /* 0x000fe200078e00ff */
[----:B------:R-:W-:-:S03]  /*6c10*/  ISETP.GT.U32.AND P4, PT, R0, R51, PT ;  /* 0x000000330000720c */ /* 0x000fc60003f84070 */
[----:B------:R-:W-:Y:S01]  /*6c20*/  IMAD.MOV R7, RZ, RZ, -R7 ;  /* 0x000000ffff077224 */ /* 0x000fe200078e0a07 */
[----:B------:R-:W-:Y:S01]  /*6c30*/  IABS R48, R61 ;  /* 0x0000003d00307213 */ /* 0x000fe20000000000 */
[----:B------:R-:W-:Y:S02]  /*6c40*/  @!P2 IMAD.MOV R47, RZ, RZ, -R47 ;  /* 0x000000ffff2fa224 */ /* 0x000fe400078e0a2f */
[C---:B------:R-:W-:Y:S01]  /*6c50*/  IMAD R6, R0.reuse, R7, R6 ;  /* 0x0000000700067224 */ /* 0x040fe200078e0206 */
[----:B------:R-:W-:Y:S01]  /*6c60*/  ISETP.GT.U32.AND P2, PT, R0, R49, PT ;  /* 0x000000310000720c */ /* 0x000fe20003f44070 */
[--C-:B------:R-:W-:Y:S02]  /*6c70*/  @!P6 IMAD.IADD R50, R50, 0x1, -R0.reuse ;  /* 0x000000013232e824 */ /* 0x100fe400078e0a00 */
[----:B------:R-:W-:Y:S01]  /*6c80*/  @!P3 IMAD.IADD R52, R52, 0x1, -R0 ;  /* 0x000000013434b824 */ /* 0x000fe200078e0a00 */
[----:B------:R-:W-:Y:S01]  /*6c90*/  ISETP.GT.U32.AND P3, PT, R0, R6, PT ;  /* 0x000000060000720c */ /* 0x000fe20003f64070 */
[----:B------:R-:W-:-:S04]  /*6ca0*/  IMAD.HI.U32 R53, R4, R48, RZ ;  /* 0x0000003004357227 */ /* 0x000fc800078e00ff */
[----:B-1----:R-:W-:Y:S02]  /*6cb0*/  IMAD.MOV.U32 R9, RZ, RZ, R2 ;  /* 0x000000ffff097224 */ /* 0x002fe400078e0002 */
[----:B------:R-:W-:Y:S02]  /*6cc0*/  IMAD.MOV R53, RZ, RZ, -R53 ;  /* 0x000000ffff357224 */ /* 0x000fe400078e0a35 */
[----:B------:R-:W-:Y:S02]  /*6cd0*/  @!P0 IMAD.MOV R9, RZ, RZ, -R9 ;  /* 0x000000ffff098224 */ /* 0x000fe400078e0a09 */
[----:B------:R-:W-:Y:S01]  /*6ce0*/  @!P4 IMAD.IADD R51, R51, 0x1, -R0 ;  /* 0x000000013333c824 */ /* 0x000fe200078e0a00 */
[----:B------:R-:W-:Y:S01]  /*6cf0*/  ISETP.GE.AND P4, PT, R60, RZ, PT ;  /* 0x000000ff3c00720c */ /* 0x000fe20003f86270 */
[----:B------:R-:W-:Y:S01]  /*6d00*/  IMAD.MOV.U32 R10, RZ, RZ, R52 ;  /* 0x000000ffff0a7224 */ /* 0x000fe200078e0034 */
[----:B----4-:R-:W-:-:S05]  /*6d10*/  IABS R8, R56 ;  /* 0x0000003800087213 */ /* 0x010fca0000000000 */
[----:B------:R-:W-:-:S04]  /*6d20*/  IMAD.HI.U32 R5, R4, R8, RZ ;  /* 0x0000000804057227 */ /* 0x000fc800078e00ff */
[----:B------:R-:W-:-:S04]  /*6d30*/  IMAD.MOV R5, RZ, RZ, -R5 ;  /* 0x000000ffff057224 */ /* 0x000fc800078e0a05 */
[----:B------:R-:W-:-:S05]  /*6d40*/  IMAD R8, R0, R5, R8 ;  /* 0x0000000500087224 */ /* 0x000fca00078e0208 */
[C---:B------:R-:W-:Y:S01]  /*6d50*/  ISETP.GT.U32.AND P6, PT, R0.reuse, R8, PT ;  /* 0x000000080000720c */ /* 0x040fe20003fc4070 */
[----:B------:R-:W-:Y:S01]  /*6d60*/  IMAD R48, R0, R53, R48 ;  /* 0x0000003500307224 */ /* 0x000fe200078e0230 */
[----:B------:R1:W-:Y:S01]  /*6d70*/  STL [R1+0x6c], R9 ;  /* 0x00006c0901007387 */ /* 0x0003e20000100800 */
[----:B------:R-:W-:Y:S01]  /*6d80*/  @!P2 IMAD.IADD R49, R49, 0x1, -R0 ;  /* 0x000000013131a824 */ /* 0x000fe200078e0a00 */
[----:B------:R-:W-:Y:S01]  /*6d90*/  ISETP.GE.AND P2, PT, R54, RZ, PT ;  /* 0x000000ff3600720c */ /* 0x000fe20003f46270 */
[----:B------:R-:W-:Y:S01]  /*6da0*/  @!P1 IMAD.MOV R10, RZ, RZ, -R10 ;  /* 0x000000ffff0a9224 */ /* 0x000fe200078e0a0a */
[----:B------:R-:W-:Y:S01]  /*6db0*/  @!P3 IADD3 R6, R6, -R0, RZ ;  /* 0x800000000606b210 */ /* 0x000fe20007ffe0ff */
[----:B------:R-:W4:Y:S01]  /*6dc0*/  LDL.LU R54, [R1+0x2a4] ;  /* 0x0002a40001367983 */ /* 0x000f220000300800 */
[----:B------:R-:W-:-:S03]  /*6dd0*/  ISETP.GE.AND P3, PT, R55, RZ, PT ;  /* 0x000000ff3700720c */ /* 0x000fc60003f66270 */
[----:B------:R-:W4:Y:S01]  /*6de0*/  LDL.LU R55, [R1+0x2a8] ;  /* 0x0002a80001377983 */ /* 0x000f220000300800 */
[----:B-1----:R-:W-:Y:S02]  /*6df0*/  IMAD.MOV.U32 R9, RZ, RZ, R51 ;  /* 0x000000ffff097224 */ /* 0x002fe400078e0033 */
[----:B------:R-:W-:Y:S01]  /*6e00*/  @!P6 IMAD.IADD R8, R8, 0x1, -R0 ;  /* 0x000000010808e824 */ /* 0x000fe200078e0a00 */
[----:B------:R1:W-:Y:S01]  /*6e10*/  STL [R1+0x44], R10 ;  /* 0x0000440a01007387 */ /* 0x0003e20000100800 */
[----:B------:R-:W-:-:S03]  /*6e20*/  @!P5 IMAD.MOV R9, RZ, RZ, -R9 ;  /* 0x000000ffff09d224 */ /* 0x000fc600078e0a09 */
[----:B------:R-:W-:Y:S02]  /*6e30*/  ISETP.GT.U32.AND P5, PT, R0, R8, PT ;  /* 0x000000080000720c */ /* 0x000fe40003fa4070 */
[----:B------:R0:W-:Y:S01]  /*6e40*/  STL [R1+0x48], R9 ;  /* 0x0000480901007387 */ /* 0x0001e20000100800 */
[----:B-1----:R-:W-:-:S04]  /*6e50*/  IMAD.MOV.U32 R10, RZ, RZ, R50 ;  /* 0x000000ffff0a7224 */ /* 0x002fc800078e0032 */
[----:B------:R-:W-:Y:S02]  /*6e60*/  @!P4 IMAD.MOV R10, RZ, RZ, -R10 ;  /* 0x000000ffff0ac224 */ /* 0x000fe400078e0a0a */
[----:B0-----:R-:W-:Y:S01]  /*6e70*/  IMAD.MOV.U32 R9, RZ, RZ, R49 ;  /* 0x000000ffff097224 */ /* 0x001fe200078e0031 */
[----:B--2---:R-:W-:-:S05]  /*6e80*/  IABS R5, R57 ;  /* 0x0000003900057213 */ /* 0x004fca0000000000 */
[----:B------:R-:W-:-:S04]  /*6e90*/  IMAD.HI.U32 R53, R4, R5, RZ ;  /* 0x0000000504357227 */ /* 0x000fc800078e00ff */
[----:B------:R-:W-:-:S04]  /*6ea0*/  IMAD.MOV R53, RZ, RZ, -R53 ;  /* 0x000000ffff357224 */ /* 0x000fc800078e0a35 */
[----:B------:R-:W-:Y:S02]  /*6eb0*/  IMAD R5, R0, R53, R5 ;  /* 0x0000003500057224 */ /* 0x000fe400078e0205 */
[----:B------:R-:W-:-:S03]  /*6ec0*/  @!P2 IMAD.MOV R9, RZ, RZ, -R9 ;  /* 0x000000ffff09a224 */ /* 0x000fc600078e0a09 */
[----:B------:R-:W-:Y:S01]  /*6ed0*/  ISETP.GT.U32.AND P4, PT, R0, R5, PT ;  /* 0x000000050000720c */ /* 0x000fe20003f84070 */
[----:B------:R-:W-:Y:S01]  /*6ee0*/  STL [R1+0x60], R10 ;  /* 0x0000600a01007387 */ /* 0x000fe20000100800 */
[----:B------:R-:W-:-:S03]  /*6ef0*/  @!P5 IMAD.IADD R8, R8, 0x1, -R0 ;  /* 0x000000010808d824 */ /* 0x000fc600078e0a00 */
[----:B------:R0:W-:Y:S08]  /*6f00*/  STL [R1+0x64], R9 ;  /* 0x0000640901007387 */ /* 0x0001f00000100800 */
[----:B------:R-:W-:Y:S01]  /*6f10*/  @!P4 IMAD.IADD R5, R5, 0x1, -R0 ;  /* 0x000000010505c824 */ /* 0x000fe200078e0a00 */
[----:B---3--:R-:W-:Y:S02]  /*6f20*/  IABS R2, R58 ;  /* 0x0000003a00027213 */ /* 0x008fe40000000000 */
[----:B------:R-:W-:-:S02]  /*6f30*/  ISETP.GE.AND P5, PT, R58, RZ, PT ;  /* 0x000000ff3a00720c */ /* 0x000fc40003fa6270 */
[----:B------:R-:W2:Y:S01]  /*6f40*/  LDL.LU R58, [R1+0x2ac] ;  /* 0x0002ac00013a7983 */ /* 0x000ea20000300800 */
[----:B------:R-:W-:Y:S02]  /*6f50*/  IABS R50, R59 ;  /* 0x0000003b00327213 */ /* 0x000fe40000000000 */
[----:B------:R-:W-:Y:S02]  /*6f60*/  ISETP.GE.AND P4, PT, R59, RZ, PT ;  /* 0x000000ff3b00720c */ /* 0x000fe40003f86270 */
[----:B------:R-:W3:Y:S01]  /*6f70*/  LDL.LU R59, [R1+0x2b0] ;  /* 0x0002b000013b7983 */ /* 0x000ee20000300800 */
[----:B------:R-:W-:Y:S01]  /*6f80*/  ISETP.GT.U32.AND P0, PT, R0, R48, PT ;  /* 0x000000300000720c */ /* 0x000fe20003f04070 */
[----:B------:R-:W-:-:S12]  /*6f90*/  IMAD.HI.U32 R7, R4, R2, RZ ;  /* 0x0000000204077227 */ /* 0x000fd800078e00ff */
[----:B------:R-:W-:-:S05]  /*6fa0*/  @!P0 IMAD.IADD R48, R48, 0x1, -R0 ;  /* 0x0000000130308824 */ /* 0x000fca00078e0a00 */
[----:B------:R-:W-:Y:S01]  /*6fb0*/  ISETP.GT.U32.AND P1, PT, R0, R48, PT ;  /* 0x000000300000720c */ /* 0x000fe20003f24070 */
[----:B------:R-:W-:Y:S01]  /*6fc0*/  IMAD.MOV R7, RZ, RZ, -R7 ;  /* 0x000000ffff077224 */ /* 0x000fe200078e0a07 */
[----:B------:R-:W-:-:S03]  /*6fd0*/  ISETP.GE.AND P0, PT, R61, RZ, PT ;  /* 0x000000ff3d00720c */ /* 0x000fc60003f06270 */
[C---:B------:R-:W-:Y:S01]  /*6fe0*/  IMAD R2, R0.reuse, R7, R2 ;  /* 0x0000000700027224 */ /* 0x040fe200078e0202 */
[----:B------:R-:W-:-:S07]  /*6ff0*/  ISETP.GT.U32.AND P6, PT, R0, R6, PT ;  /* 0x000000060000720c */ /* 0x000fce0003fc4070 */
[----:B------:R-:W-:Y:S01]  /*7000*/  @!P1 IMAD.IADD R48, R48, 0x1, -R0 ;  /* 0x0000000130309824 */ /* 0x000fe200078e0a00 */
[----:B------:R-:W-:-:S03]  /*7010*/  ISETP.GT.U32.AND P1, PT, R0, R2, PT ;  /* 0x000000020000720c */ /* 0x000fc60003f24070 */
[----:B0-----:R-:W-:Y:S01]  /*7020*/  IMAD.MOV.U32 R9, RZ, RZ, R48 ;  /* 0x000000ffff097224 */ /* 0x001fe200078e0030 */
[----:B------:R-:W-:Y:S01]  /*7030*/  ISETP.GE.AND P2, PT, R56, RZ, PT ;  /* 0x000000ff3800720c */ /* 0x000fe20003f46270 */
[----:B------:R-:W-:Y:S01]  /*7040*/  @!P6 IMAD.IADD R6, R6, 0x1, -R0 ;  /* 0x000000010606e824 */ /* 0x000fe200078e0a00 */
[----:B------:R-:W4:Y:S01]  /*7050*/  LDL.LU R56, [R1+0x2b4] ;  /* 0x0002b40001387983 */ /* 0x000f220000300800 */
[----:B------:R-:W-:Y:S01]  /*7060*/  @!P0 IMAD.MOV R9, RZ, RZ, -R9 ;  /* 0x000000ffff098224 */ /* 0x000fe200078e0a09 */
[----:B------:R-:W-:Y:S01]  /*7070*/  ISETP.GE.AND P6, PT, R57, RZ, PT ;  /* 0x000000ff3900720c */ /* 0x000fe20003fc6270 */
[----:B------:R-:W-:-:S03]  /*7080*/  IMAD.HI.U32 R7, R4, R50, RZ ;  /* 0x0000003204077227 */ /* 0x000fc600078e00ff */
[----:B------:R0:W-:Y:S01]  /*7090*/  STL [R1+0x4c], R9 ;  /* 0x00004c0901007387 */ /* 0x0001e20000100800 */
[----:B------:R-:W-:Y:S01]  /*70a0*/  @!P1 IMAD.IADD R2, R2, 0x1, -R0 ;  /* 0x0000000102029824 */ /* 0x000fe200078e0a00 */
[C---:B------:R-:W-:Y:S01]  /*70b0*/  ISETP.GT.U32.AND P1, PT, R0.reuse, R5, PT ;  /* 0x000000050000720c */ /* 0x040fe20003f24070 */
[----:B------:R-:W-:Y:S01]  /*70c0*/  IMAD.MOV R7, RZ, RZ, -R7 ;  /* 0x000000ffff077224 */ /* 0x000fe200078e0a07 */
[----:B0-----:R-:W4:Y:S04]  /*70d0*/  LDL.LU R9, [R1+0x2b8] ;  /* 0x0002b80001097983 */ /* 0x001f280000300800 */
[----:B------:R-:W4:Y:S01]  /*70e0*/  LDL.LU R57, [R1+0x2bc] ;  /* 0x0002bc0001397983 */ /* 0x000f220000300800 */
[----:B------:R-:W-:Y:S01]  /*70f0*/  IMAD.MOV.U32 R10, RZ, RZ, R6 ;  /* 0x000000ffff0a7224 */ /* 0x000fe200078e0006 */
[C---:B------:R-:W-:Y:S01]  /*7100*/  ISETP.GT.U32.AND P0, PT, R0.reuse, R2, PT ;  /* 0x000000020000720c */ /* 0x040fe20003f04070 */
[----:B------:R-:W-:-:S04]  /*7110*/  IMAD R50, R0, R7, R50 ;  /* 0x0000000700327224 */ /* 0x000fc800078e0232 */
[----:B------:R-:W-:Y:S01]  /*7120*/  @!P1 IMAD.IADD R5, R5, 0x1, -R0 ;  /* 0x0000000105059824 */ /* 0x000fe200078e0a00 */
[----:B------:R-:W-:Y:S02]  /*7130*/  @!P3 IADD3 R10, -R10, RZ, RZ ;  /* 0x000000ff0a0ab210 */ /* 0x000fe40007ffe1ff */
[----:B------:R-:W-:Y:S01]  /*7140*/  ISETP.GT.U32.AND P3, PT, R0, R50, PT ;  /* 0x000000320000720c */ /* 0x000fe20003f64070 */
[----:B------:R-:W-:Y:S02]  /*7150*/  @!P2 IMAD.MOV R8, RZ, RZ, -R8 ;  /* 0x000000ffff08a224 */ /* 0x000fe400078e0a08 */
[----:B------:R-:W-:Y:S01]  /*7160*/  @!P6 IMAD.MOV R5, RZ, RZ, -R5 ;  /* 0x000000ffff05e224 */ /* 0x000fe200078e0a05 */
[----:B------:R0:W-:Y:S01]  /*7170*/  STL [R1+0x5c], R10 ;  /* 0x00005c0a01007387 */ /* 0x0001e20000100800 */
[----:B------:R-:W-:-:S03]  /*7180*/  @!P0 IMAD.IADD R2, R2, 0x1, -R0 ;  /* 0x0000000102028824 */ /* 0x000fc600078e0a00 */
[----:B------:R-:W-:Y:S04]  /*7190*/  STL [R1+0x50], R8 ;  /* 0x0000500801007387 */ /* 0x000fe80000100800 */
[----:B------:R1:W-:Y:S01]  /*71a0*/  STL [R1+0x58], R5 ;  /* 0x0000580501007387 */ /* 0x0003e20000100800 */
[----:B------:R-:W-:Y:S02]  /*71b0*/  @!P3 IMAD.IADD R50, R50, 0x1, -R0 ;  /* 0x000000013232b824 */ /* 0x000fe400078e0a00 */
[----:B0-----:R-:W-:-:S04]  /*71c0*/  IMAD.MOV.U32 R10, RZ, RZ, R2 ;  /* 0x000000ffff0a7224 */ /* 0x001fc800078e0002 */
[----:B------:R-:W-:Y:S01]  /*71d0*/  @!P5 IMAD.MOV R10, RZ, RZ, -R10 ;  /* 0x000000ffff0ad224 */ /* 0x000fe200078e0a0a */
[----:B--2---:R-:W-:Y:S02]  /*71e0*/  ISETP.GE.AND P0, PT, R58, RZ, PT ;  /* 0x000000ff3a00720c */ /* 0x004fe40003f06270 */
[----:B------:R-:W-:Y:S02]  /*71f0*/  IABS R48, R58 ;  /* 0x0000003a00307213 */ /* 0x000fe40000000000 */
[----:B------:R-:W2:Y:S01]  /*7200*/  LDL.LU R58, [R1+0x2c0] ;  /* 0x0002c000013a7983 */ /* 0x000ea20000300800 */
[----:B---3--:R-:W-:Y:S02]  /*7210*/  ISETP.GE.AND P3, PT, R59, RZ, PT ;  /* 0x000000ff3b00720c */ /* 0x008fe40003f66270 */
[----:B-1----:R-:W-:Y:S02]  /*7220*/  IABS R5, R59 ;  /* 0x0000003b00057213 */ /* 0x002fe40000000000 */
[----:B------:R-:W3:Y:S04]  /*7230*/  LDL.LU R59, [R1+0x2c4] ;  /* 0x0002c400013b7983 */ /* 0x000ee80000300800 */
[----:B------:R-:W3:Y:S04]  /*7240*/  LDL.LU R60, [R1+0x2c8] ;  /* 0x0002c800013c7983 */ /* 0x000ee80000300800 */
[----:B------:R0:W-:Y:S04]  /*7250*/  STL [R1+0x54], R10 ;  /* 0x0000540a01007387 */ /* 0x0001e80000100800 */
[----:B------:R-:W3:Y:S01]  /*7260*/  LDL.LU R61, [R1+0x2cc] ;  /* 0x0002cc00013d7983 */ /* 0x000ee20000300800 */
[----:B----4-:R-:W-:-:S02]  /*7270*/  IABS R52, R54 ;  /* 0x0000003600347213 */ /* 0x010fc40000000000 */
[----:B------:R-:W-:-:S03]  /*7280*/  IABS R49, R55 ;  /* 0x0000003700317213 */ /* 0x000fc60000000000 */
[----:B------:R-:W-:Y:S01]  /*7290*/  IMAD.HI.U32 R7, R4, R52, RZ ;  /* 0x0000003404077227 */ /* 0x000fe200078e00ff */
[----:B------:R-:W-:-:S03]  /*72a0*/  ISETP.GT.U32.AND P6, PT, R0, R50, PT ;  /* 0x000000320000720c */ /* 0x000fc60003fc4070 */
[----:B------:R-:W-:-:S04]  /*72b0*/  IMAD.HI.U32 R6, R4, R49, RZ ;  /* 0x0000003104067227 */ /* 0x000fc800078e00ff */
[----:B------:R-:W-:Y:S02]  /*72c0*/  IMAD.MOV R7, RZ, RZ, -R7 ;  /* 0x000000ffff077224 */ /* 0x000fe400078e0a07 */
[----:B------:R-:W-:Y:S02]  /*72d0*/  IMAD.MOV R6, RZ, RZ, -R6 ;  /* 0x000000ffff067224 */ /* 0x000fe400078e0a06 */
[C---:B------:R-:W-:Y:S02]  /*72e0*/  IMAD R52, R0.reuse, R7, R52 ;  /* 0x0000000700347224 */ /* 0x040fe400078e0234 */
[----:B------:R-:W-:Y:S02]  /*72f0*/  IMAD R49, R0, R6, R49 ;  /* 0x0000000600317224 */ /* 0x000fe400078e0231 */
[----:B------:R-:W-:Y:S01]  /*7300*/  IMAD.HI.U32 R51, R4, R48, RZ ;  /* 0x0000003004337227 */ /* 0x000fe200078e00ff */
[----:B------:R-:W-:-:S03]  /*7310*/  ISETP.GT.U32.AND P5, PT, R0, R52, PT ;  /* 0x000000340000720c */ /* 0x000fc60003fa4070 */
[----:B------:R-:W-:Y:S01]  /*7320*/  @!P6 IMAD.IADD R50, R50, 0x1, -R0 ;  /* 0x000000013232e824 */ /* 0x000fe200078e0a00 */
[----:B------:R-:W-:Y:S01]  /*7330*/  ISETP.GT.U32.AND P6, PT, R0, R49, PT ;  /* 0x000000310000720c */ /* 0x000fe20003fc4070 */
[----:B------:R-:W-:-:S04]  /*7340*/  IMAD.MOV R51, RZ, RZ, -R51 ;  /* 0x000000ffff337224 */ /* 0x000fc800078e0a33 */
[----:B------:R-:W-:-:S04]  /*7350*/  IMAD R48, R0, R51, R48 ;  /* 0x0000003300307224 */ /* 0x000fc800078e0230 */
[----:B------:R-:W-:Y:S01]  /*7360*/  @!P5 IMAD.IADD R52, R52, 0x1, -R0 ;  /* 0x000000013434d824 */ /* 0x000fe200078e0a00 */
[----:B------:R-:W-:Y:S01]  /*7370*/  ISETP.GT.U32.AND P5, PT, R0, R48, PT ;  /* 0x000000300000720c */ /* 0x000fe20003fa4070 */
[----:B------:R-:W-:-:S04]  /*7380*/  IMAD.HI.U32 R2, R4, R5, RZ ;  /* 0x0000000504027227 */ /* 0x000fc800078e00ff */
[----:B------:R-:W-:Y:S01]  /*7390*/  @!P6 IMAD.IADD R49, R49, 0x1, -R0 ;  /* 0x000000013131e824 */ /* 0x000fe200078e0a00 */
[----:B------:R-:W-:Y:S01]  /*73a0*/  ISETP.GT.U32.AND P6, PT, R0, R52, PT ;  /* 0x000000340000720c */ /* 0x000fe20003fc4070 */
[----:B------:R-:W-:Y:S02]  /*73b0*/  IMAD.MOV R2, RZ, RZ, -R2 ;  /* 0x000000ffff027224 */ /* 0x000fe400078e0a02 */
[----:B0-----:R-:W-:Y:S01]  /*73c0*/  IMAD.MOV.U32 R10, RZ, RZ, R50 ;  /* 0x000000ffff0a7224 */ /* 0x001fe200078e0032 */
[----:B------:R-:W-:Y:S01]  /*73d0*/  ISETP.GE.AND P2, PT, R54, RZ, PT ;  /* 0x000000ff3600720c */ /* 0x000fe20003f46270 */
[----:B------:R-:W-:Y:S01]  /*73e0*/  IMAD R5, R0, R2, R5 ;  /* 0x0000000200057224 */ /* 0x000fe200078e0205 */
[----:B------:R-:W-:Y:S01]  /*73f0*/  IABS R7, R57 ;  /* 0x0000003900077213 */ /* 0x000fe20000000000 */
[----:B------:R-:W-:Y:S01]  /*7400*/  @!P5 IMAD.IADD R48, R48, 0x1, -R0 ;  /* 0x000000013030d824 */ /* 0x000fe200078e0a00 */
[----:B------:R-:W-:Y:S02]  /*7410*/  IABS R8, R56 ;  /* 0x0000003800087213 */ /* 0x000fe40000000000 */
[----:B------:R-:W-:-:S02]  /*7420*/  IABS R6, R9 ;  /* 0x0000000900067213 */ /* 0x000fc40000000000 */
[----:B------:R-:W-:Y:S01]  /*7430*/  @!P4 IADD3 R10, -R10, RZ, RZ ;  /* 0x000000ff0a0ac210 */ /* 0x000fe20007ffe1ff */
[----:B------:R-:W-:Y:S01]  /*7440*/  @!P6 IMAD.IADD R52, R52, 0x1, -R0 ;  /* 0x000000013434e824 */ /* 0x000fe200078e0a00 */
[----:B------:R-:W-:Y:S01]  /*7450*/  ISETP.GT.U32.AND P5, PT, R0, R48, PT ;  /* 0x000000300000720c */ /* 0x000fe20003fa4070 */
[----:B------:R-:W-:Y:S01]  /*7460*/  IMAD.HI.U32 R2, R4, R7, RZ ;  /* 0x0000000704027227 */ /* 0x000fe200078e00ff */
[C---:B------:R-:W-:Y:S02]  /*7470*/  ISETP.GT.U32.AND P6, PT, R0.reuse, R5, PT ;  /* 0x000000050000720c */ /* 0x040fe40003fc4070 */
[----:B------:R-:W-:Y:S01]  /*7480*/  ISETP.GT.U32.AND P4, PT, R0, R49, PT ;  /* 0x000000310000720c */ /* 0x000fe20003f84070 */
[C---:B------:R-:W-:Y:S01]  /*7490*/  IMAD.HI.U32 R53, R4.reuse, R8, RZ ;  /* 0x0000000804357227 */ /* 0x040fe200078e00ff */
[----:B------:R-:W-:Y:S02]  /*74a0*/  ISETP.GE.AND P1, PT, R55, RZ, PT ;  /* 0x000000ff3700720c */ /* 0x000fe40003f26270 */
[----:B------:R-:W4:Y:S01]  /*74b0*/  LDL.LU R55, [R1+0x2d0] ;  /* 0x0002d00001377983 */ /* 0x000f220000300800 */
[----:B------:R-:W-:-:S03]  /*74c0*/  IMAD.HI.U32 R51, R4, R6, RZ ;  /* 0x0000000604337227 */ /* 0x000fc600078e00ff */
[----:B------:R0:W-:Y:S01]  /*74d0*/  STL [R1+0x3c], R10 ;  /* 0x00003c0a01007387 */ /* 0x0001e20000100800 */
[----:B------:R-:W-:Y:S02]  /*74e0*/  IMAD.MOV R2, RZ, RZ, -R2 ;  /* 0x000000ffff027224 */ /* 0x000fe400078e0a02 */
[----:B------:R-:W-:Y:S02]  /*74f0*/  IMAD.MOV R53, RZ, RZ, -R53 ;  /* 0x000000ffff357224 */ /* 0x000fe400078e0a35 */
[----:B------:R-:W-:Y:S02]  /*7500*/  IMAD.MOV R51, RZ, RZ, -R51 ;  /* 0x000000ffff337224 */ /* 0x000fe400078e0a33 */
[----:B0-----:R-:W-:Y:S02]  /*7510*/  IMAD.MOV.U32 R10, RZ, RZ, R52 ;  /* 0x000000ffff0a7224 */ /* 0x001fe400078e0034 */
[----:B------:R-:W-:Y:S02]  /*7520*/  IMAD R7, R0, R2, R7 ;  /* 0x0000000200077224 */ /* 0x000fe400078e0207 */
[----:B------:R-:W-:-:S02]  /*7530*/  @!P2 IMAD.MOV R10, RZ, RZ, -R10 ;  /* 0x000000ffff0aa224 */ /* 0x000fc400078e0a0a */
[C---:B------:R-:W-:Y:S02]  /*7540*/  IMAD R8, R0.reuse, R53, R8 ;  /* 0x0000003500087224 */ /* 0x040fe400078e0208 */
[----:B------:R-:W-:Y:S01]  /*7550*/  IMAD R6, R0, R51, R6 ;  /* 0x0000003300067224 */ /* 0x000fe200078e0206 */
[----:B------:R0:W-:Y:S01]  /*7560*/  STL [R1+0x40], R10 ;  /* 0x0000400a01007387 */ /* 0x0001e20000100800 */
[--C-:B------:R-:W-:Y:S01]  /*7570*/  @!P5 IMAD.IADD R48, R48, 0x1, -R0.reuse ;  /* 0x000000013030d824 */ /* 0x100fe200078e0a00 */
[----:B------:R-:W-:Y:S01]  /*7580*/  ISETP.GT.U32.AND P5, PT, R0, R7, PT ;  /* 0x000000070000720c */ /* 0x000fe20003fa4070 */
[--C-:B------:R-:W-:Y:S01]  /*7590*/  @!P6 IMAD.IADD R5, R5, 0x1, -R0.reuse ;  /* 0x000000010505e824 */ /* 0x100fe200078e0a00 */
[----:B------:R-:W-:Y:S01]  /*75a0*/  ISETP.GE.AND P6, PT, R56, RZ, PT ;  /* 0x000000ff3800720c */ /* 0x000fe20003fc6270 */
[----:B------:R-:W-:Y:S01]  /*75b0*/  @!P4 IMAD.IADD R49, R49, 0x1, -R0 ;  /* 0x000000013131c824 */ /* 0x000fe200078e0a00 */
[C---:B------:R-:W-:Y:S01]  /*75c0*/  ISETP.GT.U32.AND P2, PT, R0.reuse, R8, PT ;  /* 0x000000080000720c */ /* 0x040fe20003f44070 */
[----:B------:R-:W4:Y:S01]  /*75d0*/  LDL.LU R56, [R1+0x2d4] ;  /* 0x0002d40001387983 */ /* 0x000f220000300800 */
[----:B------:R-:W-:Y:S01]  /*75e0*/  ISETP.GT.U32.AND P4, PT, R0, R6, PT ;  /* 0x000000060000720c */ /* 0x000fe20003f84070 */
[----:B0-----:R-:W-:-:S04]  /*75f0*/  IMAD.MOV.U32 R10, RZ, RZ, R49 ;  /* 0x000000ffff0a7224 */ /* 0x001fc800078e0031 */
[----:B------:R-:W-:Y:S02]  /*7600*/  @!P1 IMAD.MOV R10, RZ, RZ, -R10 ;  /* 0x000000ffff0a9224 */ /* 0x000fe400078e0a0a */
[----:B------:R-:W-:-:S04]  /*7610*/  @!P5 IMAD.IADD R7, R7, 0x1, -R0 ;  /* 0x000000010707d824 */ /* 0x000fc800078e0a00 */
[--C-:B------:R-:W-:Y:S01]  /*7620*/  @!P2 IMAD.IADD R8, R8, 0x1, -R0.reuse ;  /* 0x000000010808a824 */ /* 0x100fe200078e0a00 */
[----:B------:R-:W-:Y:S01]  /*7630*/  ISETP.GT.U32.AND P2, PT, R0, R5, PT ;  /* 0x000000050000720c */ /* 0x000fe20003f44070 */
[----:B------:R-:W-:Y:S01]  /*7640*/  @!P4 IMAD.IADD R6, R6, 0x1, -R0 ;  /* 0x000000010606c824 */ /* 0x000fe200078e0a00 */
[----:B------:R0:W-:Y:S01]  /*7650*/  STL [R1+0x38], R10 ;  /* 0x0000380a01007387 */ /* 0x0001e20000100800 */
[----:B------:R-:W-:-:S03]  /*7660*/  ISETP.GT.U32.AND P1, PT, R0, R7, PT ;  /* 0x000000070000720c */ /* 0x000fc60003f24070 */
[C---:B------:R-:W-:Y:S02]  /*7670*/  ISETP.GT.U32.AND P5, PT, R0.reuse, R6, PT ;  /* 0x000000060000720c */ /* 0x040fe40003fa4070 */
[----:B------:R-:W-:Y:S01]  /*7680*/  ISETP.GT.U32.AND P4, PT, R0, R8, PT ;  /* 0x000000080000720c */ /* 0x000fe20003f84070 */
[----:B0-----:R-:W-:-:S04]  /*7690*/  IMAD.MOV.U32 R10, RZ, RZ, R48 ;  /* 0x000000ffff0a7224 */ /* 0x001fc800078e0030 */
[----:B------:R-:W-:Y:S02]  /*76a0*/  @!P0 IMAD.MOV R10, RZ, RZ, -R10 ;  /* 0x000000ffff0a8224 */ /* 0x000fe400078e0a0a */
[----:B------:R-:W-:Y:S01]  /*76b0*/  @!P2 IMAD.IADD R5, R5, 0x1, -R0 ;  /* 0x000000010505a824 */ /* 0x000fe200078e0a00 */
[----:B------:R-:W-:-:S03]  /*76c0*/  @!P1 IADD3 R7, R7, -R0, RZ ;  /* 0x8000000007079210 */ /* 0x000fc60007ffe0ff */
[--C-:B------:R-:W-:Y:S01]  /*76d0*/  @!P5 IMAD.IADD R6, R6, 0x1, -R0.reuse ;  /* 0x000000010606d824 */ /* 0x100fe200078e0a00 */
[----:B------:R-:W-:Y:S01]  /*76e0*/  STL [R1+0x34], R10 ;  /* 0x0000340a01007387 */ /* 0x000fe20000100800 */
[----:B------:R-:W-:Y:S01]  /*76f0*/  ISETP.GE.AND P1, PT, R57, RZ, PT ;  /* 0x000000ff3900720c */ /* 0x000fe20003f26270 */
[----:B------:R-:W-:Y:S02]  /*7700*/  @!P4 IMAD.IADD R8, R8, 0x1, -R0 ;  /* 0x000000010808c824 */ /* 0x000fe400078e0a00 */
[----:B------:R-:W4:Y:S01]  /*7710*/  LDL.LU R57, [R1+0x2d8] ;  /* 0x0002d80001397983 */ /* 0x000f220000300800 */
[----:B------:R-:W-:Y:S01]  /*7720*/  ISETP.GE.AND P4, PT, R9, RZ, PT ;  /* 0x000000ff0900720c */ /* 0x000fe20003f86270 */
[----:B------:R-:W-:-:S04]  /*7730*/  IMAD.MOV.U32 R9, RZ, RZ, R5 ;  /* 0x000000ffff097224 */ /* 0x000fc800078e0005 */
[----:B------:R-:W-:-:S05]  /*7740*/  @!P3 IMAD.MOV R9, RZ, RZ, -R9 ;  /* 0x000000ffff09b224 */ /* 0x000fca00078e0a09 */
[----:B------:R-:W-:Y:S01]  /*7750*/  STL [R1+0x30], R9 ;  /* 0x0000300901007387 */ /* 0x000fe20000100800 */
[----:B------:R-:W-:Y:S02]  /*7760*/  @!P6 IMAD.MOV R8, RZ, RZ, -R8 ;  /* 0x000000ffff08e224 */ /* 0x000fe400078e0a08 */
[----:B------:R-:W-:Y:S02]  /*7770*/  @!P4 IMAD.MOV R6, RZ, RZ, -R6 ;  /* 0x000000ffff06c224 */ /* 0x000fe400078e0a06 */
[----:B------:R-:W-:Y:S01]  /*7780*/  @!P1 IMAD.MOV R7, RZ, RZ, -R7 ;  /* 0x000000ffff079224 */ /* 0x000fe200078e0a07 */
[----:B--2---:R-:W-:-:S05]  /*7790*/  IABS R2, R58 ;  /* 0x0000003a00027213 */ /* 0x004fca0000000000 */
[----:B------:R-:W-:-:S04]  /*77a0*/  IMAD.HI.U32 R54, R4, R2, RZ ;  /* 0x0000000204367227 */ /* 0x000fc800078e00ff */
[----:B------:R-:W-:-:S04]  /*77b0*/  IMAD.MOV R54, RZ, RZ, -R54 ;  /* 0x000000ffff367224 */ /* 0x000fc800078e0a36 */
[----:B------:R-:W-:Y:S01]  /*77c0*/  IMAD R2, R0, R54, R2 ;  /* 0x0000003600027224 */ /* 0x000fe200078e0202 */
[----:B---3--:R-:W-:Y:S02]  /*77d0*/  IABS R51, R59 ;  /* 0x0000003b00337213 */ /* 0x008fe40000000000 */
[----:B------:R-:W-:-:S03]  /*77e0*/  IABS R50, R60 ;  /* 0x0000003c00327213 */ /* 0x000fc60000000000 */
[----:B------:R-:W-:Y:S01]  /*77f0*/  IMAD.HI.U32 R52, R4, R51, RZ ;  /* 0x0000003304347227 */ /* 0x000fe200078e00ff */
[----:B------:R-:W-:-:S03]  /*7800*/  ISETP.GT.U32.AND P0, PT, R0, R2, PT ;  /* 0x000000020000720c */ /* 0x000fc60003f04070 */
[----:B------:R-:W-:-:S04]  /*7810*/  IMAD.HI.U32 R53, R4, R50, RZ ;  /* 0x0000003204357227 */ /* 0x000fc800078e00ff */
[----:B------:R-:W-:Y:S02]  /*7820*/  IMAD.MOV R52, RZ, RZ, -R52 ;  /* 0x000000ffff347224 */ /* 0x000fe400078e0a34 */
[----:B------:R-:W-:Y:S02]  /*7830*/  IMAD.MOV R53, RZ, RZ, -R53 ;  /* 0x000000ffff357224 */ /* 0x000fe400078e0a35 */
[C---:B------:R-:W-:Y:S02]  /*7840*/  IMAD R51, R0.reuse, R52, R51 ;  /* 0x0000003400337224 */ /* 0x040fe400078e0233 */
[----:B------:R-:W-:-:S03]  /*7850*/  IMAD R53, R0, R53, R50 ;  /* 0x0000003500357224 */ /* 0x000fc600078e0232 */
[C---:B------:R-:W-:Y:S02]  /*7860*/  ISETP.GT.U32.AND P2, PT, R0.reuse, R51, PT ;  /* 0x000000330000720c */ /* 0x040fe40003f44070 */
[----:B------:R-:W-:Y:S01]  /*7870*/  ISETP.GT.U32.AND P5, PT, R0, R53, PT ;  /* 0x000000350000720c */ /* 0x000fe20003fa4070 */
[----:B------:R-:W-:Y:S01]  /*7880*/  @!P0 IMAD.IADD R2, R2, 0x1, -R0 ;  /* 0x0000000102028824 */ /* 0x000fe200078e0a00 */
[----:B------:R-:W-:Y:S02]  /*7890*/  ISETP.GE.AND P0, PT, R58, RZ, PT ;  /* 0x000000ff3a00720c */ /* 0x000fe40003f06270 */
[----:B------:R-:W2:Y:S02]  /*78a0*/  LDL.LU R58, [R1+0x2dc] ;  /* 0x0002dc00013a7983 */ /* 0x000ea40000300800 */
[----:B------:R-:W-:-:S05]  /*78b0*/  ISETP.GT.U32.AND P3, PT, R0, R2, PT ;  /* 0x000000020000720c */ /* 0x000fca0003f64070 */
[--C-:B------:R-:W-:Y:S02]  /*78c0*/  @!P2 IMAD.IADD R51, R51, 0x1, -R0.reuse ;  /* 0x000000013333a824 */ /* 0x100fe400078e0a00 */
[----:B------:R-:W-:-:S03]  /*78d0*/  @!P5 IMAD.IADD R53, R53, 0x1, -R0 ;  /* 0x000000013535d824 */ /* 0x000fc600078e0a00 */
[----:B------:R-:W-:Y:S02]  /*78e0*/  ISETP.GT.U32.AND P5, PT, R0, R51, PT ;  /* 0x000000330000720c */ /* 0x000fe40003fa4070 */
[----:B------:R-:W-:Y:S01]  /*78f0*/  ISETP.GE.AND P2, PT, R59, RZ, PT ;  /* 0x000000ff3b00720c */ /* 0x000fe20003f46270 */
[----:B------:R-:W-:Y:S01]  /*7900*/  @!P3 IMAD.IADD R2, R2, 0x1, -R0 ;  /* 0x000000010202b824 */ /* 0x000fe200078e0a00 */
[----:B------:R-:W3:Y:S03]  /*7910*/  LDL.LU R59, [R1+0x2e0] ;  /* 0x0002e000013b7983 */ /* 0x000ee60000300800 */
[----:B------:R-:W-:Y:S01]  /*7920*/  @!P0 IMAD.MOV R2, RZ, RZ, -R2 ;  /* 0x000000ffff028224 */ /* 0x000fe200078e0a02 */
[----:B------:R-:W-:Y:S04]  /*7930*/  STL [R1+0x2c], R8 ;  /* 0x00002c0801007387 */ /* 0x000fe80000100800 */
[----:B------:R-:W-:Y:S01]  /*7940*/  STL [R1+0x28], R6 ;  /* 0x0000280601007387 */ /* 0x000fe20000100800 */
[----:B------:R-:W-:-:S03]  /*7950*/  @!P5 IMAD.IADD R51, R51, 0x1, -R0 ;  /* 0x000000013333d824 */ /* 0x000fc600078e0a00 */
[----:B------:R-:W3:Y:S01]  /*7960*/  LDL.LU R13, [R1+0x2e4] ;  /* 0x0002e400010d7983 */ /* 0x000ee20000300800 */
[----:B------:R-:W-:-:S03]  /*7970*/  ISETP.GT.U32.AND P6, PT, R0, R53, PT ;  /* 0x000000350000720c */ /* 0x000fc60003fc4070 */
[----:B------:R-:W-:Y:S04]  /*7980*/  STL [R1+0x24], R7 ;  /* 0x0000240701007387 */ /* 0x000fe80000100800 */
[----:B------:R0:W-:Y:S04]  /*7990*/  STL [R1+0x20], R2 ;  /* 0x0000200201007387 */ /* 0x0001e80000100800 */
[----:B------:R-:W3:Y:S01]  /*79a0*/  LDL.LU R18, [R1+0x2e8] ;  /* 0x0002e80001127983 */ /* 0x000ee20000300800 */
[----:B0-----:R-:W-:-:S04]  /*79b0*/  IMAD.MOV.U32 R2, RZ, RZ, R51 ;  /* 0x000000ffff027224 */ /* 0x001fc800078e0033 */
[----:B------:R-:W-:Y:S01]  /*79c0*/  @!P2 IMAD.MOV R2, RZ, RZ, -R2 ;  /* 0x000000ffff02a224 */ /* 0x000fe200078e0a02 */
[----:B------:R-:W-:-:S04]  /*79d0*/  ISETP.GE.AND P1, PT, R60, RZ, PT ;  /* 0x000000ff3c00720c */ /* 0x000fc80003f26270 */
[----:B------:R0:W-:Y:S01]  /*79e0*/  STL [R1+0x1c], R2 ;  /* 0x00001c0201007387 */ /* 0x0001e20000100800 */
[----:B------:R-:W-:-:S03]  /*79f0*/  @!P6 IMAD.IADD R53, R53, 0x1, -R0 ;  /* 0x000000013535e824 */ /* 0x000fc600078e0a00 */
[----:B------:R-:W3:Y:S04]  /*7a00*/  LDL.LU R15, [R1+0x2ec] ;  /* 0x0002ec00010f7983 */ /* 0x000ee80000300800 */
[----:B------:R-:W3:Y:S01]  /*7a10*/  LDL.LU R17, [R1+0x2f0] ;  /* 0x0002f00001117983 */ /* 0x000ee20000300800 */
[----:B0-----:R-:W-:-:S03]  /*7a20*/  MOV R2, R53 ;  /* 0x0000003500027202 */ /* 0x001fc60000000f00 */
[----:B------:R-:W3:Y:S02]  /*7a30*/  LDL.LU R14, [R1+0x2f4] ;  /* 0x0002f400010e7983 */ /* 0x000ee40000300800 */
[----:B------:R-:W-:-:S05]  /*7a40*/  @!P1 IMAD.MOV R2, RZ, RZ, -R2 ;  /* 0x000000ffff029224 */ /* 0x000fca00078e0a02 */
[----:B------:R0:W-:Y:S04]  /*7a50*/  STL [R1+0x18], R2 ;  /* 0x0000180201007387 */ /* 0x0001e80000100800 */
[----:B------:R-:W3:Y:S04]  /*7a60*/  LDL.LU R12, [R1+0x2f8] ;  /* 0x0002f800010c7983 */ /* 0x000ee80000300800 */
[----:B------:R-:W3:Y:S01]  /*7a70*/  LDL.LU R11, [R1+0x2fc] ;  /* 0x0002fc00010b7983 */ /* 0x000ee20000300800 */
[----:B------:R-:W-:Y:S02]  /*7a80*/  IABS R48, R61 ;  /* 0x0000003d00307213 */ /* 0x000fe40000000000 */
[----:B------:R-:W-:Y:S01]  /*7a90*/  ISETP.GE.AND P5, PT, R61, RZ, PT ;  /* 0x000000ff3d00720c */ /* 0x000fe20003fa6270 */
[----:B------:R-:W3:Y:S04]  /*7aa0*/  LDL.LU R10, [R1+0x300] ;  /* 0x00030000010a7983 */ /* 0x000ee80000300800 */
[----:B------:R-:W3:Y:S04]  /*7ab0*/  LDL.LU R61, [R1+0x304] ;  /* 0x00030400013d7983 */ /* 0x000ee80000300800 */
[----:B------:R-:W3:Y:S04]  /*7ac0*/  LDL.LU R9, [R1+0x308] ;  /* 0x0003080001097983 */ /* 0x000ee80000300800 */
[----:B------:R-:W3:Y:S04]  /*7ad0*/  LDL.LU R60, [R1+0x30c] ;  /* 0x00030c00013c7983 */ /* 0x000ee80000300800 */
[----:B------:R-:W3:Y:S01]  /*7ae0*/  LDL.LU R22, [R1+0x310] ;  /* 0x0003100001167983 */ /* 0x000ee20000300800 */
[----:B----4-:R-:W-:Y:S01]  /*7af0*/  IABS R49, R55 ;  /* 0x0000003700317213 */ /* 0x010fe20000000000 */
[----:B------:R-:W-:-:S04]  /*7b00*/  IMAD.HI.U32 R50, R4, R48, RZ ;  /* 0x0000003004327227 */ /* 0x000fc800078e00ff */
[----:B------:R-:W-:Y:S02]  /*7b10*/  IMAD.MOV R50, RZ, RZ, -R50 ;  /* 0x000000ffff327224 */ /* 0x000fe400078e0a32 */
[----:B------:R-:W-:-:S04]  /*7b20*/  IMAD.HI.U32 R52, R4, R49, RZ ;  /* 0x0000003104347227 */ /* 0x000fc800078e00ff */
[----:B------:R-:W-:Y:S01]  /*7b30*/  IMAD R48, R0, R50, R48 ;  /* 0x0000003200307224 */ /* 0x000fe200078e0230 */
[----:B------:R-:W-:Y:S01]  /*7b40*/  IABS R50, R56 ;  /* 0x0000003800327213 */ /* 0x000fe20000000000 */
[----:B------:R-:W-:-:S04]  /*7b50*/  IMAD.MOV R5, RZ, RZ, -R52 ;  /* 0x000000ffff057224 */ /* 0x000fc800078e0a34 */
[----:B------:R-:W-:Y:S02]  /*7b60*/  IMAD R49, R0, R5, R49 ;  /* 0x0000000500317224 */ /* 0x000fe400078e0231 */
[----:B------:R-:W-:-:S04]  /*7b70*/  IMAD.HI.U32 R5, R4, R50, RZ ;  /* 0x0000003204057227 */ /* 0x000fc800078e00ff */
[----:B------:R-:W-:-:S04]  /*7b80*/  IMAD.MOV R5, RZ, RZ, -R5 ;  /* 0x000000ffff057224 */ /* 0x000fc800078e0a05 */
[----:B------:R-:W-:-:S05]  /*7b90*/  IMAD R50, R0, R5, R50 ;  /* 0x0000000500327224 */ /* 0x000fca00078e0232 */
[----:B------:R-:W-:Y:S02]  /*7ba0*/  ISETP.GT.U32.AND P1, PT, R0, R50, PT ;  /* 0x000000320000720c */ /* 0x000fe40003f24070 */
[----:B------:R-:W-:-:S05]  /*7bb0*/  IABS R51, R57 ;  /* 0x0000003900337213 */ /* 0x000fca0000000000 */
[----:B------:R-:W-:-:S06]  /*7bc0*/  IMAD.HI.U32 R7, R4, R51, RZ ;  /* 0x0000003304077227 */ /* 0x000fcc00078e00ff */
[----:B------:R-:W-:-:S05]  /*7bd0*/  @!P1 IMAD.IADD R50, R50, 0x1, -R0 ;  /* 0x0000000132329824 */ /* 0x000fca00078e0a00 */
[C---:B------:R-:W-:Y:S01]  /*7be0*/  ISETP.GT.U32.AND P1, PT, R0.reuse, R50, PT ;  /* 0x000000320000720c */ /* 0x040fe20003f24070 */
[----:B------:R-:W-:Y:S01]  /*7bf0*/  IMAD.MOV R7, RZ, RZ, -R7 ;  /* 0x000000ffff077224 */ /* 0x000fe200078e0a07 */
[----:B------:R-:W-:-:S03]  /*7c00*/  ISETP.GT.U32.AND P4, PT, R0, R48, PT ;  /* 0x000000300000720c */ /* 0x000fc60003f84070 */
[----:B------:R-:W-:-:S08]  /*7c10*/  IMAD R51, R0, R7, R51 ;  /* 0x0000000700337224 */ /* 0x000fd000078e0233 */
[--C-:B------:R-:W-:Y:S01]  /*7c20*/  @!P1 IMAD.IADD R50, R50, 0x1, -R0.reuse ;  /* 0x0000000132329824 */ /* 0x100fe200078e0a00 */
[----:B------:R-:W-:Y:S01]  /*7c30*/  ISETP.GT.U32.AND P1, PT, R0, R51, PT ;  /* 0x000000330000720c */ /* 0x000fe20003f24070 */
[----:B------:R-:W-:Y:S01]  /*7c40*/  @!P4 IMAD.IADD R48, R48, 0x1, -R0 ;  /* 0x000000013030c824 */ /* 0x000fe200078e0a00 */
[----:B------:R-:W-:-:S04]  /*7c50*/  ISETP.GT.U32.AND P3, PT, R0, R49, PT ;  /* 0x000000310000720c */ /* 0x000fc80003f64070 */
[----:B------:R-:W-:Y:S02]  /*7c60*/  ISETP.GT.U32.AND P4, PT, R0, R48, PT ;  /* 0x000000300000720c */ /* 0x000fe40003f84070 */
[----:B------:R-:W-:-:S05]  /*7c70*/  ISETP.GE.AND P6, PT, R55, RZ, PT ;  /* 0x000000ff3700720c */ /* 0x000fca0003fc6270 */
[--C-:B------:R-:W-:Y:S02]  /*7c80*/  @!P1 IMAD.IADD R51, R51, 0x1, -R0.reuse ;  /* 0x0000000133339824 */ /* 0x100fe400078e0a00 */
[--C-:B------:R-:W-:Y:S01]  /*7c90*/  @!P3 IMAD.IADD R49, R49, 0x1, -R0.reuse ;  /* 0x000000013131b824 */ /* 0x100fe200078e0a00 */
[----:B------:R-:W-:Y:S02]  /*7ca0*/  ISETP.GE.AND P3, PT, R57, RZ, PT ;  /* 0x000000ff3900720c */ /* 0x000fe40003f66270 */
[----:B------:R-:W-:Y:S01]  /*7cb0*/  ISETP.GE.AND P0, PT, R56, RZ, PT ;  /* 0x000000ff3800720c */ /* 0x000fe20003f06270 */
[----:B------:R-:W-:Y:S01]  /*7cc0*/  @!P4 IMAD.IADD R48, R48, 0x1, -R0 ;  /* 0x000000013030c824 */ /* 0x000fe200078e0a00 */
[----:B------:R-:W-:-:S03]  /*7cd0*/  ISETP.GT.U32.AND P2, PT, R0, R49, PT ;  /* 0x000000310000720c */ /* 0x000fc60003f44070 */
[----:B------:R-:W-:-:S08]  /*7ce0*/  @!P5 IMAD.MOV R48, RZ, RZ, -R48 ;  /* 0x000000ffff30d224 */ /* 0x000fd000078e0a30 */
[----:B------:R-:W-:Y:S02]  /*7cf0*/  @!P0 IADD3 R50, -R50, RZ, RZ ;  /* 0x000000ff32328210 */ /* 0x000fe40007ffe1ff */
[----:B------:R-:W-:-:S04]  /*7d00*/  @!P2 IMAD.IADD R49, R49, 0x1, -R0 ;  /* 0x000000013131a824 */ /* 0x000fc800078e0a00 */
[----:B------:R-:W-:Y:S01]  /*7d10*/  @!P6 IMAD.MOV R49, RZ, RZ, -R49 ;  /* 0x000000ffff31e224 */ /* 0x000fe200078e0a31 */
[----:B--2---:R-:W-:-:S05]  /*7d20*/  IABS R52, R58 ;  /* 0x0000003a00347213 */ /* 0x004fca0000000000 */
[----:B------:R-:W-:-:S04]  /*7d30*/  IMAD.HI.U32 R6, R4, R52, RZ ;  /* 0x0000003404067227 */ /* 0x000fc800078e00ff */
[----:B------:R-:W-:-:S04]  /*7d40*/  IMAD.MOV R6, RZ, RZ, -R6 ;  /* 0x000000ffff067224 */ /* 0x000fc800078e0a06 */
[----:B------:R-:W-:Y:S01]  /*7d50*/  IMAD R52, R0, R6, R52 ;  /* 0x0000000600347224 */ /* 0x000fe200078e0234 */
[----:B---3--:R-:W-:-:S04]  /*7d60*/  IABS R53, R59 ;  /* 0x0000003b00357213 */ /* 0x008fc80000000000 */
[----:B------:R-:W-:Y:S01]  /*7d70*/  ISETP.GT.U32.AND P1, PT, R0, R52, PT ;  /* 0x000000340000720c */ /* 0x000fe20003f24070 */
[----:B0-----:R-:W-:Y:S01]  /*7d80*/  IMAD.HI.U32 R2, R4, R53, RZ ;  /* 0x0000003504027227 */ /* 0x001fe200078e00ff */
[----:B------:R-:W-:-:S03]  /*7d90*/  IABS R54, R13 ;  /* 0x0000000d00367213 */ /* 0x000fc60000000000 */
[----:B------:R-:W-:Y:S02]  /*7da0*/  IMAD.MOV R2, RZ, RZ, -R2 ;  /* 0x000000ffff027224 */ /* 0x000fe400078e0a02 */
[----:B------:R-:W-:-:S04]  /*7db0*/  IMAD.HI.U32 R5, R4, R54, RZ ;  /* 0x0000003604057227 */ /* 0x000fc800078e00ff */
[----:B------:R-:W-:Y:S01]  /*7dc0*/  IMAD.MOV R5, RZ, RZ, -R5 ;  /* 0x000000ffff057224 */ /* 0x000fe200078e0a05 */
[----:B------:R-:W-:Y:S01]  /*7dd0*/  IABS R55, R18 ;  /* 0x0000001200377213 */ /* 0x000fe20000000000 */
[C---:B------:R-:W-:Y:S02]  /*7de0*/  IMAD R53, R0.reuse, R2, R53 ;  /* 0x0000000200357224 */ /* 0x040fe400078e0235 */
[----:B------:R-:W-:Y:S02]  /*7df0*/  IMAD R54, R0, R5, R54 ;  /* 0x0000000500367224 */ /* 0x000fe400078e0236 */
[----:B------:R-:W-:Y:S01]  /*7e00*/  IMAD.HI.U32 R5, R4, R55, RZ ;  /* 0x0000003704057227 */ /* 0x000fe200078e00ff */
[----:B------:R-:W-:-:S03]  /*7e10*/  ISETP.GT.U32.AND P5, PT, R0, R53, PT ;  /* 0x000000350000720c */ /* 0x000fc60003fa4070 */
[----:B------:R-:W-:Y:S01]  /*7e20*/  @!P1 IMAD.IADD R52, R52, 0x1, -R0 ;  /* 0x0000000134349824 */ /* 0x000fe200078e0a00 */
[----:B------:R-:W-:Y:S01]  /*7e30*/  ISETP.GT.U32.AND P1, PT, R0, R51, PT ;  /* 0x000000330000720c */ /* 0x000fe20003f24070 */
[----:B------:R-:W-:-:S04]  /*7e40*/  IMAD.MOV R5, RZ, RZ, -R5 ;  /* 0x000000ffff057224 */ /* 0x000fc800078e0a05 */
[----:B------:R-:W-:Y:S01]  /*7e50*/  IMAD R55, R0, R5, R55 ;  /* 0x0000000500377224 */ /* 0x000fe200078e0237 */
[----:B------:R-:W-:-:S05]  /*7e60*/  IABS R57, R17 ;  /* 0x0000001100397213 */ /* 0x000fca0000000000 */
[----:B------:R-:W-:Y:S01]  /*7e70*/  IMAD.HI.U32 R7, R4, R57, RZ ;  /* 0x0000003904077227 */ /* 0x000fe200078e00ff */
[----:B------:R-:W-:-:S03]  /*7e80*/  IABS R2, R15 ;  /* 0x0000000f00027213 */ /* 0x000fc60000000000 */
[----:B------:R-:W-:Y:S01]  /*7e90*/  IMAD.MOV R5, RZ, RZ, -R7 ;  /* 0x000000ffff057224 */ /* 0x000fe200078e0a07 */
[----:B------:R-:W-:Y:S01]  /*7ea0*/  ISETP.GE.AND P4, PT, R58, RZ, PT ;  /* 0x000000ff3a00720c */ /* 0x000fe20003f86270 */
[----:B------:R-:W-:Y:S01]  /*7eb0*/  IMAD.HI.U32 R56, R4, R2, RZ ;  /* 0x0000000204387227 */ /* 0x000fe200078e00ff */
[----:B------:R-:W-:-:S03]  /*7ec0*/  ISETP.GT.U32.AND P0, PT, R0, R54, PT ;  /* 0x000000360000720c */ /* 0x000fc60003f04070 */
[C---:B------:R-:W-:Y:S01]  /*7ed0*/  IMAD R57, R0.reuse, R5, R57 ;  /* 0x0000000500397224 */ /* 0x040fe200078e0239 */
[----:B------:R-:W-:Y:S01]  /*7ee0*/  IABS R58, R14 ;  /* 0x0000000e003a7213 */ /* 0x000fe20000000000 */
[--C-:B------:R-:W-:Y:S01]  /*7ef0*/  @!P1 IMAD.IADD R51, R51, 0x1, -R0.reuse ;  /* 0x0000000133339824 */ /* 0x100fe200078e0a00 */
[----:B------:R-:W-:Y:S01]  /*7f00*/  ISETP.GE.AND P2, PT, R59, RZ, PT ;  /* 0x000000ff3b00720c */ /* 0x000fe20003f46270 */
[----:B------:R-:W-:Y:S01]  /*7f10*/  @!P5 IMAD.IADD R53, R53, 0x1, -R0 ;  /* 0x000000013535d824 */ /* 0x000fe200078e0a00 */
[----:B------:R-:W-:Y:S01]  /*7f20*/  IABS R59, R12 ;  /* 0x0000000c003b7213 */ /* 0x000fe20000000000 */
[----:B------:R-:W-:Y:S01]  /*7f30*/  IMAD.MOV R56, RZ, RZ, -R56 ;  /* 0x000000ffff387224 */ /* 0x000fe200078e0a38 */
[C---:B------:R-:W-:Y:S02]  /*7f40*/  ISETP.GT.U32.AND P1, PT, R0.reuse, R55, PT ;  /* 0x000000370000720c */ /* 0x040fe40003f24070 */
[----:B------:R-:W-:Y:S01]  /*7f50*/  ISETP.GT.U32.AND P5, PT, R0, R57, PT ;  /* 0x000000390000720c */ /* 0x000fe20003fa4070 */
[----:B------:R-:W-:Y:S01]  /*7f60*/  IMAD.HI.U32 R16, R4, R58, RZ ;  /* 0x0000003a04107227 */ /* 0x000fe200078e00ff */
[----:B------:R-:W-:-:S03]  /*7f70*/  IABS R8, R11 ;  /* 0x0000000b00087213 */ /* 0x000fc60000000000 */
[----:B------:R-:W-:-:S04]  /*7f80*/  IMAD.HI.U32 R6, R4, R59, RZ ;  /* 0x0000003b04067227 */ /* 0x000fc800078e00ff */
[----:B------:R-:W-:Y:S02]  /*7f90*/  IMAD R56, R0, R56, R2 ;  /* 0x0000003800387224 */ /* 0x000fe400078e0202 */
[----:B------:R-:W-:Y:S02]  /*7fa0*/  IMAD.MOV R2, RZ, RZ, -R16 ;  /* 0x000000ffff027224 */ /* 0x000fe400078e0a10 */
[----:B------:R-:W-:Y:S02]  /*7fb0*/  IMAD.MOV R6, RZ, RZ, -R6 ;  /* 0x000000ffff067224 */ /* 0x000fe400078e0a06 */
[----:B------:R-:W-:Y:S02]  /*7fc0*/  @!P0 IMAD.IADD R54, R54, 0x1, -R0 ;  /* 0x0000000136368824 */ /* 0x000fe400078e0a00 */
[----:B------:R-:W-:Y:S02]  /*7fd0*/  IMAD R58, R0, R2, R58 ;  /* 0x00000002003a7224 */ /* 0x000fe400078e023a */
[----:B------:R-:W-:Y:S01]  /*7fe0*/  IMAD.HI.U32 R2, R4, R8, RZ ;  /* 0x0000000804027227 */ /* 0x000fe200078e00ff */
[----:B------:R-:W-:-:S03]  /*7ff0*/  IABS R7, R10 ;  /* 0x0000000a00077213 */ /* 0x000fc60000000000 */
[C---:B------:R-:W-:Y:S01]  /*8000*/  IMAD R59, R0.reuse, R6, R59 ;  /* 0x00000006003b7224 */ /* 0x040fe200078e023b */
[----:B------:R-:W-:Y:S01]  /*8010*/  IABS R6, R61 ;  /* 0x0000003d00067213 */ /* 0x000fe20000000000 */
[--C-:B------:R-:W-:Y:S01]  /*8020*/  @!P1 IMAD.IADD R55, R55, 0x1, -R0.reuse ;  /* 0x0000000137379824 */ /* 0x100fe200078e0a00 */
[----:B------:R-:W-:Y:S01]  /*8030*/  ISETP.GT.U32.AND P1, PT, R0, R54, PT ;  /* 0x000000360000720c */ /* 0x000fe20003f24070 */
[----:B------:R-:W-:Y:S02]  /*8040*/  @!P5 IMAD.IADD R57, R57, 0x1, -R0 ;  /* 0x000000013939d824 */ /* 0x000fe400078e0a00 */
[----:B------:R-:W-:Y:S02]  /*8050*/  IMAD.MOV R2, RZ, RZ, -R2 ;  /* 0x000000ffff027224 */ /* 0x000fe400078e0a02 */
[----:B------:R-:W-:Y:S01]  /*8060*/  IMAD.HI.U32 R16, R4, R6, RZ ;  /* 0x0000000604107227 */ /* 0x000fe200078e00ff */
[----:B------:R-:W-:-:S03]  /*8070*/  ISETP.GT.U32.AND P5, PT, R0, R57, PT ;  /* 0x000000390000720c */ /* 0x000fc60003fa4070 */
[----:B------:R-:W-:Y:S02]  /*8080*/  IMAD R8, R0, R2, R8 ;  /* 0x0000000200087224 */ /* 0x000fe400078e0208 */
[----:B------:R-:W-:Y:S01]  /*8090*/  IMAD.HI.U32 R2, R4, R7, RZ ;  /* 0x0000000704027227 */ /* 0x000fe200078e00ff */
[C---:B------:R-:W-:Y:S02]  /*80a0*/  ISETP.GT.U32.AND P6, PT, R0.reuse, R52, PT ;  /* 0x000000340000720c */ /* 0x040fe40003fc4070 */
[----:B------:R-:W-:Y:S01]  /*80b0*/  IABS R5, R9 ;  /* 0x0000000900057213 */ /* 0x000fe20000000000 */
[----:B------:R-:W-:Y:S02]  /*80c0*/  IMAD.MOV R19, RZ, RZ, -R16 ;  /* 0x000000ffff137224 */ /* 0x000fe400078e0a10 */
[----:B------:R-:W-:Y:S02]  /*80d0*/  IMAD.MOV R2, RZ, RZ, -R2 ;  /* 0x000000ffff027224 */ /* 0x000fe400078e0a02 */
[----:B------:R-:W-:-:S02]  /*80e0*/  IMAD R6, R0, R19, R6 ;  /* 0x0000001300067224 */ /* 0x000fc400078e0206 */
[----:B------:R-:W-:Y:S01]  /*80f0*/  @!P1 IMAD.IADD R54, R54, 0x1, -R0 ;  /* 0x0000000136369824 */ /* 0x000fe200078e0a00 */
[C---:B------:R-:W-:Y:S01]  /*8100*/  ISETP.GT.U32.AND P1, PT, R0.reuse, R59, PT ;  /* 0x0000003b0000720c */ /* 0x040fe20003f24070 */
[----:B------:R-:W-:Y:S02]  /*8110*/  IMAD R7, R0, R2, R7 ;  /* 0x0000000200077224 */ /* 0x000fe400078e0207 */
[----:B------:R-:W-:-:S04]  /*8120*/  IMAD.HI.U32 R2, R4, R5, RZ ;  /* 0x0000000504027227 */ /* 0x000fc800078e00ff */
[----:B------:R-:W-:Y:S01]  /*8130*/  @!P5 IMAD.IADD R57, R57, 0x1, -R0 ;  /* 0x000000013939d824 */ /* 0x000fe200078e0a00 */
[----:B------:R-:W-:Y:S01]  /*8140*/  ISETP.GT.U32.AND P5, PT, R0, R6, PT ;  /* 0x000000060000720c */ /* 0x000fe20003fa4070 */
[----:B------:R-:W-:Y:S02]  /*8150*/  IMAD.MOV R16, RZ, RZ, -R2 ;  /* 0x000000ffff107224 */ /* 0x000fe400078e0a02 */
[--C-:B------:R-:W-:Y:S01]  /*8160*/  @!P6 IMAD.IADD R52, R52, 0x1, -R0.reuse ;  /* 0x000000013434e824 */ /* 0x100fe200078e0a00 */
[C---:B------:R-:W-:Y:S01]  /*8170*/  ISETP.GT.U32.AND P6, PT, R0.reuse, R56, PT ;  /* 0x000000380000720c */ /* 0x040fe20003fc4070 */
[C---:B------:R-:W-:Y:S02]  /*8180*/  IMAD R5, R0.reuse, R16, R5 ;  /* 0x0000001000057224 */ /* 0x040fe400078e0205 */
[----:B------:R-:W-:Y:S01]  /*8190*/  @!P1 IMAD.IADD R59, R59, 0x1, -R0 ;  /* 0x000000013b3b9824 */ /* 0x000fe200078e0a00 */
[C---:B------:R-:W-:Y:S02]  /*81a0*/  ISETP.GT.U32.AND P0, PT, R0.reuse, R53, PT ;  /* 0x000000350000720c */ /* 0x040fe40003f04070 */
[----:B------:R-:W-:-:S03]  /*81b0*/  ISETP.GT.U32.AND P1, PT, R0, R5, PT ;  /* 0x000000050000720c */ /* 0x000fc60003f24070 */
[----:B------:R-:W-:Y:S01]  /*81c0*/  @!P5 IMAD.IADD R6, R6, 0x1, -R0 ;  /* 0x000000010606d824 */ /* 0x000fe200078e0a00 */
[----:B------:R-:W-:-:S03]  /*81d0*/  ISETP.GE.AND P5, PT, R17, RZ, PT ;  /* 0x000000ff1100720c */ /* 0x000fc60003fa6270 */
[----:B------:R-:W-:Y:S01]  /*81e0*/  @!P6 IMAD.IADD R56, R56, 0x1, -R0 ;  /* 0x000000013838e824 */ /* 0x000fe200078e0a00 */
[----:B------:R-:W-:Y:S01]  /*81f0*/  ISETP.GT.U32.AND P6, PT, R0, R55, PT ;  /* 0x000000370000720c */ /* 0x000fe20003fc4070 */
[----:B------:R-:W-:-:S03]  /*8200*/  @!P3 IMAD.MOV R51, RZ, RZ, -R51 ;  /* 0x000000ffff33b224 */ /* 0x000fc600078e0a33 */
[C---:B------:R-:W-:Y:S01]  /*8210*/  ISETP.GT.U32.AND P3, PT, R0.reuse, R56, PT ;  /* 0x000000380000720c */ /* 0x040fe20003f64070 */
[--C-:B------:R-:W-:Y:S02]  /*8220*/  @!P1 IMAD.IADD R5, R5, 0x1, -R0.reuse ;  /* 0x0000000105059824 */ /* 0x100fe400078e0a00 */
[----:B------:R-:W-:Y:S01]  /*8230*/  @!P0 IMAD.IADD R53, R53, 0x1, -R0 ;  /* 0x0000000135358824 */ /* 0x000fe200078e0a00 */
[C---:B------:R-:W-:Y:S01]  /*8240*/  ISETP.GT.U32.AND P0, PT, R0.reuse, R58, PT ;  /* 0x0000003a0000720c */ /* 0x040fe20003f04070 */
[----:B------:R-:W-:Y:S01]  /*8250*/  @!P5 IMAD.MOV R57, RZ, RZ, -R57 ;  /* 0x000000ffff39d224 */ /* 0x000fe200078e0a39 */
[----:B------:R-:W-:-:S03]  /*8260*/  ISETP.GT.U32.AND P5, PT, R0, R5, PT ;  /* 0x000000050000720c */ /* 0x000fc60003fa4070 */
[----:B------:R-:W-:Y:S01]  /*8270*/  @!P6 IMAD.IADD R55, R55, 0x1, -R0 ;  /* 0x000000013737e824 */ /* 0x000fe200078e0a00 */
[----:B------:R-:W-:-:S03]  /*8280*/  ISETP.GT.U32.AND P6, PT, R0, R8, PT ;  /* 0x000000080000720c */ /* 0x000fc60003fc4070 */
[----:B------:R-:W-:Y:S01]  /*8290*/  @!P3 IMAD.IADD R56, R56, 0x1, -R0 ;  /* 0x000000013838b824 */ /* 0x000fe200078e0a00 */
[----:B------:R-:W-:-:S03]  /*82a0*/  ISETP.GT.U32.AND P3, PT, R0, R7, PT ;  /* 0x000000070000720c */ /* 0x000fc60003f64070 */
[--C-:B------:R-:W-:Y:S01]  /*82b0*/  @!P0 IMAD.IADD R58, R58, 0x1, -R0.reuse ;  /* 0x000000013a3a8824 */ /* 0x100fe200078e0a00 */
[----:B------:R-:W-:Y:S01]  /*82c0*/  ISETP.GE.AND P0, PT, R13, RZ, PT ;  /* 0x000000ff0d00720c */ /* 0x000fe20003f06270 */
[--C-:B------:R-:W-:Y:S01]  /*82d0*/  @!P5 IMAD.IADD R5, R5, 0x1, -R0.reuse ;  /* 0x000000010505d824 */ /* 0x100fe200078e0a00 */
[----:B------:R-:W-:Y:S02]  /*82e0*/  ISETP.GE.AND P5, PT, R61, RZ, PT ;  /* 0x000000ff3d00720c */ /* 0x000fe40003fa6270 */
[----:B------:R-:W-:Y:S01]  /*82f0*/  IABS R2, R60 ;  /* 0x0000003c00027213 */ /* 0x000fe20000000000 */
[----:B------:R-:W0:Y:S01]  /*8300*/  S2R R61, SR_TID.X ;  /* 0x00000000003d7919 */ /* 0x000e220000002100 */
[----:B------:R-:W-:Y:S01]  /*8310*/  @!P6 IMAD.IADD R8, R8, 0x1, -R0 ;  /* 0x000000010808e824 */ /* 0x000fe200078e0a00 */
[----:B------:R-:W-:Y:S02]  /*8320*/  ISETP.GE.AND P6, PT, R18, RZ, PT ;  /* 0x000000ff1200720c */ /* 0x000fe40003fc6270 */
[----:B------:R-:W-:Y:S01]  /*8330*/  IMAD.HI.U32 R16, R4, R2, RZ ;  /* 0x0000000204107227 */ /* 0x000fe200078e00ff */
[----:B------:R-:W-:-:S03]  /*8340*/  IABS R13, R22 ;  /* 0x00000016000d7213 */ /* 0x000fc60000000000 */
[----:B------:R-:W-:Y:S01]  /*8350*/  @!P3 IMAD.IADD R7, R7, 0x1, -R0 ;  /* 0x000000010707b824 */ /* 0x000fe200078e0a00 */
[----:B------:R-:W-:Y:S01]  /*8360*/  ISETP.GE.AND P3, PT, R15, RZ, PT ;  /* 0x000000ff0f00720c */ /* 0x000fe20003f66270 */
[----:B------:R-:W-:Y:S01]  /*8370*/  @!P0 IMAD.MOV R54, RZ, RZ, -R54 ;  /* 0x000000ffff368224 */ /* 0x000fe200078e0a36 */
[----:B------:R-:W-:Y:S01]  /*8380*/  IADD3 R16, -R16, RZ, RZ ;  /* 0x000000ff10107210 */ /* 0x000fe20007ffe1ff */
[----:B------:R-:W-:Y:S01]  /*8390*/  IMAD.HI.U32 R15, R4, R13, RZ ;  /* 0x0000000d040f7227 */ /* 0x000fe200078e00ff */
[C---:B------:R-:W-:Y:S02]  /*83a0*/  ISETP.GT.U32.AND P0, PT, R0.reuse, R8, PT ;  /* 0x000000080000720c */ /* 0x040fe40003f04070 */
[C---:B------:R-:W-:Y:S01]  /*83b0*/  ISETP.GT.U32.AND P1, PT, R0.reuse, R58, PT ;  /* 0x0000003a0000720c */ /* 0x040fe20003f24070 */
[----:B------:R-:W-:Y:S02]  /*83c0*/  IMAD R4, R0, R16, R2 ;  /* 0x0000001000047224 */ /* 0x000fe400078e0202 */
[----:B------:R-:W-:-:S02]  /*83d0*/  IMAD.MOV R2, RZ, RZ, -R15 ;  /* 0x000000ffff027224 */ /* 0x000fc400078e0a0f */
[----:B------:R-:W-:Y:S01]  /*83e0*/  @!P6 IMAD.MOV R55, RZ, RZ, -R55 ;  /* 0x000000ffff37e224 */ /* 0x000fe200078e0a37 */
[----:B------:R-:W-:Y:S01]  /*83f0*/  ISETP.GE.AND P6, PT, R14, RZ, PT ;  /* 0x000000ff0e00720c */ /* 0x000fe20003fc6270 */
[----:B------:R-:W-:Y:S01]  /*8400*/  @!P2 IMAD.MOV R53, RZ, RZ, -R53 ;  /* 0x000000ffff35a224 */ /* 0x000fe200078e0a35 */
[C---:B------:R-:W-:Y:S01]  /*8410*/  ISETP.GT.U32.AND P2, PT, R0.reuse, R59, PT ;  /* 0x0000003b0000720c */ /* 0x040fe20003f44070 */
[----:B------:R-:W-:Y:S01]  /*8420*/  @!P4 IMAD.MOV R52, RZ, RZ, -R52 ;  /* 0x000000ffff34c224 */ /* 0x000fe200078e0a34 */
[C---:B------:R-:W-:Y:S01]  /*8430*/  ISETP.GT.U32.AND P4, PT, R0.reuse, R7, PT ;  /* 0x000000070000720c */ /* 0x040fe20003f84070 */
[----:B------:R-:W-:Y:S01]  /*8440*/  @!P3 IMAD.MOV R56, RZ, RZ, -R56 ;  /* 0x000000ffff38b224 */ /* 0x000fe200078e0a38 */
[C---:B------:R-:W-:Y:S01]  /*8450*/  ISETP.GT.U32.AND P3, PT, R0.reuse, R6, PT ;  /* 0x000000060000720c */ /* 0x040fe20003f64070 */
[----:B------:R-:W-:Y:S01]  /*8460*/  IMAD R2, R0, R2, R13 ;  /* 0x0000000200027224 */ /* 0x000fe200078e020d */
[----:B------:R-:W1:Y:S01]  /*8470*/  LDC R14, c[0x0][0x23c] ;  /* 0x00008f00ff0e7b82 */ /* 0x000e620000000800 */
[--C-:B------:R-:W-:Y:S01]  /*8480*/  @!P0 IMAD.IADD R8, R8, 0x1, -R0.reuse ;  /* 0x0000000108088824 */ /* 0x100fe200078e0a00 */
[----:B------:R-:W2:Y:S01]  /*8490*/  LDL.LU R13, [R1+0xa0] ;  /* 0x0000a000010d7983 */ /* 0x000ea20000300800 */
[----:B------:R-:W-:Y:S01]  /*84a0*/  @!P1 IMAD.IADD R58, R58, 0x1, -R0 ;  /* 0x000000013a3a9824 */ /* 0x000fe200078e0a00 */
[----:B------:R-:W-:-:S03]  /*84b0*/  ISETP.GT.U32.AND P0, PT, R0, R2, PT ;  /* 0x000000020000720c */ /* 0x000fc60003f04070 */
[----:B------:R-:W-:Y:S01]  /*84c0*/  @!P6 IMAD.MOV R58, RZ, RZ, -R58 ;  /* 0x000000ffff3ae224 */ /* 0x000fe200078e0a3a */
[----:B------:R-:W-:Y:S01]  /*84d0*/  ISETP.GE.AND P6, PT, R9, RZ, PT ;  /* 0x000000ff0900720c */ /* 0x000fe20003fc6270 */
[--C-:B------:R-:W-:Y:S01]  /*84e0*/  @!P2 IMAD.IADD R59, R59, 0x1, -R0.reuse ;  /* 0x000000013b3ba824 */ /* 0x100fe200078e0a00 */
[----:B0-----:R-:W-:Y:S01]  /*84f0*/  LOP3.LUT R9, R61, 0x7, RZ, 0xc0, !PT ;  /* 0x000000073d097812 */ /* 0x001fe200078ec0ff */
[--C-:B------:R-:W-:Y:S01]  /*8500*/  @!P4 IMAD.IADD R7, R7, 0x1, -R0.reuse ;  /* 0x000000010707c824 */ /* 0x100fe200078e0a00 */
[----:B------:R-:W-:Y:S01]  /*8510*/  ISETP.GE.AND P2, PT, R12, RZ, PT ;  /* 0x000000ff0c00720c */ /* 0x000fe20003f46270 */
[----:B------:R-:W-:Y:S01]  /*8520*/  @!P3 IMAD.IADD R6, R6, 0x1, -R0 ;  /* 0x000000010606b824 */ /* 0x000fe200078e0a00 */
[----:B------:R-:W-:Y:S01]  /*8530*/  ISETP.GE.AND P4, PT, R11, RZ, PT ;  /* 0x000000ff0b00720c */ /* 0x000fe20003f86270 */
[----:B------:R-:W3:Y:S01]  /*8540*/  LDL.LU R12, [R1+0xa4] ;  /* 0x0000a400010c7983 */ /* 0x000ee20000300800 */
[----:B------:R-:W-:Y:S01]  /*8550*/  ISETP.GE.AND P3, PT, R10, RZ, PT ;  /* 0x000000ff0a00720c */ /* 0x000fe20003f66270 */
[----:B------:R-:W-:-:S02]  /*8560*/  IMAD R16, R9, 0x90, RZ ;  /* 0x0000009009107824 */ /* 0x000fc400078e02ff */
[----:B------:R-:W4:Y:S01]  /*8570*/  LDL.LU R11, [R1+0xac] ;  /* 0x0000ac00010b7983 */ /* 0x000f220000300800 */
[----:B------:R-:W-:-:S03]  /*8580*/  IMAD R18, R9, 0x110, RZ ;  /* 0x0000011009127824 */ /* 0x000fc600078e02ff */
[----:B------:R-:W4:Y:S01]  /*8590*/  LDL.LU R10, [R1+0xb0] ;  /* 0x0000b000010a7983 */ /* 0x000f220000300800 */
[----:B------:R-:W-:Y:S01]  /*85a0*/  @!P0 IMAD.IADD R2, R2, 0x1, -R0 ;  /* 0x0000000102028824 */ /* 0x000fe200078e0a00 */
[----:B------:R-:W-:Y:S02]  /*85b0*/  ISETP.GE.AND P0, PT, R60, RZ, PT ;  /* 0x000000ff3c00720c */ /* 0x000fe40003f06270 */
[----:B------:R-:W4:Y:S01]  /*85c0*/  LDL.LU R9, [R1+0xb4] ;  /* 0x0000b40001097983 */ /* 0x000f220000300800 */
[C---:B------:R-:W-:Y:S01]  /*85d0*/  IMAD.SHL.U32 R19, R61.reuse, 0x2, RZ ;  /* 0x000000023d137824 */ /* 0x040fe200078e00ff */
[C---:B------:R-:W-:Y:S01]  /*85e0*/  LOP3.LUT R15, R61.reuse, 0x1f, RZ, 0xc0, !PT ;  /* 0x0000001f3d0f7812 */ /* 0x040fe200078ec0ff */
[----:B------:R-:W-:Y:S01]  /*85f0*/  IMAD.SHL.U32 R17, R61, 0x40, RZ ;  /* 0x000000403d117824 */ /* 0x000fe200078e00ff */
[----:B------:R-:W4:Y:S04]  /*8600*/  LDL.LU R60, [R1+0xb8] ;  /* 0x0000b800013c7983 */ /* 0x000f280000300800 */
[----:B------:R-:W4:Y:S01]  /*8610*/  LDL.LU R61, [R1+0xbc] ;  /* 0x0000bc00013d7983 */ /* 0x000f220000300800 */
[----:B------:R-:W-:-:S02]  /*8620*/  ISETP.GT.U32.AND P1, PT, R0, R4, PT ;  /* 0x000000040000720c */ /* 0x000fc40003f24070 */
[----:B------:R-:W-:Y:S02]  /*8630*/  @!P2 IADD3 R59, -R59, RZ, RZ ;  /* 0x000000ff3b3ba210 */ /* 0x000fe40007ffe1ff */
[----:B------:R-:W-:-:S09]  /*8640*/  ISETP.GT.U32.AND P2, PT, R0, R2, PT ;  /* 0x000000020000720c */ /* 0x000fd20003f44070 */
[----:B------:R-:W-:-:S05]  /*8650*/  @!P1 IMAD.IADD R4, R4, 0x1, -R0 ;  /* 0x0000000104049824 */ /* 0x000fca00078e0a00 */
[----:B------:R-:W-:Y:S01]  /*8660*/  ISETP.GT.U32.AND P1, PT, R0, R4, PT ;  /* 0x000000040000720c */ /* 0x000fe20003f24070 */
[----:B-1----:R-:W-:Y:S02]  /*8670*/  IMAD R15, R15, R14, RZ ;  /* 0x0000000e0f0f7224 */ /* 0x002fe400078e02ff */
[----:B------:R-:W-:Y:S01]  /*8680*/  @!P2 IMAD.IADD R2, R2, 0x1, -R0 ;  /* 0x000000010202a824 */ /* 0x000fe200078e0a00 */
[----:B------:R-:W-:Y:S01]  /*8690*/  ISETP.NE.AND P2, PT, R3, RZ, PT ;  /* 0x000000ff0300720c */ /* 0x000fe20003f45270 */
[----:B------:R-:W-:Y:S01]  /*86a0*/  IMAD R15, R14, 0x20, R15 ;  /* 0x000000200e0f7824 */ /* 0x000fe200078e020f */
[----:B------:R-:W-:-:S07]  /*86b0*/  LOP3.LUT R3, RZ, R3, RZ, 0x33, !PT ;  /* 0x00000003ff037212 */ /* 0x000fce00078e33ff */
[----:B------:R-:W-:Y:S02]  /*86c0*/  @!P1 IMAD.IADD R4, R4, 0x1, -R0 ;  /* 0x0000000104049824 */ /* 0x000fe400078e0a00 */
[----:B------:R-:W-:Y:S02]  /*86d0*/  IMAD R0, R14, 0x20, R15 ;  /* 0x000000200e007824 */ /* 0x000fe400078e020f */
[----:B------:R-:W-:-:S05]  /*86e0*/  VIADD R21, R21, 0x7f ;  /* 0x0000007f15157836 */ /* 0x000fca0000000000 */
[----:B------:R-:W-:Y:S02]  /*86f0*/  SHF.R.S32.HI R20, RZ, 0x1f, R21 ;  /* 0x0000001fff147819 */ /* 0x000fe40000011415 */
[----:B------:R-:W-:Y:S02]  /*8700*/  ISETP.GE.AND P1, PT, R22, RZ, PT ;  /* 0x000000ff1600720c */ /* 0x000fe40003f26270 */
[----:B------:R-:W-:Y:S02]  /*8710*/  LEA.HI R20, R20, R21, RZ, 0x7 ;  /* 0x0000001514147211 */ /* 0x000fe400078f38ff */
[--C-:B------:R-:W-:Y:S02]  /*8720*/  LOP3.LUT R16, R16, 0x10, R19.reuse, 0x78, !PT ;  /* 0x0000001010107812 */ /* 0x100fe400078e7813 */
[----:B------:R-:W-:Y:S02]  /*8730*/  LOP3.LUT R18, R18, 0x30, R19, 0x78, !PT ;  /* 0x0000003012127812 */ /* 0x000fe400078e7813 */
[----:B------:R-:W-:-:S02]  /*8740*/  LOP3.LUT R16, R16, 0x400, R17, 0xf8, !PT ;  /* 0x0000040010107812 */ /* 0x000fc400078ef811 */
[----:B--2---:R-:W-:-:S05]  /*8750*/  SEL R0, R3, R13, !P2 ;  /* 0x0000000d03007207 */ /* 0x004fca0005000000 */
[----:B------:R0:W-:Y:S01]  /*8760*/  STL [R1+0xa0], R0 ;  /* 0x0000a00001007387 */ /* 0x0001e20000100800 */
[C---:B---3--:R-:W-:Y:S02]  /*8770*/  SEL R12, R3.reuse, R12, !P2 ;  /* 0x0000000c030c7207 */ /* 0x048fe40005000000 */
[----:B----4-:R-:W-:-:S03]  /*8780*/  SEL R11, R3, R11, !P2 ;  /* 0x0000000b030b7207 */ /* 0x010fc60005000000 */
[----:B------:R-:W-:Y:S01]  /*8790*/  STL [R1+0xa4], R12 ;  /* 0x0000a40c01007387 */ /* 0x000fe20000100800 */
[----:B0-----:R-:W-:-:S03]  /*87a0*/  SEL R0, R3, R10, !P2 ;  /* 0x0000000a03007207 */ /* 0x001fc60005000000 */
[----:B------:R-:W-:Y:S01]  /*87b0*/  STL [R1+0xac], R11 ;  /* 0x0000ac0b01007387 */ /* 0x000fe20000100800 */
[----:B------:R-:W-:-:S03]  /*87c0*/  SEL R10, R3, R9, !P2 ;  /* 0x00000009030a7207 */ /* 0x000fc60005000000 */
[----:B------:R0:W-:Y:S01]  /*87d0*/  STL [R1+0xb0], R0 ;  /* 0x0000b00001007387 */ /* 0x0001e20000100800 */
[----:B------:R-:W-:-:S03]  /*87e0*/  SEL R9, R3, R60, !P2 ;  /* 0x0000003c03097207 */ /* 0x000fc60005000000 */
[----:B------:R1:W-:Y:S04]  /*87f0*/  STL [R1+0xb4], R10 ;  /* 0x0000b40a01007387 */ /* 0x0003e80000100800 */
[----:B------:R-:W2:Y:S01]  /*8800*/  LDL.LU R36, [R1+0xc0] ;  /* 0x0000c00001247983 */ /* 0x000ea20000300800 */
[----:B0-----:R-:W-:-:S03]  /*8810*/  SEL R0, R3, R61, !P2 ;  /* 0x0000003d03007207 */ /* 0x001fc60005000000 */
[----:B------:R0:W-:Y:S04]  /*8820*/  STL [R1+0xb8], R9 ;  /* 0x0000b80901007387 */ /* 0x0001e80000100800 */
[----:B------:R-:W3:Y:S04]  /*8830*/  LDL.LU R35, [R1+0xd0] ;  /* 0x0000d00001237983 */ /* 0x000ee80000300800 */
[----:B------:R4:W-:Y:S04]  /*8840*/  STL [R1+0xbc], R0 ;  /* 0x0000bc0001007387 */ /* 0x0009e80000100800 */
[----:B------:R-:W3:Y:S04]  /*8850*/  LDL.LU R34, [R1+0xd4] ;  /* 0x0000d40001227983 */ /* 0x000ee80000300800 */
        /* <DEDUP_REMOVED lines=23> */
[----:B-1----:R-:W3:Y:S04]  /*89d0*/  LDL.LU R10, [R1+0x9c] ;  /* 0x00009c00010a7983 */ /* 0x002ee80000300800 */
[----:B0-----:R-:W3:Y:S04]  /*89e0*/  LDL.LU R9, [R1+0x98] ;  /* 0x0000980001097983 */ /* 0x001ee80000300800 */
[----:B------:R-:W3:Y:S04]  /*89f0*/  LDL.LU R60, [R1+0x8] ;  /* 0x00000800013c7983 */ /* 0x000ee80000300800 */
[----:B------:R-:W3:Y:S04]  /*8a00*/  LDL.LU R61, [R1+0x4] ;  /* 0x00000400013d7983 */ /* 0x000ee80000300800 */
[----:B----4-:R-:W4:Y:S01]  /*8a10*/  LDL.LU R0, [R1] ;  /* 0x0000000001007983 */ /* 0x010f220000300800 */
[----:B--2---:R-:W-:-:S05]  /*8a20*/  SEL R36, R3, R36, !P2 ;  /* 0x0000002403247207 */ /* 0x004fca0005000000 */
[----:B------:R0:W-:Y:S01]  /*8a30*/  STL [R1+0xc0], R36 ;  /* 0x0000c02401007387 */ /* 0x0001e20000100800 */
[----:B---3--:R-:W-:-:S03]  /*8a40*/  SEL R35, R3, R35, !P2 ;  /* 0x0000002303237207 */ /* 0x008fc60005000000 */
[----:B0-----:R-:W2:Y:S01]  /*8a50*/  LDL.LU R36, [R1+0x23f4] ;  /* 0x0023f40001247983 */ /* 0x001ea20000300800 */
[----:B------:R-:W-:-:S03]  /*8a60*/  SEL R34, R3, R34, !P2 ;  /* 0x0000002203227207 */ /* 0x000fc60005000000 */
[----:B------:R0:W-:Y:S01]  /*8a70*/  STL [R1+0xd0], R35 ;  /* 0x0000d02301007387 */ /* 0x0001e20000100800 */
[C---:B------:R-:W-:Y:S02]  /*8a80*/  SEL R33, R3.reuse, R33, !P2 ;  /* 0x0000002103217207 */ /* 0x040fe40005000000 */
[C---:B------:R-:W-:Y:S01]  /*8a90*/  SEL R32, R3.reuse, R32, !P2 ;  /* 0x0000002003207207 */ /* 0x040fe20005000000 */
[----:B0-----:R-:W3:Y:S01]  /*8aa0*/  LDL.LU R35, [R1+0x23f0] ;  /* 0x0023f00001237983 */ /* 0x001ee20000300800 */
[----:B------:R-:W-:-:S03]  /*8ab0*/  SEL R31, R3, R31, !P2 ;  /* 0x0000001f031f7207 */ /* 0x000fc60005000000 */
[----:B------:R0:W-:Y:S01]  /*8ac0*/  STL [R1+0xd4], R34 ;  /* 0x0000d42201007387 */ /* 0x0001e20000100800 */
[C---:B------:R-:W-:Y:S02]  /*8ad0*/  SEL R30, R3.reuse, R30, !P2 ;  /* 0x0000001e031e7207 */ /* 0x040fe40005000000 */
[C---:B------:R-:W-:Y:S01]  /*8ae0*/  SEL R29, R3.reuse, R29, !P2 ;  /* 0x0000001d031d7207 */ /* 0x040fe20005000000 */
[----:B0-----:R-:W2:Y:S04]  /*8af0*/  LDL.LU R34, [R1+0x23ec] ;  /* 0x0023ec0001227983 */ /* 0x001ea80000300800 */
[----:B------:R0:W-:Y:S01]  /*8b00*/  STL [R1+0x188], R33 ;  /* 0x0001882101007387 */ /* 0x0001e20000100800 */
[C---:B------:R-:W-:Y:S02]  /*8b10*/  SEL R28, R3.reuse, R28, !P2 ;  /* 0x0000001c031c7207 */ /* 0x040fe40005000000 */
[C---:B------:R-:W-:Y:S01]  /*8b20*/  SEL R27, R3.reuse, R27, !P2 ;  /* 0x0000001b031b7207 */ /* 0x040fe20005000000 */
[----:B0-----:R-:W3:Y:S04]  /*8b30*/  LDL.LU R33, [R1+0x23e8] ;  /* 0x0023e80001217983 */ /* 0x001ee80000300800 */
[----:B------:R0:W-:Y:S01]  /*8b40*/  STL [R1+0x194], R32 ;  /* 0x0001942001007387 */ /* 0x0001e20000100800 */
[----:B------:R-:W-:-:S03]  /*8b50*/  SEL R26, R3, R26, !P2 ;  /* 0x0000001a031a7207 */ /* 0x000fc60005000000 */
[----:B0-----:R-:W2:Y:S04]  /*8b60*/  LDL.LU R32, [R1+0x23e4] ;  /* 0x0023e40001207983 */ /* 0x001ea80000300800 */
[----:B------:R0:W-:Y:S01]  /*8b70*/  STL [R1+0x1a0], R31 ;  /* 0x0001a01f01007387 */ /* 0x0001e20000100800 */
[----:B------:R-:W-:-:S03]  /*8b80*/  SEL R25, R3, R25, !P2 ;  /* 0x0000001903197207 */ /* 0x000fc60005000000 */
        /* <DEDUP_REMOVED lines=55> */
[----:B------:R0:W-:Y:S04]  /*8f00*/  STL [R1+0x168], R12 ;  /* 0x0001680c01007387 */ /* 0x0001e80000100800 */
[----:B0-----:R-:W2:Y:S04]  /*8f10*/  LDL.LU R12, [R1+0x2394] ;  /* 0x00239400010c7983 */ /* 0x001ea80000300800 */
[----:B------:R0:W-:Y:S04]  /*8f20*/  STL [R1+0x160], R11 ;  /* 0x0001600b01007387 */ /* 0x0001e80000100800 */
[----:B0-----:R-:W3:Y:S04]  /*8f30*/  LDL.LU R11, [R1+0x2390] ;  /* 0x00239000010b7983 */ /* 0x001ee80000300800 */
[----:B------:R0:W-:Y:S04]  /*8f40*/  STL [R1+0x15c], R10 ;  /* 0x00015c0a01007387 */ /* 0x0001e80000100800 */
[----:B0-----:R-:W2:Y:S04]  /*8f50*/  LDL.LU R10, [R1+0x238c] ;  /* 0x00238c00010a7983 */ /* 0x001ea80000300800 */
[----:B------:R0:W-:Y:S04]  /*8f60*/  STL [R1+0x154], R9 ;  /* 0x0001540901007387 */ /* 0x0001e80000100800 */
[----:B0-----:R-:W3:Y:S04]  /*8f70*/  LDL.LU R9, [R1+0x2388] ;  /* 0x0023880001097983 */ /* 0x001ee80000300800 */
[----:B------:R0:W-:Y:S04]  /*8f80*/  STL [R1+0x150], R60 ;  /* 0x0001503c01007387 */ /* 0x0001e80000100800 */
[----:B0-----:R-:W3:Y:S04]  /*8f90*/  LDL.LU R60, [R1+0x2384] ;  /* 0x00238400013c7983 */ /* 0x001ee80000300800 */
[----:B------:R0:W-:Y:S04]  /*8fa0*/  STL [R1+0x148], R61 ;  /* 0x0001483d01007387 */ /* 0x0001e80000100800 */
[----:B0-----:R-:W3:Y:S01]  /*8fb0*/  LDL.LU R61, [R1+0x2380] ;  /* 0x00238000013d7983 */ /* 0x001ee20000300800 */
[----:B----4-:R-:W-:-:S05]  /*8fc0*/  SEL R0, R3, R0, !P2 ;  /* 0x0000000003007207 */ /* 0x010fca0005000000 */
[----:B------:R0:W-:Y:S01]  /*8fd0*/  STL [R1+0x144], R0 ;  /* 0x0001440001007387 */ /* 0x0001e20000100800 */
[C---:B--2---:R-:W-:Y:S02]  /*8fe0*/  SEL R10, R3.reuse, R10, !P2 ;  /* 0x0000000a030a7207 */ /* 0x044fe40005000000 */
[C---:B---3--:R-:W-:Y:S02]  /*8ff0*/  SEL R9, R3.reuse, R9, !P2 ;  /* 0x0000000903097207 */ /* 0x048fe40005000000 */
[C---:B0-----:R-:W-:Y:S02]  /*9000*/  SEL R0, R3.reuse, R60, !P2 ;  /* 0x0000003c03007207 */ /* 0x041fe40005000000 */
[----:B------:R-:W-:-:S05]  /*9010*/  SEL R61, R3, R61, !P2 ;  /* 0x0000003d033d7207 */ /* 0x000fca0005000000 */
[----:B------:R-:W-:Y:S04]  /*9020*/  STL [R1+0x140], R61 ;  /* 0x0001403d01007387 */ /* 0x000fe80000100800 */
[----:B------:R0:W-:Y:S04]  /*9030*/  STL [R1+0x13c], R0 ;  /* 0x00013c0001007387 */ /* 0x0001e80000100800 */
[----:B------:R1:W-:Y:S01]  /*9040*/  STL [R1+0x138], R9 ;  /* 0x0001380901007387 */ /* 0x0003e20000100800 */
[----:B0-----:R-:W-:-:S03]  /*9050*/  SEL R0, R3, R11, !P2 ;  /* 0x0000000b03007207 */ /* 0x001fc60005000000 */
[----:B------:R0:W-:Y:S01]  /*9060*/  STL [R1+0x134], R10 ;  /* 0x0001340a01007387 */ /* 0x0001e20000100800 */
[----:B-1----:R-:W-:-:S03]  /*9070*/  SEL R9, R3, R12, !P2 ;  /* 0x0000000c03097207 */ /* 0x002fc60005000000 */
[----:B------:R1:W-:Y:S01]  /*9080*/  STL [R1+0x130], R0 ;  /* 0x0001300001007387 */ /* 0x0003e20000100800 */
[----:B0-----:R-:W-:-:S03]  /*9090*/  SEL R10, R3, R13, !P2 ;  /* 0x0000000d030a7207 */ /* 0x001fc60005000000 */
[----:B------:R0:W-:Y:S01]  /*90a0*/  STL [R1+0x12c], R9 ;  /* 0x00012c0901007387 */ /* 0x0001e20000100800 */
[----:B-1----:R-:W-:-:S03]  /*90b0*/  SEL R0, R3, R14, !P2 ;  /* 0x0000000e03007207 */ /* 0x002fc60005000000 */
[----:B------:R1:W-:Y:S04]  /*90c0*/  STL [R1+0x128], R10 ;  /* 0x0001280a01007387 */ /* 0x0003e80000100800 */
[----:B------:R2:W-:Y:S01]  /*90d0*/  STL [R1+0x124], R0 ;  /* 0x0001240001007387 */ /* 0x0005e20000100800 */
[C---:B0-----:R-:W-:Y:S02]  /*90e0*/  SEL R9, R3.reuse, R15, !P2 ;  /* 0x0000000f03097207 */ /* 0x041fe40005000000 */
[----:B-1----:R-:W-:-:S03]  /*90f0*/  SEL R10, R3, R16, !P2 ;  /* 0x00000010030a7207 */ /* 0x002fc60005000000 */
[----:B------:R0:W-:Y:S01]  /*9100*/  STL [R1+0x120], R9 ;  /* 0x0001200901007387 */ /* 0x0001e20000100800 */
[----:B--2---:R-:W-:-:S03]  /*9110*/  SEL R0, R3, R17, !P2 ;  /* 0x0000001103007207 */ /* 0x004fc60005000000 */
        /* <DEDUP_REMOVED lines=18> */
[----:B------:R-:W-:Y:S04]  /*9240*/  STL [R1+0xf8], R10 ;  /* 0x0000f80a01007387 */ /* 0x000fe80000100800 */
[----:B------:R-:W2:Y:S01]  /*9250*/  LDL.LU R17, [R1+0x70] ;  /* 0x0000700001117983 */ /* 0x000ea20000300800 */
[----:B0-----:R-:W-:-:S03]  /*9260*/  SEL R9, R3, R27, !P2 ;  /* 0x0000001b03097207 */ /* 0x001fc60005000000 */
[----:B------:R0:W-:Y:S04]  /*9270*/  STL [R1+0xf4], R0 ;  /* 0x0000f40001007387 */ /* 0x0001e80000100800 */
[----:B------:R1:W-:Y:S04]  /*9280*/  STL [R1+0xf0], R9 ;  /* 0x0000f00901007387 */ /* 0x0003e80000100800 */
[----:B------:R-:W3:Y:S01]  /*9290*/  LDL.LU R11, [R1+0x7c] ;  /* 0x00007c00010b7983 */ /* 0x000ee20000300800 */
[C---:B0-----:R-:W-:Y:S02]  /*92a0*/  SEL R0, R3.reuse, R28, !P2 ;  /* 0x0000001c03007207 */ /* 0x041fe40005000000 */
[----:B-1----:R-:W-:-:S03]  /*92b0*/  SEL R9, R3, R29, !P2 ;  /* 0x0000001d03097207 */ /* 0x002fc60005000000 */
[----:B------:R0:W-:Y:S04]  /*92c0*/  STL [R1+0xec], R0 ;  /* 0x0000ec0001007387 */ /* 0x0001e80000100800 */
[----:B------:R1:W-:Y:S04]  /*92d0*/  STL [R1+0xe8], R9 ;  /* 0x0000e80901007387 */ /* 0x0003e80000100800 */
[----:B------:R-:W4:Y:S01]  /*92e0*/  LDL.LU R14, [R1+0x80] ;  /* 0x00008000010e7983 */ /* 0x000f220000300800 */
[C---:B0-----:R-:W-:Y:S02]  /*92f0*/  SEL R0, R3.reuse, R30, !P2 ;  /* 0x0000001e03007207 */ /* 0x041fe40005000000 */
[----:B-1----:R-:W-:-:S03]  /*9300*/  SEL R9, R3, R31, !P2 ;  /* 0x0000001f03097207 */ /* 0x002fc60005000000 */
[----:B------:R0:W-:Y:S01]  /*9310*/  STL [R1+0xe4], R0 ;  /* 0x0000e40001007387 */ /* 0x0001e20000100800 */
[----:B------:R-:W-:-:S03]  /*9320*/  SEL R10, R3, R33, !P2 ;  /* 0x00000021030a7207 */ /* 0x000fc60005000000 */
[----:B------:R-:W4:Y:S01]  /*9330*/  LDL.LU R16, [R1+0x84] ;  /* 0x0000840001107983 */ /* 0x000f220000300800 */
[C---:B------:R-:W-:Y:S02]  /*9340*/  SEL R12, R3.reuse, R35, !P2 ;  /* 0x00000023030c7207 */ /* 0x040fe40005000000 */
[C---:B0-----:R-:W-:Y:S01]  /*9350*/  SEL R0, R3.reuse, R32, !P2 ;  /* 0x0000002003007207 */ /* 0x041fe20005000000 */
[----:B------:R0:W-:Y:S01]  /*9360*/  STL [R1+0xe0], R9 ;  /* 0x0000e00901007387 */ /* 0x0001e20000100800 */
[----:B------:R-:W-:-:S03]  /*9370*/  SEL R13, R3, R36, !P2 ;  /* 0x00000024030d7207 */ /* 0x000fc60005000000 */
[----:B------:R-:W4:Y:S04]  /*9380*/  LDL.LU R15, [R1+0x94] ;  /* 0x00009400010f7983 */ /* 0x000f280000300800 */
[----:B------:R1:W-:Y:S01]  /*9390*/  STL [R1+0xdc], R0 ;  /* 0x0000dc0001007387 */ /* 0x0003e20000100800 */
[----:B0-----:R-:W-:-:S03]  /*93a0*/  SEL R9, R3, R34, !P2 ;  /* 0x0000002203097207 */ /* 0x001fc60005000000 */
[----:B-1----:R-:W4:Y:S04]  /*93b0*/  LDL.LU R0, [R1+0x88] ;  /* 0x0000880001007983 */ /* 0x002f280000300800 */
[----:B------:R0:W-:Y:S04]  /*93c0*/  STL [R1+0xd8], R10 ;  /* 0x0000d80a01007387 */ /* 0x0001e80000100800 */
[----:B0-----:R-:W4:Y:S04]  /*93d0*/  LDL.LU R10, [R1+0x90] ;  /* 0x00009000010a7983 */ /* 0x001f280000300800 */
[----:B------:R0:W-:Y:S04]  /*93e0*/  STL [R1+0xcc], R9 ;  /* 0x0000cc0901007387 */ /* 0x0001e80000100800 */
[----:B------:R1:W-:Y:S01]  /*93f0*/  STL [R1+0xc8], R12 ;  /* 0x0000c80c01007387 */ /* 0x0003e20000100800 */
[----:B0-----:R-:W-:-:S03]  /*9400*/  SEL R9, R3, R37, !P2 ;  /* 0x0000002503097207 */ /* 0x001fc60005000000 */
[----:B-1----:R-:W4:Y:S04]  /*9410*/  LDL.LU R12, [R1+0x8c] ;  /* 0x00008c00010c7983 */ /* 0x002f280000300800 */
[----:B------:R0:W-:Y:S04]  /*9420*/  STL [R1+0xc4], R13 ;  /* 0x0000c40d01007387 */ /* 0x0001e80000100800 */
[----:B------:R-:W-:Y:S01]  /*9430*/  STL [R1+0xa8], R9 ;  /* 0x0000a80901007387 */ /* 0x000fe20000100800 */
[----:B0-----:R-:W-:-:S05]  /*9440*/  SEL R13, R3, R38, !P2 ;  /* 0x00000026030d7207 */ /* 0x001fca0005000000 */
[----:B------:R0:W-:Y:S04]  /*9450*/  STL [R1+0x9c], R13 ;  /* 0x00009c0d01007387 */ /* 0x0001e80000100800 */
[----:B0-----:R-:W4:Y:S01]  /*9460*/  LDL.LU R13, [R1+0x74] ;  /* 0x00007400010d7983 */ /* 0x001f220000300800 */
[C---:B------:R-:W-:Y:S02]  /*9470*/  SEL R9, R3.reuse, R39, !P2 ;  /* 0x0000002703097207 */ /* 0x040fe40005000000 */
[----:B------:R-:W-:-:S03]  /*9480*/  SEL R18, R3, R40, !P2 ;  /* 0x0000002803127207 */ /* 0x000fc60005000000 */
[----:B------:R0:W-:Y:S04]  /*9490*/  STL [R1+0x98], R9 ;  /* 0x0000980901007387 */ /* 0x0001e80000100800 */
[----:B------:R1:W-:Y:S01]  /*94a0*/  STL [R1+0x10], R18 ;  /* 0x0000101201007387 */ /* 0x0003e20000100800 */
[C---:B0-----:R-:W-:Y:S02]  /*94b0*/  SEL R9, R3.reuse, R41, !P2 ;  /* 0x0000002903097207 */ /* 0x041fe40005000000 */
[----:B-1----:R-:W-:-:S03]  /*94c0*/  SEL R18, R3, R42, !P2 ;  /* 0x0000002a03127207 */ /* 0x002fc60005000000 */
[----:B------:R0:W-:Y:S01]  /*94d0*/  STL [R1+0xc], R9 ;  /* 0x00000c0901007387 */ /* 0x0001e20000100800 */
[C---:B------:R-:W-:Y:S01]  /*94e0*/  SEL R19, R3.reuse, R43, !P2 ;  /* 0x0000002b03137207 */ /* 0x040fe20005000000 */
[----:B------:R-:W1:Y:S01]  /*94f0*/  LDC R42, c[0x0][0x23c] ;  /* 0x00008f00ff2a7b82 */ /* 0x000e620000000800 */
[C---:B------:R-:W-:Y:S02]  /*9500*/  SEL R61, R3.reuse, R45, !P2 ;  /* 0x0000002d033d7207 */ /* 0x040fe40005000000 */
[C---:B------:R-:W-:Y:S01]  /*9510*/  SEL R60, R3.reuse, R46, !P2 ;  /* 0x0000002e033c7207 */ /* 0x040fe20005000000 */
[----:B0-----:R-:W4:Y:S04]  /*9520*/  LDL.LU R9, [R1+0x78] ;  /* 0x0000780001097983 */ /* 0x001f280000300800 */
[----:B------:R0:W-:Y:S04]  /*9530*/  STL [R1+0x8], R18 ;  /* 0x0000081201007387 */ /* 0x0001e80000100800 */
[----:B------:R-:W-:Y:S01]  /*9540*/  STL [R1+0x4], R19 ;  /* 0x0000041301007387 */ /* 0x000fe20000100800 */
[----:B0-----:R-:W-:-:S03]  /*9550*/  SEL R18, R3, R44, !P2 ;  /* 0x0000002c03127207 */ /* 0x001fc60005000000 */
[----:B------:R-:W-:Y:S04]  /*9560*/  STL [R1+0x2320], R61 ;  /* 0x0023203d01007387 */ /* 0x000fe80000100800 */
[----:B------:R0:W-:Y:S04]  /*9570*/  STL [R1], R18 ;  /* 0x0000001201007387 */ /* 0x0001e80000100800 */
[----:B------:R-:W-:Y:S04]  /*9580*/  STL [R1+0x2324], R60 ;  /* 0x0023243c01007387 */ /* 0x000fe80000100800 */
[----:B0-----:R-:W4:Y:S01]  /*9590*/  LDL.LU R18, [R1+0x6c] ;  /* 0x00006c0001127983 */ /* 0x001f220000300800 */
[----:B--2---:R-:W-:-:S05]  /*95a0*/  SEL R46, R3, R17, !P2 ;  /* 0x00000011032e7207 */ /* 0x004fca0005000000 */
[----:B------:R-:W-:Y:S01]  /*95b0*/  STL [R1+0x2328], R46 ;  /* 0x0023282e01007387 */ /* 0x000fe20000100800 */
[----:B---3--:R-:W-:-:S05]  /*95c0*/  SEL R11, R3, R11, !P2 ;  /* 0x0000000b030b7207 */ /* 0x008fca0005000000 */
[----:B------:R-:W-:Y:S01]  /*95d0*/  STL [R1+0x232c], R11 ;  /* 0x00232c0b01007387 */ /* 0x000fe20000100800 */
[----:B----4-:R-:W-:-:S05]  /*95e0*/  SEL R14, R3, R14, !P2 ;  /* 0x0000000e030e7207 */ /* 0x010fca0005000000 */
[----:B------:R-:W-:Y:S01]  /*95f0*/  STL [R1+0x2330], R14 ;  /* 0x0023300e01007387 */ /* 0x000fe20000100800 */
[----:B------:R-:W-:-:S05]  /*9600*/  SEL R16, R3, R16, !P2 ;  /* 0x0000001003107207 */ /* 0x000fca0005000000 */
[----:B------:R-:W-:Y:S01]  /*9610*/  STL [R1+0x2334], R16 ;  /* 0x0023341001007387 */ /* 0x000fe20000100800 */
[----:B------:R-:W-:-:S05]  /*9620*/  SEL R15, R3, R15, !P2 ;  /* 0x0000000f030f7207 */ /* 0x000fca0005000000 */
[----:B------:R-:W-:Y:S01]  /*9630*/  STL [R1+0x2338], R15 ;  /* 0x0023380f01007387 */ /* 0x000fe20000100800 */
[----:B------:R-:W-:-:S05]  /*9640*/  SEL R0, R3, R0, !P2 ;  /* 0x0000000003007207 */ /* 0x000fca0005000000 */
[----:B------:R-:W-:Y:S04]  /*9650*/  STL [R1+0x233c], R0 ;  /* 0x00233c0001007387 */ /* 0x000fe80000100800 */
[----:B------:R-:W2:Y:S04]  /*9660*/  LDL.LU R26, [R1+0x44] ;  /* 0x00004400011a7983 */ /* 0x000ea80000300800 */
[----:B------:R-:W3:Y:S01]  /*9670*/  LDL.LU R19, [R1+0x48] ;  /* 0x0000480001137983 */ /* 0x000ee20000300800 */
[----:B------:R-:W-:-:S05]  /*9680*/  SEL R10, R3, R10, !P2 ;  /* 0x0000000a030a7207 */ /* 0x000fca0005000000 */
[----:B------:R-:W-:Y:S04]  /*9690*/  STL [R1+0x2340], R10 ;  /* 0x0023400a01007387 */ /* 0x000fe80000100800 */
[----:B------:R-:W4:Y:S04]  /*96a0*/  LDL.LU R33, [R1+0x60] ;  /* 0x0000600001217983 */ /* 0x000f280000300800 */
[----:B------:R-:W4:Y:S01]  /*96b0*/  LDL.LU R35, [R1+0x64] ;  /* 0x0000640001237983 */ /* 0x000f220000300800 */
[----:B------:R-:W-:-:S05]  /*96c0*/  SEL R12, R3, R12, !P2 ;  /* 0x0000000c030c7207 */ /* 0x000fca0005000000 */
[----:B------:R-:W-:Y:S04]  /*96d0*/  STL [R1+0x2344], R12 ;  /* 0x0023440c01007387 */ /* 0x000fe80000100800 */
[----:B------:R-:W4:Y:S04]  /*96e0*/  LDL.LU R36, [R1+0x4c] ;  /* 0x00004c0001247983 */ /* 0x000f280000300800 */
[----:B------:R-:W4:Y:S01]  /*96f0*/  LDL.LU R23, [R1+0x5c] ;  /* 0x00005c0001177983 */ /* 0x000f220000300800 */
[----:B------:R-:W-:-:S05]  /*9700*/  SEL R13, R3, R13, !P2 ;  /* 0x0000000d030d7207 */ /* 0x000fca0005000000 */
[----:B------:R-:W-:Y:S04]  /*9710*/  STL [R1+0x2348], R13 ;  /* 0x0023480d01007387 */ /* 0x000fe80000100800 */
[----:B------:R-:W4:Y:S04]  /*9720*/  LDL.LU R31, [R1+0x50] ;  /* 0x00005000011f7983 */ /* 0x000f280000300800 */
[----:B------:R-:W4:Y:S04]  /*9730*/  LDL.LU R29, [R1+0x58] ;  /* 0x00005800011d7983 */ /* 0x000f280000300800 */
[----:B------:R-:W4:Y:S04]  /*9740*/  LDL.LU R37, [R1+0x54] ;  /* 0x0000540001257983 */ /* 0x000f280000300800 */
[----:B------:R-:W4:Y:S01]  /*9750*/  LDL.LU R17, [R1+0x3c] ;  /* 0x00003c0001117983 */ /* 0x000f220000300800 */
[----:B------:R-:W-:-:S02]  /*9760*/  SEL R47, R3, R47, !P2 ;  /* 0x0000002f032f7207 */ /* 0x000fc40005000000 */
[----:B------:R-:W-:-:S05]  /*9770*/  SEL R9, R3, R9, !P2 ;  /* 0x0000000903097207 */ /* 0x000fca0005000000 */
[----:B------:R-:W-:Y:S04]  /*9780*/  STL [R1+0x234c], R9 ;  /* 0x00234c0901007387 */ /* 0x000fe80000100800 */
[----:B------:R-:W-:Y:S04]  /*9790*/  STL [R1+0x2350], R47 ;  /* 0x0023502f01007387 */ /* 0x000fe80000100800 */
[----:B------:R-:W4:Y:S04]  /*97a0*/  LDL.LU R24, [R1+0x40] ;  /* 0x0000400001187983 */ /* 0x000f280000300800 */
[----:B------:R-:W4:Y:S04]  /*97b0*/  LDL.LU R30, [R1+0x38] ;  /* 0x00003800011e7983 */ /* 0x000f280000300800 */
[----:B------:R-:W4:Y:S01]  /*97c0*/  LDL.LU R34, [R1+0x34] ;  /* 0x0000340001227983 */ /* 0x000f220000300800 */
[----:B------:R-:W-:-:S03]  /*97d0*/  SEL R20, R3, R18, !P2 ;  /* 0x0000001203147207 */ /* 0x000fc60005000000 */
[----:B------:R-:W4:Y:S04]  /*97e0*/  LDL.LU R18, [R1+0x30] ;  /* 0x0000300001127983 */ /* 0x000f280000300800 */
[----:B------:R-:W4:Y:S04]  /*97f0*/  LDL.LU R32, [R1+0x2c] ;  /* 0x00002c0001207983 */ /* 0x000f280000300800 */
[----:B------:R-:W4:Y:S04]  /*9800*/  LDL.LU R22, [R1+0x28] ;  /* 0x0000280001167983 */ /* 0x000f280000300800 */
[----:B------:R-:W4:Y:S04]  /*9810*/  LDL.LU R28, [R1+0x24] ;  /* 0x00002400011c7983 */ /* 0x000f280000300800 */
[----:B------:R-:W4:Y:S04]  /*9820*/  LDL.LU R21, [R1+0x20] ;  /* 0x0000200001157983 */ /* 0x000f280000300800 */
[----:B------:R-:W4:Y:S04]  /*9830*/  LDL.LU R25, [R1+0x1c] ;  /* 0x00001c0001197983 */ /* 0x000f280000300800 */
[----:B------:R-:W4:Y:S04]  /*9840*/  LDL.LU R27, [R1+0x18] ;  /* 0x00001800011b7983 */ /* 0x000f280000300800 */
[----:B------:R0:W-:Y:S01]  /*9850*/  STL [R1+0x2354], R20 ;  /* 0x0023541401007387 */ /* 0x0001e20000100800 */
[----:B--2---:R-:W-:-:S02]  /*9860*/  SEL R26, R3, R26, !P2 ;  /* 0x0000001a031a7207 */ /* 0x004fc40005000000 */
[----:B---3--:R-:W-:-:S03]  /*9870*/  SEL R19, R3, R19, !P2 ;  /* 0x0000001303137207 */ /* 0x008fc60005000000 */
[----:B------:R1:W-:Y:S04]  /*9880*/  STL [R1+0x2358], R26 ;  /* 0x0023581a01007387 */ /* 0x0003e80000100800 */
[----:B------:R2:W-:Y:S01]  /*9890*/  STL [R1+0x235c], R19 ;  /* 0x00235c1301007387 */ /* 0x0005e20000100800 */
[C---:B----4-:R-:W-:Y:S02]  /*98a0*/  SEL R33, R3.reuse, R33, !P2 ;  /* 0x0000002103217207 */ /* 0x050fe40005000000 */
[----:B------:R-:W-:-:S03]  /*98b0*/  SEL R35, R3, R35, !P2 ;  /* 0x0000002303237207 */ /* 0x000fc60005000000 */
[----:B------:R3:W-:Y:S04]  /*98c0*/  STL [R1+0x2360], R33 ;  /* 0x0023602101007387 */ /* 0x0007e80000100800 */
[----:B------:R-:W-:Y:S01]  /*98d0*/  STL [R1+0x2364], R35 ;  /* 0x0023642301007387 */ /* 0x000fe20000100800 */
[C---:B------:R-:W-:Y:S02]  /*98e0*/  SEL R36, R3.reuse, R36, !P2 ;  /* 0x0000002403247207 */ /* 0x040fe40005000000 */
[----:B------:R-:W-:-:S03]  /*98f0*/  SEL R23, R3, R23, !P2 ;  /* 0x0000001703177207 */ /* 0x000fc60005000000 */
[----:B------:R-:W-:Y:S04]  /*9900*/  STL [R1+0x2368], R36 ;  /* 0x0023682401007387 */ /* 0x000fe80000100800 */
[----:B------:R-:W-:Y:S01]  /*9910*/  STL [R1+0x236c], R23 ;  /* 0x00236c1701007387 */ /* 0x000fe20000100800 */
[C---:B------:R-:W-:Y:S02]  /*9920*/  SEL R31, R3.reuse, R31, !P2 ;  /* 0x0000001f031f7207 */ /* 0x040fe40005000000 */
[----:B------:R-:W-:-:S03]  /*9930*/  SEL R29, R3, R29, !P2 ;  /* 0x0000001d031d7207 */ /* 0x000fc60005000000 */
[----:B------:R-:W-:Y:S01]  /*9940*/  STL [R1+0x2370], R31 ;  /* 0x0023701f01007387 */ /* 0x000fe20000100800 */
[----:B------:R-:W-:-:S03]  /*9950*/  SEL R37, R3, R37, !P2 ;  /* 0x0000002503257207 */ /* 0x000fc60005000000 */
[----:B------:R-:W-:Y:S01]  /*9960*/  STL [R1+0x2374], R29 ;  /* 0x0023741d01007387 */ /* 0x000fe20000100800 */
[----:B------:R-:W-:-:S03]  /*9970*/  SEL R17, R3, R17, !P2 ;  /* 0x0000001103117207 */ /* 0x000fc60005000000 */
[----:B------:R-:W-:Y:S04]  /*9980*/  STL [R1+0x2378], R37 ;  /* 0x0023782501007387 */ /* 0x000fe80000100800 */
[----:B------:R-:W-:Y:S04]  /*9990*/  STL [R1+0x237c], R17 ;  /* 0x00237c1101007387 */ /* 0x000fe80000100800 */
[----:B0-----:R-:W4:Y:S04]  /*99a0*/  LDL.LU R20, [R1+0xa0] ;  /* 0x0000a00001147983 */ /* 0x001f280000300800 */
        /* <DEDUP_REMOVED lines=13> */
[----:B------:R-:W0:Y:S01]  /*9a80*/  S2R R38, SR_TID.X ;  /* 0x0000000000267919 */ /* 0x000e220000002100 */
[----:B------:R-:W-:-:S02]  /*9a90*/  @!P4 IMAD.MOV R8, RZ, RZ, -R8 ;  /* 0x000000ffff08c224 */ /* 0x000fc400078e0a08 */
[----:B------:R-:W-:Y:S02]  /*9aa0*/  @!P3 IMAD.MOV R7, RZ, RZ, -R7 ;  /* 0x000000ffff07b224 */ /* 0x000fe400078e0a07 */
[----:B------:R-:W-:Y:S02]  /*9ab0*/  @!P5 IMAD.MOV R6, RZ, RZ, -R6 ;  /* 0x000000ffff06d224 */ /* 0x000fe400078e0a06 */
[----:B------:R-:W-:Y:S02]  /*9ac0*/  @!P6 IMAD.MOV R5, RZ, RZ, -R5 ;  /* 0x000000ffff05e224 */ /* 0x000fe400078e0a05 */
[----:B------:R-:W-:Y:S02]  /*9ad0*/  @!P0 IMAD.MOV R4, RZ, RZ, -R4 ;  /* 0x000000ffff048224 */ /* 0x000fe400078e0a04 */
[----:B------:R-:W-:Y:S01]  /*9ae0*/  @!P1 IMAD.MOV R2, RZ, RZ, -R2 ;  /* 0x000000ffff029224 */ /* 0x000fe200078e0a02 */
[C---:B------:R-:W-:Y:S02]  /*9af0*/  SEL R24, R3.reuse, R24, !P2 ;  /* 0x0000001803187207 */ /* 0x040fe40005000000 */
[----:B------:R-:W-:-:S02]  /*9b00*/  SEL R30, R3, R30, !P2 ;  /* 0x0000001e031e7207 */ /* 0x000fc40005000000 */
[----:B------:R-:W-:Y:S02]  /*9b10*/  SEL R34, R3, R34, !P2 ;  /* 0x0000002203227207 */ /* 0x000fe40005000000 */
[----:B0-----:R-:W-:-:S05]  /*9b20*/  LOP3.LUT R43, R38, 0x1f, RZ, 0xc0, !PT ;  /* 0x0000001f262b7812 */ /* 0x001fca00078ec0ff */
[CC--:B-1----:R-:W-:Y:S02]  /*9b30*/  IMAD R26, R43.reuse, R42.reuse, RZ ;  /* 0x0000002a2b1a7224 */ /* 0x0c2fe400078e02ff */
[CC--:B--2---:R-:W-:Y:S02]  /*9b40*/  IMAD R19, R43.reuse, R42.reuse, RZ ;  /* 0x0000002a2b137224 */ /* 0x0c4fe400078e02ff */
[C---:B------:R-:W-:Y:S02]  /*9b50*/  IMAD R26, R42.reuse, 0x20, R26 ;  /* 0x000000202a1a7824 */ /* 0x040fe400078e021a */
[----:B---3--:R-:W-:Y:S02]  /*9b60*/  IMAD R33, R43, R42, RZ ;  /* 0x0000002a2b217224 */ /* 0x008fe400078e02ff */
[C---:B------:R-:W-:Y:S01]  /*9b70*/  IMAD R26, R42.reuse, 0x20, R26 ;  /* 0x000000202a1a7824 */ /* 0x040fe200078e021a */
[C---:B------:R-:W-:Y:S01]  /*9b80*/  SEL R18, R3.reuse, R18, !P2 ;  /* 0x0000001203127207 */ /* 0x040fe20005000000 */
[----:B------:R-:W-:Y:S01]  /*9b90*/  IMAD R19, R42, 0x20, R19 ;  /* 0x000000202a137824 */ /* 0x000fe200078e0213 */
[----:B------:R-:W-:-:S02]  /*9ba0*/  SEL R32, R3, R32, !P2 ;  /* 0x0000002003207207 */ /* 0x000fc40005000000 */
[C---:B------:R-:W-:Y:S02]  /*9bb0*/  SEL R22, R3.reuse, R22, !P2 ;  /* 0x0000001603167207 */ /* 0x040fe40005000000 */
[C---:B------:R-:W-:Y:S02]  /*9bc0*/  SEL R28, R3.reuse, R28, !P2 ;  /* 0x0000001c031c7207 */ /* 0x040fe40005000000 */
[C---:B------:R-:W-:Y:S02]  /*9bd0*/  SEL R21, R3.reuse, R21, !P2 ;  /* 0x0000001503157207 */ /* 0x040fe40005000000 */
[C---:B------:R-:W-:Y:S02]  /*9be0*/  SEL R25, R3.reuse, R25, !P2 ;  /* 0x0000001903197207 */ /* 0x040fe40005000000 */
[C---:B------:R-:W-:Y:S02]  /*9bf0*/  SEL R27, R3.reuse, R27, !P2 ;  /* 0x0000001b031b7207 */ /* 0x040fe40005000000 */
        /* <DEDUP_REMOVED lines=17> */
[----:B------:R-:W-:Y:S01]  /*9d10*/  SEL R2, R3, R2, !P2 ;  /* 0x0000000203027207 */ /* 0x000fe20005000000 */
[----:B------:R-:W-:Y:S01]  /*9d20*/  IMAD R3, R42, 0x20, R26 ;  /* 0x000000202a037824 */ /* 0x000fe200078e021a */
[----:B------:R-:W-:-:S02]  /*9d30*/  LEA R42, P0, R33, UR8, 0x1 ;  /* 0x00000008212a7c11 */ /* 0x000fc4000f8008ff */
[----:B------:R-:W-:Y:S02]  /*9d40*/  LEA R44, P1, R19, UR8, 0x1 ;  /* 0x00000008132c7c11 */ /* 0x000fe4000f8208ff */
[----:B------:R-:W-:Y:S02]  /*9d50*/  LEA.HI.X.SX32 R43, R33, UR9, 0x1, P0 ;  /* 0x00000009212b7c11 */ /* 0x000fe400080f0eff */
[C---:B------:R-:W-:Y:S02]  /*9d60*/  LEA R6, P2, R26.reuse, UR8, 0x1 ;  /* 0x000000081a067c11 */ /* 0x040fe4000f8408ff */
[----:B------:R-:W-:Y:S01]  /*9d70*/  LEA.HI.X.SX32 R45, R19, UR9, 0x1, P1 ;  /* 0x00000009132d7c11 */ /* 0x000fe200088f0eff */
[----:B------:R-:W-:Y:S01]  /*9d80*/  STL [R1+0x2274], R42 ;  /* 0x0022742a01007387 */ /* 0x000fe20000100800 */
[----:B------:R-:W-:-:S03]  /*9d90*/  LEA.HI.X.SX32 R7, R26, UR9, 0x1, P2 ;  /* 0x000000091a077c11 */ /* 0x000fc600090f0eff */
[----:B------:R-:W-:Y:S01]  /*9da0*/  STL [R1+0x2270], R43 ;  /* 0x0022702b01007387 */ /* 0x000fe20000100800 */
[----:B------:R-:W-:-:S03]  /*9db0*/  LEA R4, P3, R3, UR8, 0x1 ;  /* 0x0000000803047c11 */ /* 0x000fc6000f8608ff */
[----:B------:R-:W-:Y:S04]  /*9dc0*/  STL [R1+0x22b4], R44 ;  /* 0x0022b42c01007387 */ /* 0x000fe80000100800 */
[----:B------:R-:W-:Y:S01]  /*9dd0*/  STL [R1+0x22b0], R45 ;  /* 0x0022b02d01007387 */ /* 0x000fe20000100800 */
[----:B------:R-:W-:Y:S01]  /*9de0*/  LEA.HI.X.SX32 R5, R3, UR9, 0x1, P3 ;  /* 0x0000000903057c11 */ /* 0x000fe200098f0eff */
[----:B------:R-:W-:Y:S02]  /*9df0*/  ULDC.64 UR8, c[0x0][0x210] ;  /* 0x0000840000087ab9 */ /* 0x000fe40000000a00 */
[----:B------:R4:W-:Y:S04]  /*9e00*/  STL [R1+0x22fc], R6 ;  /* 0x0022fc0601007387 */ /* 0x0009e80000100800 */
[----:B------:R0:W-:Y:S01]  /*9e10*/  STL [R1+0x22f8], R7 ;  /* 0x0022f80701007387 */ /* 0x0001e20000100800 */
[----:B----4-:R-:W-:-:S02]  /*9e20*/  IMAD R6, R20, UR5, RZ ;  /* 0x0000000514067c24 */ /* 0x010fc4000f8e02ff */
[----:B0-----:R-:W-:-:S03]  /*9e30*/  IMAD R7, R47, UR5, RZ ;  /* 0x000000052f077c24 */ /* 0x001fc6000f8e02ff */
[----:B------:R0:W-:Y:S01]  /*9e40*/  STL [R1+0x2a0], R6 ;  /* 0x0002a00601007387 */ /* 0x0001e20000100800 */
[----:B------:R-:W-:-:S03]  /*9e50*/  IMAD R3, R9, UR5, RZ ;  /* 0x0000000509037c24 */ /* 0x000fc6000f8e02ff */
[----:B------:R1:W-:Y:S04]  /*9e60*/  STL [R1+0x18], R7 ;  /* 0x0000180701007387 */ /* 0x0003e80000100800 */
[----:B------:R2:W-:Y:S01]  /*9e70*/  STL [R1+0x1c], R3 ;  /* 0x00001c0301007387 */ /* 0x0005e20000100800 */
[----:B0-----:R-:W-:Y:S02]  /*9e80*/  IMAD R6, R13, UR5, RZ ;  /* 0x000000050d067c24 */ /* 0x001fe4000f8e02ff */
[----:B-1----:R-:W-:-:S03]  /*9e90*/  IMAD R7, R12, UR5, RZ ;  /* 0x000000050c077c24 */ /* 0x002fc6000f8e02ff */
[----:B------:R0:W-:Y:S01]  /*9ea0*/  STL [R1+0x30], R6 ;  /* 0x0000300601007387 */ /* 0x0001e20000100800 */
[----:B--2---:R-:W-:-:S03]  /*9eb0*/  IMAD R3, R10, UR5, RZ ;  /* 0x000000050a037c24 */ /* 0x004fc6000f8e02ff */
[----:B------:R-:W-:Y:S04]  /*9ec0*/  STL [R1+0x34], R7 ;  /* 0x0000340701007387 */ /* 0x000fe80000100800 */
[----:B------:R1:W-:Y:S01]  /*9ed0*/  STL [R1+0x14c], R3 ;  /* 0x00014c0301007387 */ /* 0x0003e20000100800 */
[----:B0-----:R-:W-:Y:S02]  /*9ee0*/  IMAD R6, R0, UR5, RZ ;  /* 0x0000000500067c24 */ /* 0x001fe4000f8e02ff */
[----:B------:R-:W-:-:S03]  /*9ef0*/  IMAD R0, R15, UR5, RZ ;  /* 0x000000050f007c24 */ /* 0x000fc6000f8e02ff */
[----:B------:R0:W-:Y:S01]  /*9f00*/  STL [R1+0x158], R6 ;  /* 0x0001580601007387 */ /* 0x0001e20000100800 */
[----:B-1----:R-:W-:-:S03]  /*9f10*/  IMAD R3, R16, UR5, RZ ;  /* 0x0000000510037c24 */ /* 0x002fc6000f8e02ff */
[----:B------:R1:W-:Y:S04]  /*9f20*/  STL [R1+0x164], R0 ;  /* 0x0001640001007387 */ /* 0x0003e80000100800 */
[----:B------:R2:W-:Y:S01]  /*9f30*/  STL [R1+0x170], R3 ;  /* 0x0001700301007387 */ /* 0x0005e20000100800 */
[----:B0-----:R-:W-:Y:S02]  /*9f40*/  IMAD R6, R14, UR5, RZ ;  /* 0x000000050e067c24 */ /* 0x001fe4000f8e02ff */
[----:B-1----:R-:W-:-:S03]  /*9f50*/  IMAD R0, R11, UR5, RZ ;  /* 0x000000050b007c24 */ /* 0x002fc6000f8e02ff */
[----:B------:R0:W-:Y:S01]  /*9f60*/  STL [R1+0x17c], R6 ;  /* 0x00017c0601007387 */ /* 0x0001e20000100800 */
[----:B--2---:R-:W-:-:S03]  /*9f70*/  IMAD R3, R46, UR5, RZ ;  /* 0x000000052e037c24 */ /* 0x004fc6000f8e02ff */
[----:B------:R1:W-:Y:S04]  /*9f80*/  STL [R1+0x188], R0 ;  /* 0x0001880001007387 */ /* 0x0003e80000100800 */
[----:B------:R2:W-:Y:S01]  /*9f90*/  STL [R1+0x194], R3 ;  /* 0x0001940301007387 */ /* 0x0005e20000100800 */
[----:B0-----:R-:W-:Y:S02]  /*9fa0*/  IMAD R6, R60, UR5, RZ ;  /* 0x000000053c067c24 */ /* 0x001fe4000f8e02ff */
[----:B-1----:R-:W-:Y:S01]  /*9fb0*/  IMAD R0, R61, UR5, RZ ;  /* 0x000000053d007c24 */ /* 0x002fe2000f8e02ff */
[----:B--2---:R-:W2:Y:S04]  /*9fc0*/  LDL.LU R3, [R1+0x1b8] ;  /* 0x0001b80001037983 */ /* 0x004ea80000300800 */
[----:B------:R0:W-:Y:S04]  /*9fd0*/  STL [R1+0x1a0], R6 ;  /* 0x0001a00601007387 */ /* 0x0001e80000100800 */
[----:B------:R-:W3:Y:S04]  /*9fe0*/  LDL.LU R7, [R1+0x1c4] ;  /* 0x0001c40001077983 */ /* 0x000ee80000300800 */
[----:B------:R1:W-:Y:S04]  /*9ff0*/  STL [R1+0x1ac], R0 ;  /* 0x0001ac0001007387 */ /* 0x0003e80000100800 */
        /* <DEDUP_REMOVED lines=21> */
[----:B-1----:R-:W4:Y:S04]  /*a150*/  LDL.LU R0, [R1+0x144] ;  /* 0x0001440001007983 */ /* 0x002f280000300800 */
[----:B------:R-:W4:Y:S04]  /*a160*/  LDL.LU R15, [R1+0x140] ;  /* 0x00014000010f7983 */ /* 0x000f280000300800 */
[----:B------:R-:W4:Y:S04]  /*a170*/  LDL.LU R16, [R1+0x13c] ;  /* 0x00013c0001107983 */ /* 0x000f280000300800 */
[----:B------:R-:W4:Y:S04]  /*a180*/  LDL.LU R14, [R1+0x138] ;  /* 0x00013800010e7983 */ /* 0x000f280000300800 */
[----:B------:R-:W4:Y:S04]  /*a190*/  LDL.LU R11, [R1+0x134] ;  /* 0x00013400010b7983 */ /* 0x000f280000300800 */
[----:B------:R-:W4:Y:S04]  /*a1a0*/  LDL.LU R46, [R1+0x130] ;  /* 0x00013000012e7983 */ /* 0x000f280000300800 */
[----:B------:R-:W4:Y:S04]  /*a1b0*/  LDL.LU R60, [R1+0x12c] ;  /* 0x00012c00013c7983 */ /* 0x000f280000300800 */
[----:B------:R-:W4:Y:S01]  /*a1c0*/  LDL.LU R61, [R1+0x128] ;  /* 0x00012800013d7983 */ /* 0x000f220000300800 */
[----:B--2---:R-:W-:-:S05]  /*a1d0*/  IMAD R3, R3, UR5, RZ ;  /* 0x0000000503037c24 */ /* 0x004fca000f8e02ff */
[----:B------:R4:W-:Y:S01]  /*a1e0*/  STL [R1+0x1b8], R3 ;  /* 0x0001b80301007387 */ /* 0x0009e20000100800 */
[----:B---3--:R-:W-:-:S05]  /*a1f0*/  IMAD R7, R7, UR5, RZ ;  /* 0x0000000507077c24 */ /* 0x008fca000f8e02ff */
[----:B------:R0:W-:Y:S01]  /*a200*/  STL [R1+0x29c], R7 ;  /* 0x00029c0701007387 */ /* 0x0001e20000100800 */
[----:B----4-:R-:W-:-:S05]  /*a210*/  IMAD R3, R6, UR5, RZ ;  /* 0x0000000506037c24 */ /* 0x010fca000f8e02ff */
        /* <DEDUP_REMOVED lines=39> */
[----:B------:R-:W-:Y:S01]  /*a490*/  STL [R1+0x24c], R7 ;  /* 0x00024c0701007387 */ /* 0x000fe20000100800 */
[----:B--2---:R-:W-:-:S03]  /*a4a0*/  IMAD R3, R0, UR5, RZ ;  /* 0x0000000500037c24 */ /* 0x004fc6000f8e02ff */
[----:B------:R0:W-:Y:S01]  /*a4b0*/  STL [R1+0x248], R6 ;  /* 0x0002480601007387 */ /* 0x0001e20000100800 */
[----:B------:R-:W-:-:S03]  /*a4c0*/  IMAD R0, R15, UR5, RZ ;  /* 0x000000050f007c24 */ /* 0x000fc6000f8e02ff */
[----:B------:R1:W-:Y:S01]  /*a4d0*/  STL [R1+0x244], R3 ;  /* 0x0002440301007387 */ /* 0x0003e20000100800 */
[----:B0-----:R-:W-:-:S03]  /*a4e0*/  IMAD R6, R16, UR5, RZ ;  /* 0x0000000510067c24 */ /* 0x001fc6000f8e02ff */
[----:B------:R0:W-:Y:S01]  /*a4f0*/  STL [R1+0x240], R0 ;  /* 0x0002400001007387 */ /* 0x0001e20000100800 */
[----:B-1----:R-:W-:-:S03]  /*a500*/  IMAD R3, R14, UR5, RZ ;  /* 0x000000050e037c24 */ /* 0x002fc6000f8e02ff */
[----:B------:R1:W-:Y:S01]  /*a510*/  STL [R1+0x23c], R6 ;  /* 0x00023c0601007387 */ /* 0x0003e20000100800 */
[----:B0-----:R-:W-:-:S03]  /*a520*/  IMAD R0, R11, UR5, RZ ;  /* 0x000000050b007c24 */ /* 0x001fc6000f8e02ff */
[----:B------:R0:W-:Y:S01]  /*a530*/  STL [R1+0x238], R3 ;  /* 0x0002380301007387 */ /* 0x0001e20000100800 */
[----:B-1----:R-:W-:-:S03]  /*a540*/  IMAD R6, R46, UR5, RZ ;  /* 0x000000052e067c24 */ /* 0x002fc6000f8e02ff */
[----:B------:R1:W-:Y:S01]  /*a550*/  STL [R1+0x234], R0 ;  /* 0x0002340001007387 */ /* 0x0003e20000100800 */
[----:B0-----:R-:W-:-:S03]  /*a560*/  IMAD R3, R60, UR5, RZ ;  /* 0x000000053c037c24 */ /* 0x001fc6000f8e02ff */
[----:B------:R-:W-:Y:S01]  /*a570*/  STL [R1+0x230], R6 ;  /* 0x0002300601007387 */ /* 0x000fe20000100800 */
[----:B-1----:R-:W-:-:S03]  /*a580*/  IMAD R0, R61, UR5, RZ ;  /* 0x000000053d007c24 */ /* 0x002fc6000f8e02ff */
[----:B------:R-:W2:Y:S04]  /*a590*/  LDL.LU R17, [R1+0x124] ;  /* 0x0001240001117983 */ /* 0x000ea80000300800 */
[----:B------:R-:W-:Y:S04]  /*a5a0*/  STL [R1+0x22c], R3 ;  /* 0x00022c0301007387 */ /* 0x000fe80000100800 */
[----:B------:R-:W3:Y:S04]  /*a5b0*/  LDL.LU R37, [R1+0x120] ;  /* 0x0001200001257983 */ /* 0x000ee80000300800 */
[----:B------:R0:W-:Y:S04]  /*a5c0*/  STL [R1+0x228], R0 ;  /* 0x0002280001007387 */ /* 0x0001e80000100800 */
        /* <DEDUP_REMOVED lines=28> */
[----:B------:R-:W4:Y:S01]  /*a790*/  LDL.LU R42, [R1] ;  /* 0x00000000012a7983 */ /* 0x000f220000300800 */
[----:B--2---:R-:W-:-:S05]  /*a7a0*/  IMAD R17, R17, UR5, RZ ;  /* 0x0000000511117c24 */ /* 0x004fca000f8e02ff */
[----:B------:R0:W-:Y:S01]  /*a7b0*/  STL [R1+0x224], R17 ;  /* 0x0002241101007387 */ /* 0x0001e20000100800 */
[----:B---3--:R-:W-:-:S03]  /*a7c0*/  IMAD R37, R37, UR5, RZ ;  /* 0x0000000525257c24 */ /* 0x008fc6000f8e02ff */
[----:B0-----:R-:W2:Y:S01]  /*a7d0*/  LDL.LU R17, [R1+0x237c] ;  /* 0x00237c0001117983 */ /* 0x001ea20000300800 */
[----:B----4-:R-:W-:-:S03]  /*a7e0*/  IMAD R29, R29, UR5, RZ ;  /* 0x000000051d1d7c24 */ /* 0x010fc6000f8e02ff */
[----:B------:R0:W-:Y:S01]  /*a7f0*/  STL [R1+0x220], R37 ;  /* 0x0002202501007387 */ /* 0x0001e20000100800 */
[----:B------:R-:W-:Y:S02]  /*a800*/  IMAD R31, R31, UR5, RZ ;  /* 0x000000051f1f7c24 */ /* 0x000fe4000f8e02ff */
[----:B------:R-:W-:Y:S01]  /*a810*/  IMAD R23, R23, UR5, RZ ;  /* 0x0000000517177c24 */ /* 0x000fe2000f8e02ff */
[----:B0-----:R-:W3:Y:S01]  /*a820*/  LDL.LU R37, [R1+0x2378] ;  /* 0x0023780001257983 */ /* 0x001ee20000300800 */
[----:B------:R-:W-:-:S03]  /*a830*/  IMAD R36, R36, UR5, RZ ;  /* 0x0000000524247c24 */ /* 0x000fc6000f8e02ff */
[----:B------:R0:W-:Y:S01]  /*a840*/  STL [R1+0x21c], R29 ;  /* 0x00021c1d01007387 */ /* 0x0001e20000100800 */
[----:B------:R-:W-:Y:S02]  /*a850*/  IMAD R35, R35, UR5, RZ ;  /* 0x0000000523237c24 */ /* 0x000fe4000f8e02ff */
[----:B------:R-:W-:Y:S01]  /*a860*/  IMAD R33, R33, UR5, RZ ;  /* 0x0000000521217c24 */ /* 0x000fe2000f8e02ff */
[----:B0-----:R-:W4:Y:S04]  /*a870*/  LDL.LU R29, [R1+0x2374] ;  /* 0x00237400011d7983 */ /* 0x001f280000300800 */
[----:B------:R0:W-:Y:S01]  /*a880*/  STL [R1+0x218], R31 ;  /* 0x0002181f01007387 */ /* 0x0001e20000100800 */
[----:B------:R-:W-:Y:S02]  /*a890*/  IMAD R19, R19, UR5, RZ ;  /* 0x0000000513137c24 */ /* 0x000fe4000f8e02ff */
[----:B------:R-:W-:Y:S01]  /*a8a0*/  IMAD R26, R26, UR5, RZ ;  /* 0x000000051a1a7c24 */ /* 0x000fe2000f8e02ff */
[----:B0-----:R-:W2:Y:S04]  /*a8b0*/  LDL.LU R31, [R1+0x2370] ;  /* 0x00237000011f7983 */ /* 0x001ea80000300800 */
[----:B------:R0:W-:Y:S01]  /*a8c0*/  STL [R1+0x214], R23 ;  /* 0x0002141701007387 */ /* 0x0001e20000100800 */
[----:B------:R-:W-:-:S03]  /*a8d0*/  IMAD R20, R20, UR5, RZ ;  /* 0x0000000514147c24 */ /* 0x000fc6000f8e02ff */
[----:B0-----:R-:W3:Y:S04]  /*a8e0*/  LDL.LU R23, [R1+0x236c] ;  /* 0x00236c0001177983 */ /* 0x001ee80000300800 */
        /* <DEDUP_REMOVED lines=39> */
[----:B------:R0:W-:Y:S04]  /*ab60*/  STL [R1+0x1dc], R16 ;  /* 0x0001dc1001007387 */ /* 0x0001e80000100800 */
        /* <DEDUP_REMOVED lines=10> */
[----:B0-----:R-:W3:Y:S01]  /*ac10*/  LDL.LU R61, [R1+0x2320] ;  /* 0x00232000013d7983 */ /* 0x001ee20000300800 */
[----:B------:R-:W-:-:S05]  /*ac20*/  IMAD R3, R3, UR5, RZ ;  /* 0x0000000503037c24 */ /* 0x000fca000f8e02ff */
[----:B------:R0:W-:Y:S02]  /*ac30*/  STL [R1+0x1c4], R3 ;  /* 0x0001c40301007387 */ /* 0x0001e40000100800 */
[----:B0-----:R-:W-:Y:S02]  /*ac40*/  IMAD R3, R7, UR5, RZ ;  /* 0x0000000507037c24 */ /* 0x001fe4000f8e02ff */
[----:B------:R-:W-:Y:S02]  /*ac50*/  IMAD R7, R6, UR5, RZ ;  /* 0x0000000506077c24 */ /* 0x000fe4000f8e02ff */
[----:B------:R-:W-:Y:S01]  /*ac60*/  IMAD R6, R45, UR5, RZ ;  /* 0x000000052d067c24 */ /* 0x000fe2000f8e02ff */
[----:B------:R0:W-:Y:S04]  /*ac70*/  STL [R1+0x1c0], R3 ;  /* 0x0001c00301007387 */ /* 0x0001e80000100800 */
[----:B------:R1:W-:Y:S01]  /*ac80*/  STL [R1+0x1bc], R7 ;  /* 0x0001bc0701007387 */ /* 0x0003e20000100800 */
[----:B0-----:R-:W-:-:S03]  /*ac90*/  IMAD R3, R44, UR5, RZ ;  /* 0x000000052c037c24 */ /* 0x001fc6000f8e02ff */
[----:B------:R0:W-:Y:S01]  /*aca0*/  STL [R1+0x1b4], R6 ;  /* 0x0001b40601007387 */ /* 0x0001e20000100800 */
[----:B-1----:R-:W-:-:S03]  /*acb0*/  IMAD R7, R43, UR5, RZ ;  /* 0x000000052b077c24 */ /* 0x002fc6000f8e02ff */
[----:B------:R-:W-:Y:S01]  /*acc0*/  STL [R1+0x1b0], R3 ;  /* 0x0001b00301007387 */ /* 0x000fe20000100800 */
[----:B0-----:R-:W-:-:S03]  /*acd0*/  IMAD R6, R42, UR5, RZ ;  /* 0x000000052a067c24 */ /* 0x001fc6000f8e02ff */
[----:B------:R-:W-:Y:S04]  /*ace0*/  STL [R1+0x1a8], R7 ;  /* 0x0001a80701007387 */ /* 0x000fe80000100800 */
[----:B------:R0:W-:Y:S01]  /*acf0*/  STL [R1+0x1a4], R6 ;  /* 0x0001a40601007387 */ /* 0x0001e20000100800 */
[----:B--2---:R-:W-:Y:S02]  /*ad00*/  IMAD R42, R31, UR5, RZ ;  /* 0x000000051f2a7c24 */ /* 0x004fe4000f8e02ff */
[----:B----4-:R-:W-:Y:S02]  /*ad10*/  IMAD R43, R29, UR5, RZ ;  /* 0x000000051d2b7c24 */ /* 0x010fe4000f8e02ff */
[----:B------:R-:W-:Y:S02]  /*ad20*/  IMAD R44, R32, UR5, RZ ;  /* 0x00000005202c7c24 */ /* 0x000fe4000f8e02ff */
[----:B------:R-:W-:-:S02]  /*ad30*/  IMAD R45, R22, UR5, RZ ;  /* 0x00000005162d7c24 */ /* 0x000fc4000f8e02ff */
[----:B------:R-:W-:Y:S02]  /*ad40*/  IMAD R31, R48, UR5, RZ ;  /* 0x00000005301f7c24 */ /* 0x000fe4000f8e02ff */
[----:B------:R-:W-:Y:S02]  /*ad50*/  IMAD R29, R55, UR5, RZ ;  /* 0x00000005371d7c24 */ /* 0x000fe4000f8e02ff */
[----:B---3--:R-:W-:Y:S02]  /*ad60*/  IMAD R0, R0, UR5, RZ ;  /* 0x0000000500007c24 */ /* 0x008fe4000f8e02ff */
[----:B0-----:R-:W-:Y:S02]  /*ad70*/  IMAD R6, R46, UR5, RZ ;  /* 0x000000052e067c24 */ /* 0x001fe4000f8e02ff */
[----:B------:R-:W-:Y:S02]  /*ad80*/  IMAD R7, R60, UR5, RZ ;  /* 0x000000053c077c24 */ /* 0x000fe4000f8e02ff */
[----:B------:R-:W-:-:S05]  /*ad90*/  IMAD R3, R61, UR5, RZ ;  /* 0x000000053d037c24 */ /* 0x000fca000f8e02ff */
[----:B------:R0:W-:Y:S04]  /*ada0*/  STL [R1+0x19c], R3 ;  /* 0x00019c0301007387 */ /* 0x0001e80000100800 */
        /* <DEDUP_REMOVED lines=8> */
[----:B------:R0:W-:Y:S04]  /*ae30*/  STL [R1+0x180], R6 ;  /* 0x0001800601007387 */ /* 0x0001e80000100800 */
        /* <DEDUP_REMOVED lines=21> */
[----:B------:R-:W-:Y:S02]  /*af90*/  IMAD R7, R37, UR5, RZ ;  /* 0x0000000525077c24 */ /* 0x000fe4000f8e02ff */
[----:B0-----:R-:W-:Y:S01]  /*afa0*/  IMAD R3, R36, UR5, RZ ;  /* 0x0000000524037c24 */ /* 0x001fe2000f8e02ff */
[----:B------:R-:W-:Y:S01]  /*afb0*/  STL [R1+0x144], R12 ;  /* 0x0001440c01007387 */ /* 0x000fe20000100800 */
[----:B-1----:R-:W-:-:S03]  /*afc0*/  IMAD R0, R23, UR5, RZ ;  /* 0x0000000517007c24 */ /* 0x002fc6000f8e02ff */
[----:B------:R-:W-:Y:S04]  /*afd0*/  STL [R1+0x138], R3 ;  /* 0x0001380301007387 */ /* 0x000fe80000100800 */
[----:B------:R0:W-:Y:S01]  /*afe0*/  STL [R1+0x134], R0 ;  /* 0x0001340001007387 */ /* 0x0001e20000100800 */
[----:B------:R-:W-:-:S03]  /*aff0*/  IMAD R35, R17, UR5, RZ ;  /* 0x0000000511237c24 */ /* 0x000fc6000f8e02ff */
[----:B------:R-:W-:Y:S04]  /*b000*/  STL [R1+0x130], R42 ;  /* 0x0001302a01007387 */ /* 0x000fe80000100800 */
[----:B------:R-:W-:Y:S01]  /*b010*/  STL [R1+0x128], R7 ;  /* 0x0001280701007387 */ /* 0x000fe20000100800 */
[----:B0-----:R-:W-:-:S03]  /*b020*/  IMAD R0, R24, UR5, RZ ;  /* 0x0000000518007c24 */ /* 0x001fc6000f8e02ff */
[----:B------:R0:W-:Y:S01]  /*b030*/  STL.64 [R1+0x2300], R6 ;  /* 0x0023000601007387 */ /* 0x0001e20000100a00 */
[----:B------:R-:W-:-:S03]  /*b040*/  IMAD R3, R34, UR5, RZ ;  /* 0x0000000522037c24 */ /* 0x000fc6000f8e02ff */
[----:B------:R1:W-:Y:S04]  /*b050*/  STL [R1+0x120], R0 ;  /* 0x0001200001007387 */ /* 0x0003e80000100800 */
[----:B------:R-:W-:Y:S01]  /*b060*/  STL [R1+0x12c], R43 ;  /* 0x00012c2b01007387 */ /* 0x000fe20000100800 */
[----:B0-----:R-:W-:-:S03]  /*b070*/  IMAD R6, R30, UR5, RZ ;  /* 0x000000051e067c24 */ /* 0x001fc6000f8e02ff */
[----:B------:R-:W-:Y:S01]  /*b080*/  STL.64 [R1+0x2308], R42 ;  /* 0x0023082a01007387 */ /* 0x000fe20000100a00 */
[----:B-1----:R-:W-:-:S03]  /*b090*/  IMAD R0, R18, UR5, RZ ;  /* 0x0000000512007c24 */ /* 0x002fc6000f8e02ff */
[----:B------:R-:W-:Y:S04]  /*b0a0*/  STL [R1+0x124], R35 ;  /* 0x0001242301007387 */ /* 0x000fe80000100800 */
[----:B------:R-:W-:Y:S04]  /*b0b0*/  STL [R1+0x11c], R6 ;  /* 0x00011c0601007387 */ /* 0x000fe80000100800 */
[----:B------:R0:W-:Y:S04]  /*b0c0*/  STL [R1+0x118], R3 ;  /* 0x0001180301007387 */ /* 0x0001e80000100800 */
[----:B------:R1:W-:Y:S01]  /*b0d0*/  STL [R1+0x114], R0 ;  /* 0x0001140001007387 */ /* 0x0003e20000100800 */
[----:B0-----:R-:W-:-:S03]  /*b0e0*/  IMAD R3, R28, UR5, RZ ;  /* 0x000000051c037c24 */ /* 0x001fc6000f8e02ff */
[----:B------:R-:W-:Y:S01]  /*b0f0*/  STL [R1+0x110], R44 ;  /* 0x0001102c01007387 */ /* 0x000fe20000100800 */
[----:B-1----:R-:W-:-:S03]  /*b100*/  IMAD R0, R21, UR5, RZ ;  /* 0x0000000515007c24 */ /* 0x002fc6000f8e02ff */
[----:B------:R-:W-:Y:S01]  /*b110*/  STL [R1+0x108], R3 ;  /* 0x0001080301007387 */ /* 0x000fe20000100800 */
[----:B------:R-:W-:-:S03]  /*b120*/  IMAD R37, R25, UR5, RZ ;  /* 0x0000000519257c24 */ /* 0x000fc6000f8e02ff */
[----:B------:R-:W2:Y:S01]  /*b130*/  LDL.LU R60, [R1+0x14c] ;  /* 0x00014c00013c7983 */ /* 0x000ea20000300800 */
[----:B------:R-:W-:-:S03]  /*b140*/  IMAD R36, R27, UR5, RZ ;  /* 0x000000051b247c24 */ /* 0x000fc6000f8e02ff */
[----:B------:R0:W-:Y:S04]  /*b150*/  STL [R1+0x104], R0 ;  /* 0x0001040001007387 */ /* 0x0001e80000100800 */
[----:B------:R-:W-:Y:S04]  /*b160*/  STL [R1+0x10c], R45 ;  /* 0x00010c2d01007387 */ /* 0x000fe80000100800 */
[----:B------:R-:W-:Y:S01]  /*b170*/  STL.64 [R1+0x2310], R44 ;  /* 0x0023102c01007387 */ /* 0x000fe20000100a00 */
[----:B------:R-:W-:-:S03]  /*b180*/  IMAD R30, R49, UR5, RZ ;  /* 0x00000005311e7c24 */ /* 0x000fc6000f8e02ff */
[----:B------:R-:W3:Y:S01]  /*b190*/  LDL.LU R61, [R1+0x158] ;  /* 0x00015800013d7983 */ /* 0x000ee20000300800 */
[----:B0-----:R-:W-:-:S03]  /*b1a0*/  IMAD R0, R50, UR5, RZ ;  /* 0x0000000532007c24 */ /* 0x001fc6000f8e02ff */
[----:B------:R-:W4:Y:S04]  /*b1b0*/  LDL.LU R47, [R1+0x164] ;  /* 0x00016400012f7983 */ /* 0x000f280000300800 */
[----:B------:R-:W4:Y:S04]  /*b1c0*/  LDL.LU R46, [R1+0x170] ;  /* 0x00017000012e7983 */ /* 0x000f280000300800 */
[----:B------:R-:W-:Y:S04]  /*b1d0*/  STL [R1+0x100], R37 ;  /* 0x0001002501007387 */ /* 0x000fe80000100800 */
[----:B------:R-:W2:Y:S04]  /*b1e0*/  LDL.LU R49, [R1+0x34] ;  /* 0x0000340001317983 */ /* 0x000ea80000300800 */
[----:B------:R-:W-:Y:S04]  /*b1f0*/  STL [R1+0xfc], R36 ;  /* 0x0000fc2401007387 */ /* 0x000fe80000100800 */
[----:B------:R-:W-:Y:S04]  /*b200*/  STL.64 [R1+0x2318], R36 ;  /* 0x0023182401007387 */ /* 0x000fe80000100a00 */
[----:B------:R-:W-:Y:S04]  /*b210*/  STL [R1+0xf8], R31 ;  /* 0x0000f81f01007387 */ /* 0x000fe80000100800 */
[----:B------:R-:W4:Y:S04]  /*b220*/  LDL.LU R48, [R1+0x17c] ;  /* 0x00017c0001307983 */ /* 0x000f280000300800 */
[----:B------:R0:W-:Y:S01]  /*b230*/  STL [R1+0xf0], R0 ;  /* 0x0000f00001007387 */ /* 0x0001e20000100800 */
[----:B------:R-:W-:-:S03]  /*b240*/  IMAD R25, R52, UR5, RZ ;  /* 0x0000000534197c24 */ /* 0x000fc6000f8e02ff */
[----:B------:R-:W-:Y:S01]  /*b250*/  STL [R1+0xf4], R30 ;  /* 0x0000f41e01007387 */ /* 0x000fe20000100800 */
[----:B------:R-:W-:Y:S02]  /*b260*/  IMAD R24, R53, UR5, RZ ;  /* 0x0000000535187c24 */ /* 0x000fe4000f8e02ff */
[----:B0-----:R-:W-:Y:S02]  /*b270*/  IMAD R0, R51, UR5, RZ ;  /* 0x0000000533007c24 */ /* 0x001fe4000f8e02ff */
[----:B------:R-:W3:Y:S04]  /*b280*/  LDL.LU R51, [R1+0x30] ;  /* 0x0000300001337983 */ /* 0x000ee80000300800 */
[----:B------:R-:W4:Y:S01]  /*b290*/  LDL.LU R50, [R1+0x188] ;  /* 0x0001880001327983 */ /* 0x000f220000300800 */
[----:B------:R-:W-:-:S03]  /*b2a0*/  IMAD R19, R54, UR5, RZ ;  /* 0x0000000536137c24 */ /* 0x000fc6000f8e02ff */
[----:B------:R0:W-:Y:S04]  /*b2b0*/  STL [R1+0xec], R0 ;  /* 0x0000ec0001007387 */ /* 0x0001e80000100800 */
[----:B------:R-:W4:Y:S04]  /*b2c0*/  LDL.LU R52, [R1+0x194] ;  /* 0x0001940001347983 */ /* 0x000f280000300800 */
[----:B------:R-:W2:Y:S04]  /*b2d0*/  LDL.LU R53, [R1+0x1c] ;  /* 0x00001c0001357983 */ /* 0x000ea80000300800 */
[----:B------:R-:W-:Y:S04]  /*b2e0*/  STL [R1+0xe8], R25 ;  /* 0x0000e81901007387 */ /* 0x000fe80000100800 */
[----:B------:R-:W4:Y:S04]  /*b2f0*/  LDL.LU R54, [R1+0x1a0] ;  /* 0x0001a00001367983 */ /* 0x000f280000300800 */
[----:B------:R-:W-:Y:S04]  /*b300*/  STL [R1+0xe4], R24 ;  /* 0x0000e41801007387 */ /* 0x000fe80000100800 */
[----:B------:R-:W3:Y:S01]  /*b310*/  LDL.LU R55, [R1+0x18] ;  /* 0x0000180001377983 */ /* 0x000ee20000300800 */
[----:B------:R-:W-:-:S02]  /*b320*/  IMAD R28, R56, UR5, RZ ;  /* 0x00000005381c7c24 */ /* 0x000fc4000f8e02ff */
[----:B------:R-:W-:Y:S01]  /*b330*/  IMAD R23, R57, UR5, RZ ;  /* 0x0000000539177c24 */ /* 0x000fe2000f8e02ff */
[----:B------:R-:W-:Y:S01]  /*b340*/  STL [R1+0xe0], R19 ;  /* 0x0000e01301007387 */ /* 0x000fe20000100800 */
[----:B------:R-:W-:Y:S02]  /*b350*/  IMAD R22, R58, UR5, RZ ;  /* 0x000000053a167c24 */ /* 0x000fe4000f8e02ff */
[----:B------:R-:W-:Y:S01]  /*b360*/  IMAD R18, R59, UR5, RZ ;  /* 0x000000053b127c24 */ /* 0x000fe2000f8e02ff */
[----:B------:R-:W-:Y:S01]  /*b370*/  STL [R1+0xdc], R29 ;  /* 0x0000dc1d01007387 */ /* 0x000fe20000100800 */
[----:B------:R-:W-:-:S03]  /*b380*/  IMAD R17, R38, UR5, RZ ;  /* 0x0000000526117c24 */ /* 0x000fc6000f8e02ff */
[----:B------:R-:W4:Y:S01]  /*b390*/  LDL.LU R56, [R1+0x1ac] ;  /* 0x0001ac0001387983 */ /* 0x000f220000300800 */
[----:B------:R-:W-:-:S03]  /*b3a0*/  IMAD R13, R8, UR5, RZ ;  /* 0x00000005080d7c24 */ /* 0x000fc6000f8e02ff */
[----:B------:R-:W-:Y:S01]  /*b3b0*/  STL [R1+0xd8], R28 ;  /* 0x0000d81c01007387 */ /* 0x000fe20000100800 */
[----:B------:R-:W-:-:S03]  /*b3c0*/  IMAD R16, R39, UR5, RZ ;  /* 0x0000000527107c24 */ /* 0x000fc6000f8e02ff */
[----:B------:R-:W4:Y:S01]  /*b3d0*/  LDL.LU R58, [R1+0x1b8] ;  /* 0x0001b800013a7983 */ /* 0x000f220000300800 */
[----:B------:R-:W-:-:S03]  /*b3e0*/  IMAD R11, R40, UR5, RZ ;  /* 0x00000005280b7c24 */ /* 0x000fc6000f8e02ff */
[----:B------:R-:W-:Y:S01]  /*b3f0*/  STL [R1+0xd4], R23 ;  /* 0x0000d41701007387 */ /* 0x000fe20000100800 */
[----:B------:R-:W-:Y:S02]  /*b400*/  IMAD R10, R41, UR5, RZ ;  /* 0x00000005290a7c24 */ /* 0x000fe4000f8e02ff */
[----:B0-----:R-:W-:Y:S01]  /*b410*/  IMAD R0, R2, UR5, RZ ;  /* 0x0000000502007c24 */ /* 0x001fe2000f8e02ff */
[----:B------:R-:W-:Y:S01]  /*b420*/  STL [R1+0xd0], R22 ;  /* 0x0000d01601007387 */ /* 0x000fe20000100800 */
[----:B------:R-:W-:-:S03]  /*b430*/  ULDC UR5, c[0x0][0x234] ;  /* 0x00008d0000057ab9 */ /* 0x000fc60000000800 */
[----:B------:R-:W-:Y:S04]  /*b440*/  STL [R1+0xcc], R18 ;  /* 0x0000cc1201007387 */ /* 0x000fe80000100800 */
[----:B------:R-:W-:Y:S04]  /*b450*/  STL [R1+0xc4], R17 ;  /* 0x0000c41101007387 */ /* 0x000fe80000100800 */
[----:B------:R-:W-:Y:S04]  /*b460*/  STL [R1+0xc8], R13 ;  /* 0x0000c80d01007387 */ /* 0x000fe80000100800 */
[----:B------:R-:W-:Y:S04]  /*b470*/  STL [R1+0xc0], R16 ;  /* 0x0000c01001007387 */ /* 0x000fe80000100800 */
[----:B------:R-:W-:Y:S04]  /*b480*/  STL [R1+0xbc], R11 ;  /* 0x0000bc0b01007387 */ /* 0x000fe80000100800 */
[----:B------:R-:W-:Y:S01]  /*b490*/  STL [R1+0xb8], R10 ;  /* 0x0000b80a01007387 */ /* 0x000fe20000100800 */
[----:B--2---:R-:W-:-:S04]  /*b4a0*/  IMAD.WIDE R6, R53, 0x2, R4 ;  /* 0x0000000235067825 */ /* 0x004fc800078e0204 */
[----:B---3--:R-:W-:-:S05]  /*b4b0*/  IMAD.WIDE R2, R55, 0x2, R4 ;  /* 0x0000000237027825 */ /* 0x008fca00078e0204 */
[----:B------:R0:W-:Y:S04]  /*b4c0*/  STL.64 [R1+0xb0], R2 ;  /* 0x0000b00201007387 */ /* 0x0001e80000100a00 */
[----:B------:R1:W-:Y:S01]  /*b4d0*/  STL.64 [R1+0x98], R6 ;  /* 0x0000980601007387 */ /* 0x0003e20000100a00 */
[----:B0-----:R-:W-:-:S04]  /*b4e0*/  IMAD.WIDE R2, R51, 0x2, R4 ;  /* 0x0000000233027825 */ /* 0x001fc800078e0204 */
[--C-:B-1----:R-:W-:Y:S01]  /*b4f0*/  IMAD.WIDE R6, R49, 0x2, R4.reuse ;  /* 0x0000000231067825 */ /* 0x102fe200078e0204 */
[----:B------:R-:W-:Y:S04]  /*b500*/  STL.64 [R1+0x80], R2 ;  /* 0x0000800201007387 */ /* 0x000fe80000100a00 */
[----:B------:R0:W-:Y:S04]  /*b510*/  STL.64 [R1+0x68], R6 ;  /* 0x0000680601007387 */ /* 0x0001e80000100a00 */
[----:B0-----:R-:W2:Y:S01]  /*b520*/  LDL R7, [R1+0x29c] ;  /* 0x00029c0001077983 */ /* 0x001ea20000100800 */
[----:B------:R-:W-:-:S04]  /*b530*/  IMAD.WIDE R8, R60, 0x2, R4 ;  /* 0x000000023c087825 */ /* 0x000fc800078e0204 */
[--C-:B------:R-:W-:Y:S01]  /*b540*/  IMAD.WIDE R2, R61, 0x2, R4.reuse ;  /* 0x000000023d027825 */ /* 0x100fe200078e0204 */
[----:B------:R0:W-:Y:S04]  /*b550*/  STL.64 [R1+0x50], R8 ;  /* 0x0000500801007387 */ /* 0x0001e80000100a00 */
[----:B------:R-:W3:Y:S04]  /*b560*/  LDL R44, [R1+0x298] ;  /* 0x00029800012c7983 */ /* 0x000ee80000100800 */
[----:B------:R1:W-:Y:S01]  /*b570*/  STL.64 [R1+0x10], R2 ;  /* 0x0000100201007387 */ /* 0x0003e20000100a00 */
[----:B----4-:R-:W-:-:S03]  /*b580*/  IMAD.WIDE R14, R48, 0x2, R4 ;  /* 0x00000002300e7825 */ /* 0x010fc600078e0204 */
[----:B------:R-:W4:Y:S01]  /*b590*/  LDL R41, [R1+0x274] ;  /* 0x0002740001297983 */ /* 0x000f220000100800 */
[----:B0-----:R-:W-:-:S03]  /*b5a0*/  IMAD.WIDE R8, R46, 0x2, R4 ;  /* 0x000000022e087825 */ /* 0x001fc600078e0204 */
[----:B------:R-:W4:Y:S01]  /*b5b0*/  LDL R40, [R1+0x270] ;  /* 0x0002700001287983 */ /* 0x000f220000100800 */
[----:B-1----:R-:W-:-:S03]  /*b5c0*/  IMAD.WIDE R2, R47, 0x2, R4 ;  /* 0x000000022f027825 */ /* 0x002fc600078e0204 */
[----:B------:R-:W4:Y:S04]  /*b5d0*/  LDL R45, [R1+0x26c] ;  /* 0x00026c00012d7983 */ /* 0x000f280000100800 */
[----:B------:R-:W4:Y:S01]  /*b5e0*/  LDL R34, [R1+0x268] ;  /* 0x0002680001227983 */ /* 0x000f220000100800 */
[----:B------:R-:W-:-:S03]  /*b5f0*/  IMAD.WIDE R20, R50, 0x2, R4 ;  /* 0x0000000232147825 */ /* 0x000fc600078e0204 */
[----:B------:R-:W4:Y:S04]  /*b600*/  LDL R42, [R1+0x264] ;  /* 0x00026400012a7983 */ /* 0x000f280000100800 */
[----:B------:R-:W4:Y:S04]  /*b610*/  LDL R43, [R1+0x260] ;  /* 0x00026000012b7983 */ /* 0x000f280000100800 */
[----:B------:R-:W4:Y:S04]  /*b620*/  LDL R6, [R1+0x25c] ;  /* 0x00025c0001067983 */ /* 0x000f280000100800 */
[----:B------:R0:W-:Y:S04]  /*b630*/  STL.64 [R1+0x2120], R2 ;  /* 0x0021200201007387 */ /* 0x0001e80000100a00 */
[----:B0-----:R-:W4:Y:S04]  /*b640*/  LDL R2, [R1+0x27c] ;  /* 0x00027c0001027983 */ /* 0x001f280000100800 */
        /* <DEDUP_REMOVED lines=9> */
[----:B------:R-:W4:Y:S01]  /*b6e0*/  LDL R21, [R1+0x290] ;  /* 0x0002900001157983 */ /* 0x000f220000100800 */
[----:B------:R-:W-:-:S04]  /*b6f0*/  IMAD.WIDE R26, R52, 0x2, R4 ;  /* 0x00000002341a7825 */ /* 0x000fc800078e0204 */
[--C-:B------:R-:W-:Y:S01]  /*b700*/  IMAD.WIDE R32, R54, 0x2, R4.reuse ;  /* 0x0000000236207825 */ /* 0x100fe200078e0204 */
[----:B------:R-:W-:Y:S03]  /*b710*/  STL.64 [R1+0x2140], R26 ;  /* 0x0021401a01007387 */ /* 0x000fe60000100a00 */
[--C-:B------:R-:W-:Y:S01]  /*b720*/  IMAD.WIDE R38, R56, 0x2, R4.reuse ;  /* 0x0000000238267825 */ /* 0x100fe200078e0204 */
[----:B------:R0:W-:Y:S04]  /*b730*/  STL.64 [R1+0x2148], R32 ;  /* 0x0021482001007387 */ /* 0x0001e80000100a00 */
[----:B------:R-:W-:Y:S04]  /*b740*/  STL.64 [R1+0x2150], R38 ;  /* 0x0021502601007387 */ /* 0x000fe80000100a00 */
[----:B------:R-:W4:Y:S01]  /*b750*/  LDL R59, [R1+0x258] ;  /* 0x00025800013b7983 */ /* 0x000f220000100800 */
[----:B0-----:R-:W-:-:S05]  /*b760*/  IMAD.WIDE R32, R58, 0x2, R4 ;  /* 0x000000023a207825 */ /* 0x001fca00078e0204 */
[----:B------:R-:W-:Y:S04]  /*b770*/  STL.64 [R1+0x2b8], R32 ;  /* 0x0002b82001007387 */ /* 0x000fe80000100a00 */
[----:B------:R-:W4:Y:S01]  /*b780*/  LDL R57, [R1+0x254] ;  /* 0x0002540001397983 */ /* 0x000f220000100800 */
[----:B--2---:R-:W-:-:S05]  /*b790*/  IMAD.WIDE R26, R7, 0x2, R4 ;  /* 0x00000002071a7825 */ /* 0x004fca00078e0204 */
[----:B------:R3:W-:Y:S04]  /*b7a0*/  STL.64 [R1+0x2d0], R26 ;  /* 0x0002d01a01007387 */ /* 0x0007e80000100a00 */
[----:B------:R-:W2:Y:S04]  /*b7b0*/  LDL R7, [R1+0x24c] ;  /* 0x00024c0001077983 */ /* 0x000ea80000100800 */
[----:B------:R-:W2:Y:S04]  /*b7c0*/  LDL R36, [R1+0x250] ;  /* 0x0002500001247983 */ /* 0x000ea80000100800 */
[----:B------:R-:W2:Y:S01]  /*b7d0*/  LDL R37, [R1+0x248] ;  /* 0x0002480001257983 */ /* 0x000ea20000100800 */
[----:B---3--:R-:W-:-:S03]  /*b7e0*/  IMAD.WIDE R26, R44, 0x2, R4 ;  /* 0x000000022c1a7825 */ /* 0x008fc600078e0204 */
[----:B------:R-:W3:Y:S04]  /*b7f0*/  LDL R44, [R1+0x244] ;  /* 0x00024400012c7983 */ /* 0x000ee80000100800 */
[----:B------:R0:W-:Y:S01]  /*b800*/  STL.64 [R1+0x2f0], R26 ;  /* 0x0002f01a01007387 */ /* 0x0001e20000100a00 */
[----:B----4-:R-:W-:-:S04]  /*b810*/  IMAD.WIDE R32, R20, 0x2, R4 ;  /* 0x0000000214207825 */ /* 0x010fc800078e0204 */
[--C-:B0-----:R-:W-:Y:S01]  /*b820*/  IMAD.WIDE R26, R21, 0x2, R4.reuse ;  /* 0x00000002151a7825 */ /* 0x101fe200078e0204 */
[----:B------:R-:W-:Y:S03]  /*b830*/  STL.64 [R1+0x310], R32 ;  /* 0x0003102001007387 */ /* 0x000fe60000100a00 */
[--C-:B------:R-:W-:Y:S01]  /*b840*/  IMAD.WIDE R20, R14, 0x2, R4.reuse ;  /* 0x000000020e147825 */ /* 0x100fe200078e0204 */
[----:B------:R0:W-:Y:S03]  /*b850*/  STL.64 [R1+0x328], R26 ;  /* 0x0003281a01007387 */ /* 0x0001e60000100a00 */
[--C-:B------:R-:W-:Y:S01]  /*b860*/  IMAD.WIDE R14, R15, 0x2, R4.reuse ;  /* 0x000000020f0e7825 */ /* 0x100fe200078e0204 */
[----:B------:R1:W-:Y:S04]  /*b870*/  STL.64 [R1+0x348], R20 ;  /* 0x0003481401007387 */ /* 0x0003e80000100a00 */
[----:B------:R4:W-:Y:S01]  /*b880*/  STL.64 [R1+0x360], R14 ;  /* 0x0003600e01007387 */ /* 0x0009e20000100a00 */
[----:B0-----:R-:W-:-:S04]  /*b890*/  IMAD.WIDE R26, R8, 0x2, R4 ;  /* 0x00000002081a7825 */ /* 0x001fc800078e0204 */
[--C-:B-1----:R-:W-:Y:S01]  /*b8a0*/  IMAD.WIDE R20, R9, 0x2, R4.reuse ;  /* 0x0000000209147825 */ /* 0x102fe200078e0204 */
[----:B------:R-:W-:Y:S03]  /*b8b0*/  STL.64 [R1+0x380], R26 ;  /* 0x0003801a01007387 */ /* 0x000fe60000100a00 */
[--C-:B----4-:R-:W-:Y:S01]  /*b8c0*/  IMAD.WIDE R14, R2, 0x2, R4.reuse ;  /* 0x00000002020e7825 */ /* 0x110fe200078e0204 */
        /* <DEDUP_REMOVED lines=8> */
[----:B------:R0:W-:Y:S03]  /*b950*/  STL.64 [R1+0x410], R14 ;  /* 0x0004100e01007387 */ /* 0x0001e60000100a00 */
[--C-:B----4-:R-:W-:Y:S01]  /*b960*/  IMAD.WIDE R2, R34, 0x2, R4.reuse ;  /* 0x0000000222027825 */ /* 0x110fe200078e0204 */
[----:B------:R1:W-:Y:S04]  /*b970*/  STL.64 [R1+0x428], R8 ;  /* 0x0004280801007387 */ /* 0x0003e80000100a00 */
[----:B------:R4:W-:Y:S01]  /*b980*/  STL.64 [R1+0x448], R2 ;  /* 0x0004480201007387 */ /* 0x0009e20000100a00 */
[----:B0-----:R-:W-:-:S04]  /*b990*/  IMAD.WIDE R14, R42, 0x2, R4 ;  /* 0x000000022a0e7825 */ /* 0x001fc800078e0204 */
[--C-:B-1----:R-:W-:Y:S01]  /*b9a0*/  IMAD.WIDE R8, R43, 0x2, R4.reuse ;  /* 0x000000022b087825 */ /* 0x102fe200078e0204 */
[----:B------:R-:W-:Y:S04]  /*b9b0*/  STL.64 [R1+0x460], R14 ;  /* 0x0004600e01007387 */ /* 0x000fe80000100a00 */
[----:B------:R-:W3:Y:S01]  /*b9c0*/  LDL R32, [R1+0x240] ;  /* 0x0002400001207983 */ /* 0x000ee20000100800 */
[----:B----4-:R-:W-:-:S03]  /*b9d0*/  IMAD.WIDE R2, R6, 0x2, R4 ;  /* 0x0000000206027825 */ /* 0x010fc600078e0204 */
[----:B------:R-:W-:Y:S04]  /*b9e0*/  STL.64 [R1+0x480], R8 ;  /* 0x0004800801007387 */ /* 0x000fe80000100a00 */
[----:B------:R-:W4:Y:S04]  /*b9f0*/  LDL R33, [R1+0x23c] ;  /* 0x00023c0001217983 */ /* 0x000f280000100800 */
[----:B------:R0:W-:Y:S04]  /*ba00*/  STL.64 [R1+0x4a0], R2 ;  /* 0x0004a00201007387 */ /* 0x0001e80000100a00 */
[----:B------:R-:W4:Y:S04]  /*ba10*/  LDL R26, [R1+0x238] ;  /* 0x00023800011a7983 */ /* 0x000f280000100800 */
[----:B------:R-:W4:Y:S04]  /*ba20*/  LDL R27, [R1+0x234] ;  /* 0x00023400011b7983 */ /* 0x000f280000100800 */
[----:B------:R-:W4:Y:S04]  /*ba30*/  LDL R45, [R1+0x230] ;  /* 0x00023000012d7983 */ /* 0x000f280000100800 */
[----:B------:R-:W4:Y:S04]  /*ba40*/  LDL R34, [R1+0x22c] ;  /* 0x00022c0001227983 */ /* 0x000f280000100800 */
[----:B------:R-:W4:Y:S04]  /*ba50*/  LDL R42, [R1+0x228] ;  /* 0x00022800012a7983 */ /* 0x000f280000100800 */
[----:B------:R-:W4:Y:S04]  /*ba60*/  LDL R43, [R1+0x224] ;  /* 0x00022400012b7983 */ /* 0x000f280000100800 */
[----:B------:R-:W4:Y:S01]  /*ba70*/  LDL R6, [R1+0x220] ;  /* 0x0002200001067983 */ /* 0x000f220000100800 */
[----:B0-----:R-:W-:-:S04]  /*ba80*/  IMAD.WIDE R2, R59, 0x2, R4 ;  /* 0x000000023b027825 */ /* 0x001fc800078e0204 */
[--C-:B------:R-:W-:Y:S01]  /*ba90*/  IMAD.WIDE R14, R57, 0x2, R4.reuse ;  /* 0x00000002390e7825 */ /* 0x100fe200078e0204 */
[----:B------:R2:W-:Y:S04]  /*baa0*/  STL.64 [R1+0x4b8], R2 ;  /* 0x0004b80201007387 */ /* 0x0005e80000100a00 */
[----:B------:R-:W-:Y:S01]  /*bab0*/  STL.64 [R1+0x4d8], R14 ;  /* 0x0004d80e01007387 */ /* 0x000fe20000100a00 */
[----:B--2---:R-:W-:-:S03]  /*bac0*/  IMAD.WIDE R2, R7, 0x2, R4 ;  /* 0x0000000207027825 */ /* 0x004fc600078e0204 */
[----:B------:R-:W2:Y:S01]  /*bad0*/  LDL R7, [R1+0x21c] ;  /* 0x00021c0001077983 */ /* 0x000ea20000100800 */
[----:B------:R-:W-:-:S05]  /*bae0*/  IMAD.WIDE R8, R36, 0x2, R4 ;  /* 0x0000000224087825 */ /* 0x000fca00078e0204 */
[----:B------:R0:W-:Y:S04]  /*baf0*/  STL.64 [R1+0x4f0], R8 ;  /* 0x0004f00801007387 */ /* 0x0001e80000100a00 */
[----:B------:R3:W-:Y:S04]  /*bb00*/  STL.64 [R1+0x510], R2 ;  /* 0x0005100201007387 */ /* 0x0007e80000100a00 */
[----:B------:R-:W2:Y:S01]  /*bb10*/  LDL R20, [R1+0x218] ;  /* 0x0002180001147983 */ /* 0x000ea20000100800 */
[----:B0-----:R-:W-:-:S04]  /*bb20*/  IMAD.WIDE R8, R37, 0x2, R4 ;  /* 0x0000000225087825 */ /* 0x001fc800078e0204 */
[--C-:B---3--:R-:W-:Y:S01]  /*bb30*/  IMAD.WIDE R2, R44, 0x2, R4.reuse ;  /* 0x000000022c027825 */ /* 0x108fe200078e0204 */
[----:B------:R0:W-:Y:S04]  /*bb40*/  STL.64 [R1+0x528], R8 ;  /* 0x0005280801007387 */ /* 0x0001e80000100a00 */
[----:B------:R-:W3:Y:S04]  /*bb50*/  LDL R21, [R1+0x214] ;  /* 0x0002140001157983 */ /* 0x000ee80000100800 */
[----:B------:R1:W-:Y:S04]  /*bb60*/  STL.64 [R1+0x548], R2 ;  /* 0x0005480201007387 */ /* 0x0003e80000100a00 */
[----:B------:R-:W3:Y:S04]  /*bb70*/  LDL R14, [R1+0x210] ;  /* 0x00021000010e7983 */ /* 0x000ee80000100800 */
[----:B------:R-:W3:Y:S04]  /*bb80*/  LDL R15, [R1+0x20c] ;  /* 0x00020c00010f7983 */ /* 0x000ee80000100800 */
[----:B0-----:R-:W3:Y:S04]  /*bb90*/  LDL R8, [R1+0x208] ;  /* 0x0002080001087983 */ /* 0x001ee80000100800 */
[----:B------:R-:W3:Y:S04]  /*bba0*/  LDL R9, [R1+0x204] ;  /* 0x0002040001097983 */ /* 0x000ee80000100800 */
[----:B-1----:R-:W3:Y:S04]  /*bbb0*/  LDL R2, [R1+0x200] ;  /* 0x0002000001027983 */ /* 0x002ee80000100800 */
[----:B------:R-:W3:Y:S04]  /*bbc0*/  LDL R3, [R1+0x1fc] ;  /* 0x0001fc0001037983 */ /* 0x000ee80000100800 */
[----:B------:R-:W3:Y:S04]  /*bbd0*/  LDL R41, [R1+0x1f8] ;  /* 0x0001f80001297983 */ /* 0x000ee80000100800 */
[----:B------:R-:W3:Y:S04]  /*bbe0*/  LDL R40, [R1+0x1f4] ;  /* 0x0001f40001287983 */ /* 0x000ee80000100800 */
[----:B------:R-:W3:Y:S04]  /*bbf0*/  LDL R59, [R1+0x1f0] ;  /* 0x0001f000013b7983 */ /* 0x000ee80000100800 */
[----:B------:R-:W3:Y:S04]  /*bc00*/  LDL R57, [R1+0x1ec] ;  /* 0x0001ec0001397983 */ /* 0x000ee80000100800 */
[----:B------:R-:W3:Y:S04]  /*bc10*/  LDL R36, [R1+0x1e8] ;  /* 0x0001e80001247983 */ /* 0x000ee80000100800 */
[----:B------:R-:W3:Y:S04]  /*bc20*/  LDL R37, [R1+0x1e4] ;  /* 0x0001e40001257983 */ /* 0x000ee80000100800 */
[----:B------:R-:W3:Y:S01]  /*bc30*/  LDL R44, [R1+0x1e0] ;  /* 0x0001e000012c7983 */ /* 0x000ee20000100800 */
[----:B------:R-:W-:-:S05]  /*bc40*/  IMAD.WIDE R38, R32, 0x2, R4 ;  /* 0x0000000220267825 */ /* 0x000fca00078e0204 */
[----:B------:R4:W-:Y:S02]  /*bc50*/  STL.64 [R1+0x568], R38 ;  /* 0x0005682601007387 */ /* 0x0009e40000100a00 */
[----:B----4-:R-:W-:-:S04]  /*bc60*/  IMAD.WIDE R38, R33, 0x2, R4 ;  /* 0x0000000221267825 */ /* 0x010fc800078e0204 */
[--C-:B------:R-:W-:Y:S01]  /*bc70*/  IMAD.WIDE R32, R26, 0x2, R4.reuse ;  /* 0x000000021a207825 */ /* 0x100fe200078e0204 */
[----:B------:R0:W-:Y:S04]  /*bc80*/  STL.64 [R1+0x580], R38 ;  /* 0x0005802601007387 */ /* 0x0001e80000100a00 */
[----:B------:R1:W-:Y:S01]  /*bc90*/  STL.64 [R1+0x5a0], R32 ;  /* 0x0005a02001007387 */ /* 0x0003e20000100a00 */
[----:B0-----:R-:W-:-:S04]  /*bca0*/  IMAD.WIDE R38, R27, 0x2, R4 ;  /* 0x000000021b267825 */ /* 0x001fc800078e0204 */
[--C-:B-1----:R-:W-:Y:S01]  /*bcb0*/  IMAD.WIDE R32, R45, 0x2, R4.reuse ;  /* 0x000000022d207825 */ /* 0x102fe200078e0204 */
        /* <DEDUP_REMOVED lines=8> */
[----:B------:R-:W4:Y:S04]  /*bd40*/  LDL R45, [R1+0x1dc] ;  /* 0x0001dc00012d7983 */ /* 0x000f280000100800 */
[----:B------:R-:W-:Y:S04]  /*bd50*/  STL.64 [R1+0x648], R32 ;  /* 0x0006482001007387 */ /* 0x000fe80000100a00 */
[----:B------:R-:W4:Y:S04]  /*bd60*/  LDL R34, [R1+0x1d8] ;  /* 0x0001d80001227983 */ /* 0x000f280000100800 */
[----:B------:R2:W-:Y:S04]  /*bd70*/  STL.64 [R1+0x660], R26 ;  /* 0x0006601a01007387 */ /* 0x0005e80000100a00 */
[----:B------:R-:W4:Y:S04]  /*bd80*/  LDL R42, [R1+0x1d4] ;  /* 0x0001d400012a7983 */ /* 0x000f280000100800 */
[----:B------:R-:W4:Y:S04]  /*bd90*/  LDL R43, [R1+0x1d0] ;  /* 0x0001d000012b7983 */ /* 0x000f280000100800 */
[----:B------:R-:W4:Y:S01]  /*bda0*/  LDL R6, [R1+0x1cc] ;  /* 0x0001cc0001067983 */ /* 0x000f220000100800 */
[----:B--2---:R-:W-:-:S03]  /*bdb0*/  IMAD.WIDE R26, R7, 0x2, R4 ;  /* 0x00000002071a7825 */ /* 0x004fc600078e0204 */
[----:B------:R-:W2:Y:S04]  /*bdc0*/  LDL R7, [R1+0x1c8] ;  /* 0x0001c80001077983 */ /* 0x000ea80000100800 */
[----:B------:R3:W-:Y:S01]  /*bdd0*/  STL.64 [R1+0x680], R26 ;  /* 0x0006801a01007387 */ /* 0x0007e20000100a00 */
[----:B------:R-:W-:-:S05]  /*bde0*/  IMAD.WIDE R32, R20, 0x2, R4 ;  /* 0x0000000214207825 */ /* 0x000fca00078e0204 */
[----:B------:R-:W-:Y:S01]  /*bdf0*/  STL.64 [R1+0x698], R32 ;  /* 0x0006982001007387 */ /* 0x000fe20000100a00 */
[----:B---3--:R-:W-:-:S04]  /*be00*/  IMAD.WIDE R26, R21, 0x2, R4 ;  /* 0x00000002151a7825 */ /* 0x008fc800078e0204 */
        /* <DEDUP_REMOVED lines=8> */
[--C-:B---3--:R-:W-:Y:S01]  /*be90*/  IMAD.WIDE R14, R2, 0x2, R4.reuse ;  /* 0x00000002020e7825 */ /* 0x108fe200078e0204 */
        /* <DEDUP_REMOVED lines=9> */
[--C-:B---3--:R-:W-:Y:S01]  /*bf30*/  IMAD.WIDE R2, R57, 0x2, R4.reuse ;  /* 0x0000000239027825 */ /* 0x108fe200078e0204 */
[----:B------:R1:W-:Y:S04]  /*bf40*/  STL.64 [R1+0x7b8], R8 ;  /* 0x0007b80801007387 */ /* 0x0003e80000100a00 */
[----:B------:R3:W-:Y:S01]  /*bf50*/  STL.64 [R1+0x7d8], R2 ;  /* 0x0007d80201007387 */ /* 0x0007e20000100a00 */
[----:B0-----:R-:W-:-:S04]  /*bf60*/  IMAD.WIDE R14, R36, 0x2, R4 ;  /* 0x00000002240e7825 */ /* 0x001fc800078e0204 */
[--C-:B-1----:R-:W-:Y:S01]  /*bf70*/  IMAD.WIDE R8, R37, 0x2, R4.reuse ;  /* 0x0000000225087825 */ /* 0x102fe200078e0204 */
[----:B------:R0:W-:Y:S04]  /*bf80*/  STL.64 [R1+0x7f0], R14 ;  /* 0x0007f00e01007387 */ /* 0x0001e80000100a00 */
[----:B------:R-:W2:Y:S01]  /*bf90*/  LDL R37, [R1+0x1c4] ;  /* 0x0001c40001257983 */ /* 0x000ea20000100800 */
[----:B---3--:R-:W-:-:S03]  /*bfa0*/  IMAD.WIDE R2, R44, 0x2, R4 ;  /* 0x000000022c027825 */ /* 0x008fc600078e0204 */
[----:B------:R-:W-:Y:S04]  /*bfb0*/  STL.64 [R1+0x810], R8 ;  /* 0x0008100801007387 */ /* 0x000fe80000100a00 */
[----:B------:R-:W3:Y:S04]  /*bfc0*/  LDL R39, [R1+0x1c0] ;  /* 0x0001c00001277983 */ /* 0x000ee80000100800 */
[----:B------:R1:W-:Y:S04]  /*bfd0*/  STL.64 [R1+0x828], R2 ;  /* 0x0008280201007387 */ /* 0x0003e80000100a00 */
[----:B------:R-:W3:Y:S04]  /*bfe0*/  LDL R32, [R1+0x1bc] ;  /* 0x0001bc0001207983 */ /* 0x000ee80000100800 */
[----:B------:R-:W3:Y:S04]  /*bff0*/  LDL R26, [R1+0x1b4] ;  /* 0x0001b400011a7983 */ /* 0x000ee80000100800 */
[----:B------:R-:W3:Y:S04]  /*c000*/  LDL R27, [R1+0x1b0] ;  /* 0x0001b000011b7983 */ /* 0x000ee80000100800 */
[----:B0-----:R-:W3:Y:S04]  /*c010*/  LDL R14, [R1+0x1a8] ;  /* 0x0001a800010e7983 */ /* 0x001ee80000100800 */
[----:B-1----:R-:W3:Y:S04]  /*c020*/  LDL R2, [R1+0x1a4] ;  /* 0x0001a40001027983 */ /* 0x002ee80000100800 */
[----:B------:R-:W3:Y:S04]  /*c030*/  LDL R3, [R1+0x19c] ;  /* 0x00019c0001037983 */ /* 0x000ee80000100800 */
[----:B------:R-:W3:Y:S01]  /*c040*/  LDL R44, [R1+0x198] ;  /* 0x00019800012c7983 */ /* 0x000ee20000100800 */
[----:B----4-:R-:W-:-:S04]  /*c050*/  IMAD.WIDE R20, R45, 0x2, R4 ;  /* 0x000000022d147825 */ /* 0x010fc800078e0204 */
[--C-:B------:R-:W-:Y:S01]  /*c060*/  IMAD.WIDE R40, R34, 0x2, R4.reuse ;  /* 0x0000000222287825 */ /* 0x100fe200078e0204 */
[----:B------:R0:W-:Y:S04]  /*c070*/  STL.64 [R1+0x840], R20 ;  /* 0x0008401401007387 */ /* 0x0001e80000100a00 */
[----:B------:R-:W-:Y:S01]  /*c080*/  STL.64 [R1+0x860], R40 ;  /* 0x0008602801007387 */ /* 0x000fe20000100a00 */
[----:B------:R-:W-:-:S03]  /*c090*/  IMAD.WIDE R8, R42, 0x2, R4 ;  /* 0x000000022a087825 */ /* 0x000fc600078e0204 */
[----:B------:R-:W4:Y:S01]  /*c0a0*/  LDL R45, [R1+0x190] ;  /* 0x00019000012d7983 */ /* 0x000f220000100800 */
[----:B0-----:R-:W-:-:S03]  /*c0b0*/  IMAD.WIDE R20, R43, 0x2, R4 ;  /* 0x000000022b147825 */ /* 0x001fc600078e0204 */
        /* <DEDUP_REMOVED lines=10> */
[----:B0-----:R-:W2:Y:S04]  /*c160*/  LDL R6, [R1+0x178] ;  /* 0x0001780001067983 */ /* 0x001ea80000100800 */
[----:B------:R-:W2:Y:S04]  /*c170*/  LDL R7, [R1+0x174] ;  /* 0x0001740001077983 */ /* 0x000ea80000100800 */
        /* <DEDUP_REMOVED lines=8> */
[----:B------:R-:W2:Y:S01]  /*c200*/  LDL R57, [R1+0x134] ;  /* 0x0001340001397983 */ /* 0x000ea20000100800 */
[----:B------:R-:W-:-:S05]  /*c210*/  IMAD.WIDE R36, R37, 0x2, R4 ;  /* 0x0000000225247825 */ /* 0x000fca00078e0204 */
[----:B------:R0:W-:Y:S01]  /*c220*/  STL.64 [R1+0x8e0], R36 ;  /* 0x0008e02401007387 */ /* 0x0001e20000100a00 */
[----:B---3--:R-:W-:-:S03]  /*c230*/  IMAD.WIDE R38, R39, 0x2, R4 ;  /* 0x0000000227267825 */ /* 0x008fc600078e0204 */
[----:B0-----:R-:W3:Y:S04]  /*c240*/  LDL.LU.64 R36, [R1+0x2318] ;  /* 0x0023180001247983 */ /* 0x001ee80000300a00 */
[----:B------:R0:W-:Y:S02]  /*c250*/  STL.64 [R1+0x8f8], R38 ;  /* 0x0008f82601007387 */ /* 0x0001e40000100a00 */
[----:B0-----:R-:W-:-:S05]  /*c260*/  IMAD.WIDE R38, R32, 0x2, R4 ;  /* 0x0000000220267825 */ /* 0x001fca00078e0204 */
[----:B------:R0:W-:Y:S02]  /*c270*/  STL.64 [R1+0x1028], R38 ;  /* 0x0010282601007387 */ /* 0x0001e40000100a00 */
[----:B0-----:R-:W-:-:S04]  /*c280*/  IMAD.WIDE R38, R26, 0x2, R4 ;  /* 0x000000021a267825 */ /* 0x001fc800078e0204 */
[--C-:B------:R-:W-:Y:S01]  /*c290*/  IMAD.WIDE R26, R27, 0x2, R4.reuse ;  /* 0x000000021b1a7825 */ /* 0x100fe200078e0204 */
[----:B------:R0:W-:Y:S04]  /*c2a0*/  STL.64 [R1+0x1048], R38 ;  /* 0x0010482601007387 */ /* 0x0001e80000100a00 */
[----:B------:R1:W-:Y:S01]  /*c2b0*/  STL.64 [R1+0x1068], R26 ;  /* 0x0010681a01007387 */ /* 0x0003e20000100a00 */
[----:B0-----:R-:W-:-:S04]  /*c2c0*/  IMAD.WIDE R38, R14, 0x2, R4 ;  /* 0x000000020e267825 */ /* 0x001fc800078e0204 */
[--C-:B-1----:R-:W-:Y:S01]  /*c2d0*/  IMAD.WIDE R26, R2, 0x2, R4.reuse ;  /* 0x00000002021a7825 */ /* 0x102fe200078e0204 */
[----:B------:R0:W-:Y:S04]  /*c2e0*/  STL.64 [R1+0x1088], R38 ;  /* 0x0010882601007387 */ /* 0x0001e80000100a00 */
[----:B------:R1:W-:Y:S01]  /*c2f0*/  STL.64 [R1+0x10a8], R26 ;  /* 0x0010a81a01007387 */ /* 0x0003e20000100a00 */
[----:B0-----:R-:W-:-:S04]  /*c300*/  IMAD.WIDE R38, R3, 0x2, R4 ;  /* 0x0000000203267825 */ /* 0x001fc800078e0204 */
[--C-:B------:R-:W-:Y:S01]  /*c310*/  IMAD.WIDE R2, R44, 0x2, R4.reuse ;  /* 0x000000022c027825 */ /* 0x100fe200078e0204 */
[----:B-1----:R-:W3:Y:S04]  /*c320*/  LDL R26, [R1+0x120] ;  /* 0x00012000011a7983 */ /* 0x002ee80000100800 */
[----:B------:R-:W-:Y:S04]  /*c330*/  STL.64 [R1+0x10c8], R38 ;  /* 0x0010c82601007387 */ /* 0x000fe80000100a00 */
[----:B------:R-:W3:Y:S04]  /*c340*/  LDL R27, [R1+0x11c] ;  /* 0x00011c00011b7983 */ /* 0x000ee80000100800 */
[----:B------:R0:W-:Y:S04]  /*c350*/  STL.64 [R1+0x10e8], R2 ;  /* 0x0010e80201007387 */ /* 0x0001e80000100a00 */
[----:B0-----:R-:W3:Y:S04]  /*c360*/  LDL R2, [R1+0x118] ;  /* 0x0001180001027983 */ /* 0x001ee80000100800 */
[----:B------:R-:W3:Y:S04]  /*c370*/  LDL R3, [R1+0x114] ;  /* 0x0001140001037983 */ /* 0x000ee80000100800 */
[----:B------:R-:W3:Y:S04]  /*c380*/  LDL.LU R38, [R1+0x108] ;  /* 0x0001080001267983 */ /* 0x000ee80000300800 */
[----:B------:R-:W3:Y:S01]  /*c390*/  LDL.LU R39, [R1+0x104] ;  /* 0x0001040001277983 */ /* 0x000ee20000300800 */
[----:B----4-:R-:W-:-:S05]  /*c3a0*/  IMAD.WIDE R44, R45, 0x2, R4 ;  /* 0x000000022d2c7825 */ /* 0x010fca00078e0204 */
[----:B------:R0:W-:Y:S02]  /*c3b0*/  STL.64 [R1+0x1108], R44 ;  /* 0x0011082c01007387 */ /* 0x0001e40000100a00 */
[----:B0-----:R-:W-:-:S05]  /*c3c0*/  IMAD.WIDE R44, R42, 0x2, R4 ;  /* 0x000000022a2c7825 */ /* 0x001fca00078e0204 */
[----:B------:R0:W-:Y:S01]  /*c3d0*/  STL.64 [R1+0x1128], R44 ;  /* 0x0011282c01007387 */ /* 0x0001e20000100a00 */
[----:B------:R-:W-:-:S03]  /*c3e0*/  IMAD.WIDE R42, R43, 0x2, R4 ;  /* 0x000000022b2a7825 */ /* 0x000fc600078e0204 */
[----:B0-----:R-:W4:Y:S04]  /*c3f0*/  LDL.LU.64 R44, [R1+0x2310] ;  /* 0x00231000012c7983 */ /* 0x001f280000300a00 */
[----:B------:R0:W-:Y:S04]  /*c400*/  STL.64 [R1+0x1148], R42 ;  /* 0x0011482a01007387 */ /* 0x0001e80000100a00 */
[----:B0-----:R-:W3:Y:S01]  /*c410*/  LDL.LU.64 R42, [R1+0x2308] ;  /* 0x00230800012a7983 */ /* 0x001ee20000300a00 */
[----:B--2---:R-:W-:-:S05]  /*c420*/  IMAD.WIDE R14, R15, 0x2, R4 ;  /* 0x000000020f0e7825 */ /* 0x004fca00078e0204 */
[----:B------:R0:W-:Y:S02]  /*c430*/  STL.64 [R1+0x1168], R14 ;  /* 0x0011680e01007387 */ /* 0x0001e40000100a00 */
[----:B0-----:R-:W-:-:S04]  /*c440*/  IMAD.WIDE R14, R6, 0x2, R4 ;  /* 0x00000002060e7825 */ /* 0x001fc800078e0204 */
[--C-:B------:R-:W-:Y:S01]  /*c450*/  IMAD.WIDE R6, R7, 0x2, R4.reuse ;  /* 0x0000000207067825 */ /* 0x100fe200078e0204 */
[----:B------:R0:W-:Y:S04]  /*c460*/  STL.64 [R1+0x1188], R14 ;  /* 0x0011880e01007387 */ /* 0x0001e80000100a00 */
[----:B0-----:R-:W2:Y:S04]  /*c470*/  LDL.LU R14, [R1+0xf0] ;  /* 0x0000f000010e7983 */ /* 0x001ea80000300800 */
[----:B------:R-:W2:Y:S04]  /*c480*/  LDL.LU R15, [R1+0xec] ;  /* 0x0000ec00010f7983 */ /* 0x000ea80000300800 */
[----:B------:R0:W-:Y:S04]  /*c490*/  STL.64 [R1+0x11a8], R6 ;  /* 0x0011a80601007387 */ /* 0x0001e80000100a00 */
[----:B0-----:R-:W4:Y:S01]  /*c4a0*/  LDL.LU.64 R6, [R1+0x2300] ;  /* 0x0023000001067983 */ /* 0x001f220000300a00 */
[----:B------:R-:W-:-:S05]  /*c4b0*/  IMAD.WIDE R32, R33, 0x2, R4 ;  /* 0x0000000221207825 */ /* 0x000fca00078e0204 */
[----:B------:R0:W-:Y:S02]  /*c4c0*/  STL.64 [R1+0x11c8], R32 ;  /* 0x0011c82001007387 */ /* 0x0001e40000100a00 */
[----:B0-----:R-:W-:-:S05]  /*c4d0*/  IMAD.WIDE R32, R8, 0x2, R4 ;  /* 0x0000000208207825 */ /* 0x001fca00078e0204 */
[----:B------:R0:W-:Y:S02]  /*c4e0*/  STL.64 [R1+0x11e8], R32 ;  /* 0x0011e82001007387 */ /* 0x0001e40000100a00 */
[----:B0-----:R-:W-:-:S04]  /*c4f0*/  IMAD.WIDE R32, R9, 0x2, R4 ;  /* 0x0000000209207825 */ /* 0x001fc800078e0204 */
[--C-:B------:R-:W-:Y:S01]  /*c500*/  IMAD.WIDE R8, R41, 0x2, R4.reuse ;  /* 0x0000000229087825 */ /* 0x100fe200078e0204 */
[----:B------:R0:W-:Y:S03]  /*c510*/  STL.64 [R1+0x1208], R32 ;  /* 0x0012082001007387 */ /* 0x0001e60000100a00 */
[--C-:B------:R-:W-:Y:S01]  /*c520*/  IMAD.WIDE R40, R40, 0x2, R4.reuse ;  /* 0x0000000228287825 */ /* 0x100fe200078e0204 */
[----:B------:R-:W-:Y:S04]  /*c530*/  STL.64 [R1+0x1228], R8 ;  /* 0x0012280801007387 */ /* 0x000fe80000100a00 */
[----:B------:R1:W-:Y:S01]  /*c540*/  STL.64 [R1+0x1248], R40 ;  /* 0x0012482801007387 */ /* 0x0003e20000100a00 */
[----:B0-----:R-:W-:-:S04]  /*c550*/  IMAD.WIDE R32, R34, 0x2, R4 ;  /* 0x0000000222207825 */ /* 0x001fc800078e0204 */
[----:B-1----:R-:W-:-:S04]  /*c560*/  IMAD.WIDE R40, R12, 0x2, R4 ;  /* 0x000000020c287825 */ /* 0x002fc800078e0204 */
[--C-:B----4-:R-:W-:Y:S02]  /*c570*/  IMAD.WIDE R8, R6, 0x2, R4.reuse ;  /* 0x0000000206087825 */ /* 0x110fe400078e0204 */
[----:B------:R-:W4:Y:S04]  /*c580*/  LDL.LU R6, [R1+0x22fc] ;  /* 0x0022fc0001067983 */ /* 0x000f280000300800 */
[----:B------:R0:W-:Y:S04]  /*c590*/  STL.64 [R1+0x1268], R32 ;  /* 0x0012682001007387 */ /* 0x0001e80000100a00 */
[----:B------:R1:W-:Y:S04]  /*c5a0*/  STL.64 [R1+0x1288], R8 ;  /* 0x0012880801007387 */ /* 0x0003e80000100a00 */
[----:B------:R-:W-:Y:S01]  /*c5b0*/  STL.64 [R1+0x12a8], R40 ;  /* 0x0012a82801007387 */ /* 0x000fe20000100a00 */
[----:B0-----:R-:W-:-:S03]  /*c5c0*/  IMAD.WIDE R32, R20, 0x2, R4 ;  /* 0x0000000214207825 */ /* 0x001fc600078e0204 */
[----:B------:R-:W-:Y:S01]  /*c5d0*/  STL.64 [R1+0x22b8], R20 ;  /* 0x0022b81401007387 */ /* 0x000fe20000100a00 */
[----:B-1----:R-:W-:-:S03]  /*c5e0*/  IMAD.WIDE R8, R21, 0x2, R4 ;  /* 0x0000000215087825 */ /* 0x002fc600078e0204 */
[----:B------:R0:W-:Y:S04]  /*c5f0*/  STL.64 [R1+0x12c8], R32 ;  /* 0x0012c82001007387 */ /* 0x0001e80000100a00 */
[----:B------:R1:W-:Y:S01]  /*c600*/  STL.64 [R1+0x12e8], R8 ;  /* 0x0012e80801007387 */ /* 0x0003e20000100a00 */
[----:B0-----:R-:W-:-:S04]  /*c610*/  IMAD.WIDE R32, R59, 0x2, R4 ;  /* 0x000000023b207825 */ /* 0x001fc800078e0204 */
[--C-:B-1----:R-:W-:Y:S01]  /*c620*/  IMAD.WIDE R8, R57, 0x2, R4.reuse ;  /* 0x0000000239087825 */ /* 0x102fe200078e0204 */
[----:B------:R-:W-:Y:S03]  /*c630*/  STL.64 [R1+0x1308], R32 ;  /* 0x0013082001007387 */ /* 0x000fe60000100a00 */
[--C-:B---3--:R-:W-:Y:S01]  /*c640*/  IMAD.WIDE R20, R42, 0x2, R4.reuse ;  /* 0x000000022a147825 */ /* 0x108fe200078e0204 */
[----:B------:R-:W3:Y:S04]  /*c650*/  LDL R12, [R1+0x2a0] ;  /* 0x0002a000010c7983 */ /* 0x000ee80000100800 */
[----:B------:R0:W-:Y:S04]  /*c660*/  STL.64 [R1+0x1328], R8 ;  /* 0x0013280801007387 */ /* 0x0001e80000100a00 */
[----:B------:R1:W-:Y:S04]  /*c670*/  STL.64 [R1+0x1348], R20 ;  /* 0x0013481401007387 */ /* 0x0003e80000100a00 */
[----:B------:R-:W-:Y:S01]  /*c680*/  STL.64 [R1+0x22c0], R42 ;  /* 0x0022c02a01007387 */ /* 0x000fe20000100a00 */
[----:B0-----:R-:W-:-:S04]  /*c690*/  IMAD.WIDE R8, R43, 0x2, R4 ;  /* 0x000000022b087825 */ /* 0x001fc800078e0204 */
[--C-:B-1----:R-:W-:Y:S01]  /*c6a0*/  IMAD.WIDE R20, R7, 0x2, R4.reuse ;  /* 0x0000000207147825 */ /* 0x102fe200078e0204 */
[----:B------:R0:W-:Y:S04]  /*c6b0*/  STL.64 [R1+0x1368], R8 ;  /* 0x0013680801007387 */ /* 0x0001e80000100a00 */
[----:B------:R-:W4:Y:S01]  /*c6c0*/  LDL.LU R7, [R1+0x22f8] ;  /* 0x0022f80001077983 */ /* 0x000f220000300800 */
[----:B------:R-:W-:-:S03]  /*c6d0*/  IMAD.WIDE R32, R35, 0x2, R4 ;  /* 0x0000000223207825 */ /* 0x000fc600078e0204 */
[----:B------:R1:W-:Y:S01]  /*c6e0*/  STL.64 [R1+0x1388], R20 ;  /* 0x0013881401007387 */ /* 0x0003e20000100a00 */
[----:B0-----:R-:W-:-:S03]  /*c6f0*/  IMAD.WIDE R8, R26, 0x2, R4 ;  /* 0x000000021a087825 */ /* 0x001fc600078e0204 */
[----:B------:R-:W-:Y:S04]  /*c700*/  STL.64 [R1+0x13a8], R32 ;  /* 0x0013a82001007387 */ /* 0x000fe80000100a00 */
[----:B------:R-:W-:Y:S01]  /*c710*/  STL.64 [R1+0x22c8], R26 ;  /* 0x0022c81a01007387 */ /* 0x000fe20000100a00 */
[----:B-1----:R-:W-:-:S03]  /*c720*/  IMAD.WIDE R20, R27, 0x2, R4 ;  /* 0x000000021b147825 */ /* 0x002fc600078e0204 */
[----:B------:R0:W-:Y:S04]  /*c730*/  STL.64 [R1+0x13c8], R8 ;  /* 0x0013c80801007387 */ /* 0x0001e80000100a00 */
[----:B------:R1:W-:Y:S04]  /*c740*/  STL.64 [R1+0x13e8], R20 ;  /* 0x0013e81401007387 */ /* 0x0003e80000100a00 */
[----:B------:R2:W-:Y:S01]  /*c750*/  STL.64 [R1+0x22d0], R2 ;  /* 0x0022d00201007387 */ /* 0x0005e20000100a00 */
[----:B0-----:R-:W-:-:S04]  /*c760*/  IMAD.WIDE R8, R2, 0x2, R4 ;  /* 0x0000000202087825 */ /* 0x001fc800078e0204 */
[--C-:B-1----:R-:W-:Y:S01]  /*c770*/  IMAD.WIDE R20, R3, 0x2, R4.reuse ;  /* 0x0000000203147825 */ /* 0x102fe200078e0204 */
[----:B------:R0:W-:Y:S03]  /*c780*/  STL.64 [R1+0x1408], R8 ;  /* 0x0014080801007387 */ /* 0x0001e60000100a00 */
[--C-:B--2---:R-:W-:Y:S01]  /*c790*/  IMAD.WIDE R2, R45, 0x2, R4.reuse ;  /* 0x000000022d027825 */ /* 0x104fe200078e0204 */
[----:B------:R-:W-:Y:S04]  /*c7a0*/  STL.64 [R1+0x1428], R20 ;  /* 0x0014281401007387 */ /* 0x000fe80000100a00 */
[----:B------:R-:W-:Y:S01]  /*c7b0*/  STL.64 [R1+0x22d8], R44 ;  /* 0x0022d82c01007387 */ /* 0x000fe20000100a00 */
[----:B0-----:R-:W-:-:S05]  /*c7c0*/  IMAD.WIDE R8, R44, 0x2, R4 ;  /* 0x000000022c087825 */ /* 0x001fca00078e0204 */
[----:B------:R0:W-:Y:S04]  /*c7d0*/  STL.64 [R1+0x1448], R8 ;  /* 0x0014480801007387 */ /* 0x0001e80000100a00 */
[----:B------:R1:W-:Y:S04]  /*c7e0*/  STL.64 [R1+0x1468], R2 ;  /* 0x0014680201007387 */ /* 0x0003e80000100a00 */
[----:B------:R-:W-:Y:S01]  /*c7f0*/  STL.64 [R1+0x22e0], R38 ;  /* 0x0022e02601007387 */ /* 0x000fe20000100a00 */
[----:B0-----:R-:W-:-:S04]  /*c800*/  IMAD.WIDE R8, R38, 0x2, R4 ;  /* 0x0000000226087825 */ /* 0x001fc800078e0204 */
[--C-:B-1----:R-:W-:Y:S01]  /*c810*/  IMAD.WIDE R2, R39, 0x2, R4.reuse ;  /* 0x0000000227027825 */ /* 0x102fe200078e0204 */
        /* <DEDUP_REMOVED lines=10> */
[----:B------:R0:W-:Y:S03]  /*c8c0*/  STL.64 [R1+0x1508], R8 ;  /* 0x0015080801007387 */ /* 0x0001e60000100a00 */
[--C-:B------:R-:W-:Y:S01]  /*c8d0*/  IMAD.WIDE R20, R15, 0x2, R4.reuse ;  /* 0x000000020f147825 */ /* 0x100fe200078e0204 */
[----:B------:R1:W-:Y:S03]  /*c8e0*/  STL.64 [R1+0x1528], R2 ;  /* 0x0015280201007387 */ /* 0x0003e60000100a00 */
[----:B0-----:R-:W-:-:S04]  /*c8f0*/  IMAD.WIDE R8, R14, 0x2, R4 ;  /* 0x000000020e087825 */ /* 0x001fc800078e0204 */
[--C-:B-1----:R-:W-:Y:S01]  /*c900*/  IMAD.WIDE R2, R25, 0x2, R4.reuse ;  /* 0x0000000219027825 */ /* 0x102fe200078e0204 */
[----:B------:R0:W-:Y:S04]  /*c910*/  STL.64 [R1+0x1548], R8 ;  /* 0x0015480801007387 */ /* 0x0001e80000100a00 */
[----:B------:R1:W-:Y:S04]  /*c920*/  STL.64 [R1+0x1568], R20 ;  /* 0x0015681401007387 */ /* 0x0003e80000100a00 */
[----:B------:R2:W-:Y:S01]  /*c930*/  STL.64 [R1+0x1588], R2 ;  /* 0x0015880201007387 */ /* 0x0005e20000100a00 */
[----:B0-----:R-:W-:-:S04]  /*c940*/  IMAD.WIDE R8, R24, 0x2, R4 ;  /* 0x0000000218087825 */ /* 0x001fc800078e0204 */
[--C-:B-1----:R-:W-:Y:S01]  /*c950*/  IMAD.WIDE R20, R19, 0x2, R4.reuse ;  /* 0x0000000213147825 */ /* 0x102fe200078e0204 */
[----:B------:R0:W-:Y:S03]  /*c960*/  STL.64 [R1+0x15a8], R8 ;  /* 0x0015a80801007387 */ /* 0x0001e60000100a00 */
[--C-:B--2---:R-:W-:Y:S01]  /*c970*/  IMAD.WIDE R2, R29, 0x2, R4.reuse ;  /* 0x000000021d027825 */ /* 0x104fe200078e0204 */
        /* <DEDUP_REMOVED lines=12> */
[----:B------:R-:W-:Y:S04]  /*ca40*/  STL.64 [R1+0x1688], R20 ;  /* 0x0016881401007387 */ /* 0x000fe80000100a00 */
[----:B------:R1:W-:Y:S01]  /*ca50*/  STL.64 [R1+0x16a8], R2 ;  /* 0x0016a80201007387 */ /* 0x0003e20000100a00 */
[----:B0-----:R-:W-:-:S04]  /*ca60*/  IMAD.WIDE R8, R16, 0x2, R4 ;  /* 0x0000000210087825 */ /* 0x001fc800078e0204 */
[--C-:B------:R-:W-:Y:S01]  /*ca70*/  IMAD.WIDE R16, R11, 0x2, R4.reuse ;  /* 0x000000020b107825 */ /* 0x100fe200078e0204 */
[----:B------:R3:W-:Y:S03]  /*ca80*/  STL.64 [R1+0x16c8], R8 ;  /* 0x0016c80801007387 */ /* 0x0007e60000100a00 */
[--C-:B-1----:R-:W-:Y:S01]  /*ca90*/  IMAD.WIDE R2, R10, 0x2, R4.reuse ;  /* 0x000000020a027825 */ /* 0x102fe200078e0204 */
[----:B------:R-:W-:Y:S04]  /*caa0*/  STL.64 [R1+0x16e8], R16 ;  /* 0x0016e81001007387 */ /* 0x000fe80000100a00 */
[----:B------:R4:W-:Y:S01]  /*cab0*/  STL.64 [R1+0x1708], R2 ;  /* 0x0017080201007387 */ /* 0x0009e20000100a00 */
[----:B---3--:R-:W-:-:S04]  /*cac0*/  IMAD.WIDE R8, R12, 0x2, R4 ;  /* 0x000000020c087825 */ /* 0x008fc800078e0204 */
[----:B------:R-:W-:Y:S01]  /*cad0*/  IMAD.WIDE R4, R0, 0x2, R4 ;  /* 0x0000000200047825 */ /* 0x000fe200078e0204 */
[----:B------:R0:W-:Y:S04]  /*cae0*/  STL.64 [R1+0x1748], R8 ;  /* 0x0017480801007387 */ /* 0x0001e80000100a00 */
[----:B------:R1:W-:Y:S01]  /*caf0*/  STL.64 [R1+0x1728], R4 ;  /* 0x0017280401007387 */ /* 0x0003e20000100a00 */
[----:B----4-:R-:W-:-:S04]  /*cb00*/  IMAD.WIDE R2, R55, 0x2, R6 ;  /* 0x0000000237027825 */ /* 0x010fc800078e0206 */
[--C-:B0-----:R-:W-:Y:S01]  /*cb10*/  IMAD.WIDE R8, R53, 0x2, R6.reuse ;  /* 0x0000000235087825 */ /* 0x101fe200078e0206 */
[----:B------:R0:W-:Y:S03]  /*cb20*/  STL.64 [R1+0xa8], R2 ;  /* 0x0000a80201007387 */ /* 0x0001e60000100a00 */
[--C-:B-1----:R-:W-:Y:S01]  /*cb30*/  IMAD.WIDE R4, R51, 0x2, R6.reuse ;  /* 0x0000000233047825 */ /* 0x102fe200078e0206 */
[----:B------:R-:W-:Y:S04]  /*cb40*/  STL.64 [R1+0x90], R8 ;  /* 0x0000900801007387 */ /* 0x000fe80000100a00 */
[----:B------:R-:W2:Y:S01]  /*cb50*/  LDL R31, [R1+0x29c] ;  /* 0x00029c00011f7983 */ /* 0x000ea20000100800 */
[----:B0-----:R-:W-:-:S03]  /*cb60*/  IMAD.WIDE R2, R49, 0x2, R6 ;  /* 0x0000000231027825 */ /* 0x001fc600078e0206 */
[----:B------:R-:W-:Y:S04]  /*cb70*/  STL.64 [R1+0x78], R4 ;  /* 0x0000780401007387 */ /* 0x000fe80000100a00 */
[----:B------:R-:W3:Y:S04]  /*cb80*/  LDL R36, [R1+0x298] ;  /* 0x0002980001247983 */ /* 0x000ee80000100800 */
[----:B------:R0:W-:Y:S04]  /*cb90*/  STL.64 [R1+0x60], R2 ;  /* 0x0000600201007387 */ /* 0x0001e80000100a00 */
[----:B------:R-:W4:Y:S04]  /*cba0*/  LDL R37, [R1+0x294] ;  /* 0x0002940001257983 */ /* 0x000f280000100800 */
[----:B------:R-:W4:Y:S04]  /*cbb0*/  LDL R38, [R1+0x290] ;  /* 0x0002900001267983 */ /* 0x000f280000100800 */
[----:B------:R-:W4:Y:S04]  /*cbc0*/  LDL R39, [R1+0x28c] ;  /* 0x00028c0001277983 */ /* 0x000f280000100800 */
[----:B------:R-:W4:Y:S04]  /*cbd0*/  LDL R44, [R1+0x288] ;  /* 0x00028800012c7983 */ /* 0x000f280000100800 */
[----:B------:R-:W4:Y:S04]  /*cbe0*/  LDL R45, [R1+0x284] ;  /* 0x00028400012d7983 */ /* 0x000f280000100800 */
[----:B0-----:R-:W4:Y:S04]  /*cbf0*/  LDL R2, [R1+0x280] ;  /* 0x0002800001027983 */ /* 0x001f280000100800 */
[----:B------:R-:W4:Y:S04]  /*cc00*/  LDL R3, [R1+0x27c] ;  /* 0x00027c0001037983 */ /* 0x000f280000100800 */
[----:B------:R-:W4:Y:S04]  /*cc10*/  LDL R26, [R1+0x278] ;  /* 0x00027800011a7983 */ /* 0x000f280000100800 */
[----:B------:R-:W4:Y:S04]  /*cc20*/  LDL R27, [R1+0x274] ;  /* 0x00027400011b7983 */ /* 0x000f280000100800 */
[----:B------:R-:W4:Y:S04]  /*cc30*/  LDL R42, [R1+0x270] ;  /* 0x00027000012a7983 */ /* 0x000f280000100800 */
[----:B------:R-:W4:Y:S04]  /*cc40*/  LDL R43, [R1+0x26c] ;  /* 0x00026c00012b7983 */ /* 0x000f280000100800 */
[----:B------:R-:W4:Y:S04]  /*cc50*/  LDL R20, [R1+0x268] ;  /* 0x0002680001147983 */ /* 0x000f280000100800 */
[----:B------:R-:W4:Y:S01]  /*cc60*/  LDL R21, [R1+0x264] ;  /* 0x0002640001157983 */ /* 0x000f220000100800 */
[----:B------:R-:W-:-:S04]  /*cc70*/  IMAD.WIDE R32, R60, 0x2, R6 ;  /* 0x000000023c207825 */ /* 0x000fc800078e0206 */
[--C-:B------:R-:W-:Y:S01]  /*cc80*/  IMAD.WIDE R8, R61, 0x2, R6.reuse ;  /* 0x000000023d087825 */ /* 0x100fe200078e0206 */
[----:B------:R-:W-:Y:S03]  /*cc90*/  STL.64 [R1+0x2158], R32 ;  /* 0x0021582001007387 */ /* 0x000fe60000100a00 */
[--C-:B------:R-:W-:Y:S01]  /*cca0*/  IMAD.WIDE R4, R47, 0x2, R6.reuse ;  /* 0x000000022f047825 */ /* 0x100fe200078e0206 */
[----:B------:R-:W-:Y:S03]  /*ccb0*/  STL.64 [R1+0x2160], R8 ;  /* 0x0021600801007387 */ /* 0x000fe60000100a00 */
[--C-:B------:R-:W-:Y:S01]  /*ccc0*/  IMAD.WIDE R10, R46, 0x2, R6.reuse ;  /* 0x000000022e0a7825 */ /* 0x100fe200078e0206 */
[----:B------:R-:W-:Y:S03]  /*ccd0*/  STL.64 [R1+0x2168], R4 ;  /* 0x0021680401007387 */ /* 0x000fe60000100a00 */
[--C-:B------:R-:W-:Y:S01]  /*cce0*/  IMAD.WIDE R16, R48, 0x2, R6.reuse ;  /* 0x0000000230107825 */ /* 0x100fe200078e0206 */
[----:B------:R0:W-:Y:S03]  /*ccf0*/  STL.64 [R1+0x2170], R10 ;  /* 0x0021700a01007387 */ /* 0x0001e60000100a00 */
[--C-:B------:R-:W-:Y:S01]  /*cd00*/  IMAD.WIDE R22, R50, 0x2, R6.reuse ;  /* 0x0000000232167825 */ /* 0x100fe200078e0206 */
[----:B------:R-:W-:Y:S03]  /*cd10*/  STL.64 [R1+0x2178], R16 ;  /* 0x0021781001007387 */ /* 0x000fe60000100a00 */
[--C-:B------:R-:W-:Y:S01]  /*cd20*/  IMAD.WIDE R28, R52, 0x2, R6.reuse ;  /* 0x00000002341c7825 */ /* 0x100fe200078e0206 */
[----:B------:R-:W-:Y:S03]  /*cd30*/  STL.64 [R1+0x2180], R22 ;  /* 0x0021801601007387 */ /* 0x000fe60000100a00 */
[--C-:B------:R-:W-:Y:S01]  /*cd40*/  IMAD.WIDE R34, R54, 0x2, R6.reuse ;  /* 0x0000000236227825 */ /* 0x100fe200078e0206 */
[----:B------:R-:W-:Y:S03]  /*cd50*/  STL.64 [R1+0x2188], R28 ;  /* 0x0021881c01007387 */ /* 0x000fe60000100a00 */
[--C-:B------:R-:W-:Y:S01]  /*cd60*/  IMAD.WIDE R40, R56, 0x2, R6.reuse ;  /* 0x0000000238287825 */ /* 0x100fe200078e0206 */
[----:B------:R-:W-:Y:S03]  /*cd70*/  STL.64 [R1+0x2190], R34 ;  /* 0x0021902201007387 */ /* 0x000fe60000100a00 */
[--C-:B0-----:R-:W-:Y:S01]  /*cd80*/  IMAD.WIDE R10, R58, 0x2, R6.reuse ;  /* 0x000000023a0a7825 */ /* 0x101fe200078e0206 */
[----:B------:R-:W-:Y:S04]  /*cd90*/  STL.64 [R1+0x2198], R40 ;  /* 0x0021982801007387 */ /* 0x000fe80000100a00 */
[----:B------:R4:W-:Y:S01]  /*cda0*/  STL.64 [R1+0x2c0], R10 ;  /* 0x0002c00a01007387 */ /* 0x0009e20000100a00 */
[----:B--2---:R-:W-:-:S05]  /*cdb0*/  IMAD.WIDE R8, R31, 0x2, R6 ;  /* 0x000000021f087825 */ /* 0x004fca00078e0206 */
[----:B------:R0:W-:Y:S01]  /*cdc0*/  STL.64 [R1+0x2d8], R8 ;  /* 0x0002d80801007387 */ /* 0x0001e20000100a00 */
[----:B---3--:R-:W-:-:S04]  /*cdd0*/  IMAD.WIDE R4, R36, 0x2, R6 ;  /* 0x0000000224047825 */ /* 0x008fc800078e0206 */
[--C-:B----4-:R-:W-:Y:S01]  /*cde0*/  IMAD.WIDE R10, R37, 0x2, R6.reuse ;  /* 0x00000002250a7825 */ /* 0x110fe200078e0206 */
[----:B------:R1:W-:Y:S03]  /*cdf0*/  STL.64 [R1+0x2f8], R4 ;  /* 0x0002f80401007387 */ /* 0x0003e60000100a00 */
[--C-:B0-----:R-:W-:Y:S01]  /*ce00*/  IMAD.WIDE R8, R38, 0x2, R6.reuse ;  /* 0x0000000226087825 */ /* 0x101fe200078e0206 */
[----:B------:R0:W-:Y:S04]  /*ce10*/  STL.64 [R1+0x318], R10 ;  /* 0x0003180a01007387 */ /* 0x0001e80000100a00 */
[----:B------:R2:W-:Y:S01]  /*ce20*/  STL.64 [R1+0x330], R8 ;  /* 0x0003300801007387 */ /* 0x0005e20000100a00 */
[----:B-1----:R-:W-:-:S04]  /*ce30*/  IMAD.WIDE R4, R39, 0x2, R6 ;  /* 0x0000000227047825 */ /* 0x002fc800078e0206 */
[--C-:B0-----:R-:W-:Y:S01]  /*ce40*/  IMAD.WIDE R10, R44, 0x2, R6.reuse ;  /* 0x000000022c0a7825 */ /* 0x101fe200078e0206 */
        /* <DEDUP_REMOVED lines=8> */
[----:B------:R1:W-:Y:S04]  /*ced0*/  STL.64 [R1+0x3c0], R2 ;  /* 0x0003c00201007387 */ /* 0x0003e80000100a00 */
[----:B------:R2:W-:Y:S01]  /*cee0*/  STL.64 [R1+0x3e0], R8 ;  /* 0x0003e00801007387 */ /* 0x0005e20000100a00 */
[----:B0-----:R-:W-:-:S04]  /*cef0*/  IMAD.WIDE R4, R27, 0x2, R6 ;  /* 0x000000021b047825 */ /* 0x001fc800078e0206 */
[--C-:B-1----:R-:W-:Y:S01]  /*cf00*/  IMAD.WIDE R2, R42, 0x2, R6.reuse ;  /* 0x000000022a027825 */ /* 0x102fe200078e0206 */
[----:B------:R0:W-:Y:S03]  /*cf10*/  STL.64 [R1+0x3f8], R4 ;  /* 0x0003f80401007387 */ /* 0x0001e60000100a00 */
[--C-:B--2---:R-:W-:Y:S01]  /*cf20*/  IMAD.WIDE R8, R43, 0x2, R6.reuse ;  /* 0x000000022b087825 */ /* 0x104fe200078e0206 */
[----:B------:R1:W-:Y:S04]  /*cf30*/  STL.64 [R1+0x418], R2 ;  /* 0x0004180201007387 */ /* 0x0003e80000100a00 */
[----:B------:R-:W-:Y:S01]  /*cf40*/  STL.64 [R1+0x430], R8 ;  /* 0x0004300801007387 */ /* 0x000fe20000100a00 */
[----:B0-----:R-:W-:-:S03]  /*cf50*/  IMAD.WIDE R4, R20, 0x2, R6 ;  /* 0x0000000214047825 */ /* 0x001fc600078e0206 */
[----:B------:R-:W2:Y:S01]  /*cf60*/  LDL R35, [R1+0x260] ;  /* 0x0002600001237983 */ /* 0x000ea20000100800 */
[----:B-1----:R-:W-:-:S03]  /*cf70*/  IMAD.WIDE R2, R21, 0x2, R6 ;  /* 0x0000000215027825 */ /* 0x002fc600078e0206 */
[----:B------:R0:W-:Y:S04]  /*cf80*/  STL.64 [R1+0x450], R4 ;  /* 0x0004500401007387 */ /* 0x0001e80000100a00 */
[----:B------:R-:W3:Y:S04]  /*cf90*/  LDL R28, [R1+0x25c] ;  /* 0x00025c00011c7983 */ /* 0x000ee80000100800 */
[----:B------:R1:W-:Y:S04]  /*cfa0*/  STL.64 [R1+0x468], R2 ;  /* 0x0004680201007387 */ /* 0x0003e80000100a00 */
[----:B------:R-:W4:Y:S04]  /*cfb0*/  LDL R29, [R1+0x258] ;  /* 0x00025800011d7983 */ /* 0x000f280000100800 */
[----:B------:R-:W4:Y:S04]  /*cfc0*/  LDL R22, [R1+0x254] ;  /* 0x0002540001167983 */ /* 0x000f280000100800 */
        /* <DEDUP_REMOVED lines=19> */
[----:B-1----:R-:W4:Y:S04]  /*d100*/  LDL R2, [R1+0x204] ;  /* 0x0002040001027983 */ /* 0x002f280000100800 */
[----:B------:R-:W4:Y:S04]  /*d110*/  LDL R3, [R1+0x200] ;  /* 0x0002000001037983 */ /* 0x000f280000100800 */
[----:B------:R-:W4:Y:S04]  /*d120*/  LDL R26, [R1+0x1fc] ;  /* 0x0001fc00011a7983 */ /* 0x000f280000100800 */
[----:B------:R-:W4:Y:S04]  /*d130*/  LDL R27, [R1+0x1f8] ;  /* 0x0001f800011b7983 */ /* 0x000f280000100800 */
[----:B------:R-:W4:Y:S04]  /*d140*/  LDL R42, [R1+0x1f4] ;  /* 0x0001f400012a7983 */ /* 0x000f280000100800 */
[----:B------:R-:W4:Y:S04]  /*d150*/  LDL R43, [R1+0x1f0] ;  /* 0x0001f000012b7983 */ /* 0x000f280000100800 */
[----:B------:R-:W4:Y:S04]  /*d160*/  LDL R20, [R1+0x1ec] ;  /* 0x0001ec0001147983 */ /* 0x000f280000100800 */
[----:B------:R-:W4:Y:S01]  /*d170*/  LDL R21, [R1+0x1e8] ;  /* 0x0001e80001157983 */ /* 0x000f220000100800 */
[----:B--2---:R-:W-:-:S05]  /*d180*/  IMAD.WIDE R40, R35, 0x2, R6 ;  /* 0x0000000223287825 */ /* 0x004fca00078e0206 */
[----:B------:R4:W-:Y:S01]  /*d190*/  STL.64 [R1+0x488], R40 ;  /* 0x0004882801007387 */ /* 0x0009e20000100a00 */
[----:B---3--:R-:W-:-:S05]  /*d1a0*/  IMAD.WIDE R34, R28, 0x2, R6 ;  /* 0x000000021c227825 */ /* 0x008fca00078e0206 */
[----:B------:R0:W-:Y:S01]  /*d1b0*/  STL.64 [R1+0x4a8], R34 ;  /* 0x0004a82201007387 */ /* 0x0001e20000100a00 */
[----:B----4-:R-:W-:-:S04]  /*d1c0*/  IMAD.WIDE R40, R29, 0x2, R6 ;  /* 0x000000021d287825 */ /* 0x010fc800078e0206 */
[--C-:B------:R-:W-:Y:S01]  /*d1d0*/  IMAD.WIDE R28, R22, 0x2, R6.reuse ;  /* 0x00000002161c7825 */ /* 0x100fe200078e0206 */
[----:B------:R-:W-:Y:S03]  /*d1e0*/  STL.64 [R1+0x4c0], R40 ;  /* 0x0004c02801007387 */ /* 0x000fe60000100a00 */
[--C-:B0-----:R-:W-:Y:S01]  /*d1f0*/  IMAD.WIDE R34, R23, 0x2, R6.reuse ;  /* 0x0000000217227825 */ /* 0x101fe200078e0206 */
[----:B------:R0:W-:Y:S03]  /*d200*/  STL.64 [R1+0x4e0], R28 ;  /* 0x0004e01c01007387 */ /* 0x0001e60000100a00 */
[--C-:B------:R-:W-:Y:S01]  /*d210*/  IMAD.WIDE R22, R16, 0x2, R6.reuse ;  /* 0x0000000210167825 */ /* 0x100fe200078e0206 */
[----:B------:R-:W-:Y:S04]  /*d220*/  STL.64 [R1+0x4f8], R34 ;  /* 0x0004f82201007387 */ /* 0x000fe80000100a00 */
[----:B------:R1:W-:Y:S01]  /*d230*/  STL.64 [R1+0x518], R22 ;  /* 0x0005181601007387 */ /* 0x0003e20000100a00 */
[----:B0-----:R-:W-:-:S04]  /*d240*/  IMAD.WIDE R28, R17, 0x2, R6 ;  /* 0x00000002111c7825 */ /* 0x001fc800078e0206 */
[--C-:B------:R-:W-:Y:S01]  /*d250*/  IMAD.WIDE R16, R10, 0x2, R6.reuse ;  /* 0x000000020a107825 */ /* 0x100fe200078e0206 */
[----:B------:R-:W-:Y:S03]  /*d260*/  STL.64 [R1+0x530], R28 ;  /* 0x0005301c01007387 */ /* 0x000fe60000100a00 */
[--C-:B-1----:R-:W-:Y:S01]  /*d270*/  IMAD.WIDE R22, R11, 0x2, R6.reuse ;  /* 0x000000020b167825 */ /* 0x102fe200078e0206 */
        /* <DEDUP_REMOVED lines=45> */
[----:B------:R-:W-:Y:S04]  /*d550*/  STL.64 [R1+0x7e0], R4 ;  /* 0x0007e00401007387 */ /* 0x000fe80000100a00 */
[----:B------:R-:W3:Y:S04]  /*d560*/  LDL R37, [R1+0x1e0] ;  /* 0x0001e00001257983 */ /* 0x000ee80000100800 */
[----:B------:R0:W-:Y:S04]  /*d570*/  STL.64 [R1+0x7f8], R2 ;  /* 0x0007f80201007387 */ /* 0x0001e80000100a00 */
        /* <DEDUP_REMOVED lines=31> */
[----:B---3--:R-:W-:-:S03]  /*d770*/  IMAD.WIDE R36, R37, 0x2, R6 ;  /* 0x0000000225247825 */ /* 0x008fc600078e0206 */
[----:B0-----:R-:W2:Y:S04]  /*d780*/  LDL.LU.64 R30, [R1+0x22f0] ;  /* 0x0022f000011e7983 */ /* 0x001ea80000300a00 */
[----:B------:R4:W-:Y:S02]  /*d790*/  STL.64 [R1+0x830], R36 ;  /* 0x0008302401007387 */ /* 0x0009e40000100a00 */
[----:B----4-:R-:W-:-:S04]  /*d7a0*/  IMAD.WIDE R36, R38, 0x2, R6 ;  /* 0x0000000226247825 */ /* 0x010fc800078e0206 */
[--C-:B------:R-:W-:Y:S01]  /*d7b0*/  IMAD.WIDE R38, R39, 0x2, R6.reuse ;  /* 0x0000000227267825 */ /* 0x100fe200078e0206 */
[----:B------:R0:W-:Y:S04]  /*d7c0*/  STL.64 [R1+0x848], R36 ;  /* 0x0008482401007387 */ /* 0x0001e80000100a00 */
[----:B0-----:R-:W3:Y:S04]  /*d7d0*/  LDL.LU.64 R36, [R1+0x22e8] ;  /* 0x0022e80001247983 */ /* 0x001ee80000300a00 */
[----:B------:R0:W-:Y:S02]  /*d7e0*/  STL.64 [R1+0x868], R38 ;  /* 0x0008682601007387 */ /* 0x0001e40000100a00 */
[----:B0-----:R-:W-:-:S04]  /*d7f0*/  IMAD.WIDE R38, R44, 0x2, R6 ;  /* 0x000000022c267825 */ /* 0x001fc800078e0206 */
[--C-:B------:R-:W-:Y:S01]  /*d800*/  IMAD.WIDE R44, R45, 0x2, R6.reuse ;  /* 0x000000022d2c7825 */ /* 0x100fe200078e0206 */
[----:B------:R0:W-:Y:S04]  /*d810*/  STL.64 [R1+0x880], R38 ;  /* 0x0008802601007387 */ /* 0x0001e80000100a00 */
[----:B0-----:R-:W4:Y:S04]  /*d820*/  LDL.LU.64 R38, [R1+0x22e0] ;  /* 0x0022e00001267983 */ /* 0x001f280000300a00 */
[----:B------:R0:W-:Y:S02]  /*d830*/  STL.64 [R1+0x898], R44 ;  /* 0x0008982c01007387 */ /* 0x0001e40000100a00 */
[----:B0-----:R-:W-:-:S04]  /*d840*/  IMAD.WIDE R44, R2, 0x2, R6 ;  /* 0x00000002022c7825 */ /* 0x001fc800078e0206 */
[--C-:B------:R-:W-:Y:S01]  /*d850*/  IMAD.WIDE R2, R3, 0x2, R6.reuse ;  /* 0x0000000203027825 */ /* 0x100fe200078e0206 */
[----:B------:R0:W-:Y:S04]  /*d860*/  STL.64 [R1+0x8b8], R44 ;  /* 0x0008b82c01007387 */ /* 0x0001e80000100a00 */
[----:B0-----:R-:W2:Y:S04]  /*d870*/  LDL.LU.64 R44, [R1+0x22d8] ;  /* 0x0022d800012c7983 */ /* 0x001ea80000300a00 */
[----:B------:R0:W-:Y:S02]  /*d880*/  STL.64 [R1+0x8d0], R2 ;  /* 0x0008d00201007387 */ /* 0x0001e40000100a00 */
[----:B0-----:R-:W-:-:S04]  /*d890*/  IMAD.WIDE R2, R26, 0x2, R6 ;  /* 0x000000021a027825 */ /* 0x001fc800078e0206 */
[--C-:B------:R-:W-:Y:S01]  /*d8a0*/  IMAD.WIDE R26, R27, 0x2, R6.reuse ;  /* 0x000000021b1a7825 */ /* 0x100fe200078e0206 */
[----:B------:R0:W-:Y:S04]  /*d8b0*/  STL.64 [R1+0x8e8], R2 ;  /* 0x0008e80201007387 */ /* 0x0001e80000100a00 */
[----:B0-----:R-:W3:Y:S04]  /*d8c0*/  LDL.LU.64 R2, [R1+0x22d0] ;  /* 0x0022d00001027983 */ /* 0x001ee80000300a00 */
[----:B------:R0:W-:Y:S02]  /*d8d0*/  STL.64 [R1+0x910], R26 ;  /* 0x0009101a01007387 */ /* 0x0001e40000100a00 */
[----:B0-----:R-:W-:-:S04]  /*d8e0*/  IMAD.WIDE R26, R42, 0x2, R6 ;  /* 0x000000022a1a7825 */ /* 0x001fc800078e0206 */
[--C-:B------:R-:W-:Y:S01]  /*d8f0*/  IMAD.WIDE R42, R43, 0x2, R6.reuse ;  /* 0x000000022b2a7825 */ /* 0x100fe200078e0206 */
[----:B------:R0:W-:Y:S03]  /*d900*/  STL.64 [R1+0x1030], R26 ;  /* 0x0010301a01007387 */ /* 0x0001e60000100a00 */
[--C-:B------:R-:W-:Y:S01]  /*d910*/  IMAD.WIDE R34, R35, 0x2, R6.reuse ;  /* 0x0000000223227825 */ /* 0x100fe200078e0206 */
[----:B0-----:R-:W4:Y:S04]  /*d920*/  LDL.LU.64 R26, [R1+0x22c8] ;  /* 0x0022c800011a7983 */ /* 0x001f280000300a00 */
[----:B------:R0:W-:Y:S02]  /*d930*/  STL.64 [R1+0x1050], R42 ;  /* 0x0010502a01007387 */ /* 0x0001e40000100a00 */
[----:B0-----:R-:W-:-:S04]  /*d940*/  IMAD.WIDE R42, R20, 0x2, R6 ;  /* 0x00000002142a7825 */ /* 0x001fc800078e0206 */
[--C-:B------:R-:W-:Y:S01]  /*d950*/  IMAD.WIDE R20, R21, 0x2, R6.reuse ;  /* 0x0000000215147825 */ /* 0x100fe200078e0206 */
[----:B------:R0:W-:Y:S04]  /*d960*/  STL.64 [R1+0x1070], R42 ;  /* 0x0010702a01007387 */ /* 0x0001e80000100a00 */
[----:B0-----:R-:W2:Y:S04]  /*d970*/  LDL.LU.64 R42, [R1+0x22c0] ;  /* 0x0022c000012a7983 */ /* 0x001ea80000300a00 */
[----:B------:R0:W-:Y:S04]  /*d980*/  STL.64 [R1+0x1090], R20 ;  /* 0x0010901401007387 */ /* 0x0001e80000100a00 */
        /* <DEDUP_REMOVED lines=10> */
[----:B------:R-:W-:Y:S03]  /*da30*/  STL.64 [R1+0x1130], R34 ;  /* 0x0011302201007387 */ /* 0x000fe60000100a00 */
[--C-:B------:R-:W-:Y:S01]  /*da40*/  IMAD.WIDE R22, R9, 0x2, R6.reuse ;  /* 0x0000000209167825 */ /* 0x100fe200078e0206 */
[----:B------:R-:W4:Y:S04]  /*da50*/  LDL R8, [R1+0x128] ;  /* 0x0001280001087983 */ /* 0x000f280000100800 */
[----:B------:R0:W-:Y:S04]  /*da60*/  STL.64 [R1+0x1150], R28 ;  /* 0x0011501c01007387 */ /* 0x0001e80000100a00 */
[----:B------:R-:W4:Y:S04]  /*da70*/  LDL R9, [R1+0x124] ;  /* 0x0001240001097983 */ /* 0x000f280000100800 */
[----:B------:R1:W-:Y:S01]  /*da80*/  STL.64 [R1+0x1170], R22 ;  /* 0x0011701601007387 */ /* 0x0003e20000100a00 */
[----:B0-----:R-:W-:-:S04]  /*da90*/  IMAD.WIDE R28, R4, 0x2, R6 ;  /* 0x00000002041c7825 */ /* 0x001fc800078e0206 */
[----:B-1----:R-:W-:-:S04]  /*daa0*/  IMAD.WIDE R22, R10, 0x2, R6 ;  /* 0x000000020a167825 */ /* 0x002fc800078e0206 */
[--C-:B------:R-:W-:Y:S01]  /*dab0*/  IMAD.WIDE R10, R11, 0x2, R6.reuse ;  /* 0x000000020b0a7825 */ /* 0x100fe200078e0206 */
[----:B------:R0:W-:Y:S04]  /*dac0*/  STL.64 [R1+0x1190], R22 ;  /* 0x0011901601007387 */ /* 0x0001e80000100a00 */
[----:B------:R1:W-:Y:S04]  /*dad0*/  STL.64 [R1+0x11b0], R10 ;  /* 0x0011b00a01007387 */ /* 0x0003e80000100a00 */
[----:B------:R-:W-:Y:S01]  /*dae0*/  STL.64 [R1+0x11d0], R28 ;  /* 0x0011d01c01007387 */ /* 0x000fe20000100a00 */
[----:B0-----:R-:W-:-:S04]  /*daf0*/  IMAD.WIDE R22, R5, 0x2, R6 ;  /* 0x0000000205167825 */ /* 0x001fc800078e0206 */
[--C-:B-1----:R-:W-:Y:S01]  /*db00*/  IMAD.WIDE R10, R40, 0x2, R6.reuse ;  /* 0x00000002280a7825 */ /* 0x102fe200078e0206 */
[----:B------:R-:W-:Y:S03]  /*db10*/  STL.64 [R1+0x11f0], R22 ;  /* 0x0011f01601007387 */ /* 0x000fe60000100a00 */
[--C-:B------:R-:W-:Y:S01]  /*db20*/  IMAD.WIDE R4, R41, 0x2, R6.reuse ;  /* 0x0000000229047825 */ /* 0x100fe200078e0206 */
[----:B------:R-:W-:Y:S04]  /*db30*/  STL.64 [R1+0x2278], R40 ;  /* 0x0022782801007387 */ /* 0x000fe80000100a00 */
        /* <DEDUP_REMOVED lines=11> */
[----:B------:R0:W-:Y:S01]  /*dbf0*/  STL.64 [R1+0x12b0], R4 ;  /* 0x0012b00401007387 */ /* 0x0001e20000100a00 */
[----:B------:R-:W-:-:S04]  /*dc00*/  IMAD.WIDE R16, R59, 0x2, R6 ;  /* 0x000000023b107825 */ /* 0x000fc800078e0206 */
[--C-:B---3--:R-:W-:Y:S01]  /*dc10*/  IMAD.WIDE R10, R20, 0x2, R6.reuse ;  /* 0x00000002140a7825 */ /* 0x108fe200078e0206 */
[----:B------:R-:W-:Y:S03]  /*dc20*/  STL.64 [R1+0x2290], R20 ;  /* 0x0022901401007387 */ /* 0x000fe60000100a00 */
[--C-:B0-----:R-:W-:Y:S01]  /*dc30*/  IMAD.WIDE R4, R21, 0x2, R6.reuse ;  /* 0x0000000215047825 */ /* 0x101fe200078e0206 */
[----:B------:R-:W-:Y:S04]  /*dc40*/  STL.64 [R1+0x12d0], R10 ;  /* 0x0012d00a01007387 */ /* 0x000fe80000100a00 */
[----:B------:R-:W3:Y:S04]  /*dc50*/  LDL.LU R34, [R1+0xdc] ;  /* 0x0000dc0001227983 */ /* 0x000ee80000300800 */
[----:B------:R0:W-:Y:S04]  /*dc60*/  STL.64 [R1+0x12f0], R4 ;  /* 0x0012f00401007387 */ /* 0x0001e80000100a00 */
[----:B------:R-:W3:Y:S04]  /*dc70*/  LDL.LU R35, [R1+0xd8] ;  /* 0x0000d80001237983 */ /* 0x000ee80000300800 */
[----:B------:R-:W3:Y:S01]  /*dc80*/  LDL.LU R28, [R1+0xd4] ;  /* 0x0000d400011c7983 */ /* 0x000ee20000300800 */
[----:B0-----:R-:W-:-:S03]  /*dc90*/  IMAD.WIDE R4, R57, 0x2, R6 ;  /* 0x0000000239047825 */ /* 0x001fc600078e0206 */
[----:B------:R-:W3:Y:S04]  /*dca0*/  LDL.LU R29, [R1+0xd0] ;  /* 0x0000d000011d7983 */ /* 0x000ee80000300800 */
[----:B------:R-:W3:Y:S01]  /*dcb0*/  LDL.LU R10, [R1+0xc4] ;  /* 0x0000c400010a7983 */ /* 0x000ee20000300800 */
[----:B--2---:R-:W-:-:S03]  /*dcc0*/  IMAD.WIDE R20, R42, 0x2, R6 ;  /* 0x000000022a147825 */ /* 0x004fc600078e0206 */
[----:B------:R0:W-:Y:S04]  /*dcd0*/  STL.64 [R1+0x1310], R16 ;  /* 0x0013101001007387 */ /* 0x0001e80000100a00 */
[----:B------:R-:W2:Y:S04]  /*dce0*/  LDL.LU R11, [R1+0xc0] ;  /* 0x0000c000010b7983 */ /* 0x000ea80000300800 */
[----:B------:R1:W-:Y:S01]  /*dcf0*/  STL.64 [R1+0x1330], R4 ;  /* 0x0013300401007387 */ /* 0x0003e20000100a00 */
[----:B0-----:R-:W-:-:S03]  /*dd00*/  IMAD.WIDE R16, R43, 0x2, R6 ;  /* 0x000000022b107825 */ /* 0x001fc600078e0206 */
[----:B-1----:R-:W2:Y:S04]  /*dd10*/  LDL.LU R4, [R1+0xbc] ;  /* 0x0000bc0001047983 */ /* 0x002ea80000300800 */
[----:B------:R-:W2:Y:S04]  /*dd20*/  LDL.LU R5, [R1+0xb8] ;  /* 0x0000b80001057983 */ /* 0x000ea80000300800 */
[----:B------:R-:W-:Y:S04]  /*dd30*/  STL.64 [R1+0x2298], R42 ;  /* 0x0022982a01007387 */ /* 0x000fe80000100a00 */
[----:B------:R4:W-:Y:S04]  /*dd40*/  STL.64 [R1+0x1350], R20 ;  /* 0x0013501401007387 */ /* 0x0009e80000100a00 */
[----:B------:R0:W-:Y:S01]  /*dd50*/  STL.64 [R1+0x1370], R16 ;  /* 0x0013701001007387 */ /* 0x0001e20000100a00 */
[----:B----4-:R-:W-:-:S04]  /*dd60*/  IMAD.WIDE R20, R8, 0x2, R6 ;  /* 0x0000000208147825 */ /* 0x010fc800078e0206 */
[--C-:B0-----:R-:W-:Y:S01]  /*dd70*/  IMAD.WIDE R16, R9, 0x2, R6.reuse ;  /* 0x0000000209107825 */ /* 0x101fe200078e0206 */
        /* <DEDUP_REMOVED lines=8> */
[----:B------:R0:W-:Y:S03]  /*de00*/  STL.64 [R1+0x1410], R16 ;  /* 0x0014101001007387 */ /* 0x0001e60000100a00 */
[--C-:B------:R-:W-:Y:S02]  /*de10*/  IMAD.WIDE R2, R44, 0x2, R6.reuse ;  /* 0x000000022c027825 */ /* 0x100fe400078e0206 */
[----:B------:R-:W4:Y:S04]  /*de20*/  LDL.LU R44, [R1+0x22b4] ;  /* 0x0022b400012c7983 */ /* 0x000f280000300800 */
[----:B------:R1:W-:Y:S01]  /*de30*/  STL.64 [R1+0x1430], R8 ;  /* 0x0014300801007387 */ /* 0x0003e20000100a00 */
[----:B0-----:R-:W-:-:S03]  /*de40*/  IMAD.WIDE R16, R45, 0x2, R6 ;  /* 0x000000022d107825 */ /* 0x001fc600078e0206 */
[----:B------:R-:W4:Y:S04]  /*de50*/  LDL.LU R45, [R1+0x22b0] ;  /* 0x0022b000012d7983 */ /* 0x000f280000300800 */
[----:B------:R0:W-:Y:S01]  /*de60*/  STL.64 [R1+0x1450], R2 ;  /* 0x0014500201007387 */ /* 0x0001e20000100a00 */
[----:B-1----:R-:W-:-:S03]  /*de70*/  IMAD.WIDE R8, R38, 0x2, R6 ;  /* 0x0000000226087825 */ /* 0x002fc600078e0206 */
[----:B------:R1:W-:Y:S04]  /*de80*/  STL.64 [R1+0x1470], R16 ;  /* 0x0014701001007387 */ /* 0x0003e80000100a00 */
[----:B------:R-:W-:Y:S01]  /*de90*/  STL.64 [R1+0x22a0], R38 ;  /* 0x0022a02601007387 */ /* 0x000fe20000100a00 */
[----:B0-----:R-:W-:-:S03]  /*dea0*/  IMAD.WIDE R2, R39, 0x2, R6 ;  /* 0x0000000227027825 */ /* 0x001fc600078e0206 */
[----:B------:R0:W-:Y:S01]  /*deb0*/  STL.64 [R1+0x1490], R8 ;  /* 0x0014900801007387 */ /* 0x0001e20000100a00 */
[----:B-1----:R-:W-:-:S03]  /*dec0*/  IMAD.WIDE R16, R37, 0x2, R6 ;  /* 0x0000000225107825 */ /* 0x002fc600078e0206 */
[----:B------:R1:W-:Y:S04]  /*ded0*/  STL.64 [R1+0x14b0], R2 ;  /* 0x0014b00201007387 */ /* 0x0003e80000100a00 */
[----:B------:R1:W-:Y:S01]  /*dee0*/  STL.64 [R1+0x14d0], R16 ;  /* 0x0014d01001007387 */ /* 0x0003e20000100a00 */
[----:B0-----:R-:W-:-:S04]  /*def0*/  IMAD.WIDE R8, R36, 0x2, R6 ;  /* 0x0000000224087825 */ /* 0x001fc800078e0206 */
[--C-:B-1----:R-:W-:Y:S01]  /*df00*/  IMAD.WIDE R2, R31, 0x2, R6.reuse ;  /* 0x000000021f027825 */ /* 0x102fe200078e0206 */
[----:B------:R0:W-:Y:S03]  /*df10*/  STL.64 [R1+0x14f0], R8 ;  /* 0x0014f00801007387 */ /* 0x0001e60000100a00 */
[--C-:B------:R-:W-:Y:S01]  /*df20*/  IMAD.WIDE R16, R30, 0x2, R6.reuse ;  /* 0x000000021e107825 */ /* 0x100fe200078e0206 */
        /* <DEDUP_REMOVED lines=8> */
[----:B-1----:R-:W-:-:S04]  /*dfb0*/  IMAD.WIDE R8, R19, 0x2, R6 ;  /* 0x0000000213087825 */ /* 0x002fc800078e0206 */
[--C-:B------:R-:W-:Y:S01]  /*dfc0*/  IMAD.WIDE R2, R24, 0x2, R6.reuse ;  /* 0x0000000218027825 */ /* 0x100fe200078e0206 */
[----:B------:R3:W-:Y:S04]  /*dfd0*/  STL.64 [R1+0x1590], R14 ;  /* 0x0015900e01007387 */ /* 0x0007e80000100a00 */
[----:B------:R0:W-:Y:S04]  /*dfe0*/  STL.64 [R1+0x15b0], R2 ;  /* 0x0015b00201007387 */ /* 0x0001e80000100a00 */
[----:B------:R1:W-:Y:S01]  /*dff0*/  STL.64 [R1+0x15d0], R8 ;  /* 0x0015d00801007387 */ /* 0x0003e20000100a00 */
[----:B---3--:R-:W-:-:S04]  /*e000*/  IMAD.WIDE R14, R34, 0x2, R6 ;  /* 0x00000002220e7825 */ /* 0x008fc800078e0206 */
[--C-:B0-----:R-:W-:Y:S01]  /*e010*/  IMAD.WIDE R2, R35, 0x2, R6.reuse ;  /* 0x0000000223027825 */ /* 0x101fe200078e0206 */
[----:B------:R0:W-:Y:S03]  /*e020*/  STL.64 [R1+0x15f0], R14 ;  /* 0x0015f00e01007387 */ /* 0x0001e60000100a00 */
[--C-:B-1----:R-:W-:Y:S01]  /*e030*/  IMAD.WIDE R8, R28, 0x2, R6.reuse ;  /* 0x000000021c087825 */ /* 0x102fe200078e0206 */
        /* <DEDUP_REMOVED lines=9> */
[--C-:B--2---:R-:W-:Y:S01]  /*e0d0*/  IMAD.WIDE R2, R11, 0x2, R6.reuse ;  /* 0x000000020b027825 */ /* 0x104fe200078e0206 */
[----:B------:R0:W-:Y:S03]  /*e0e0*/  STL.64 [R1+0x16b0], R14 ;  /* 0x0016b00e01007387 */ /* 0x0001e60000100a00 */
[--C-:B-1----:R-:W-:Y:S01]  /*e0f0*/  IMAD.WIDE R8, R4, 0x2, R6.reuse ;  /* 0x0000000204087825 */ /* 0x102fe200078e0206 */
[----:B------:R1:W-:Y:S04]  /*e100*/  STL.64 [R1+0x16d0], R2 ;  /* 0x0016d00201007387 */ /* 0x0003e80000100a00 */
[----:B------:R2:W-:Y:S01]  /*e110*/  STL.64 [R1+0x16f0], R8 ;  /* 0x0016f00801007387 */ /* 0x0005e20000100a00 */
[----:B0-----:R-:W-:-:S04]  /*e120*/  IMAD.WIDE R14, R5, 0x2, R6 ;  /* 0x00000002050e7825 */ /* 0x001fc800078e0206 */
[--C-:B-1----:R-:W-:Y:S01]  /*e130*/  IMAD.WIDE R2, R12, 0x2, R6.reuse ;  /* 0x000000020c027825 */ /* 0x102fe200078e0206 */
[----:B------:R-:W-:Y:S03]  /*e140*/  STL.64 [R1+0x1710], R14 ;  /* 0x0017100e01007387 */ /* 0x000fe60000100a00 */
[----:B--2---:R-:W-:Y:S01]  /*e150*/  IMAD.WIDE R8, R0, 0x2, R6 ;  /* 0x0000000200087825 */ /* 0x004fe200078e0206 */
[----:B------:R0:W-:Y:S04]  /*e160*/  STL.64 [R1+0x1750], R2 ;  /* 0x0017500201007387 */ /* 0x0001e80000100a00 */
[----:B------:R1:W-:Y:S04]  /*e170*/  STL.64 [R1+0x1730], R8 ;  /* 0x0017300801007387 */ /* 0x0003e80000100a00 */
[----:B------:R-:W2:Y:S01]  /*e180*/  LDL R43, [R1+0x29c] ;  /* 0x00029c00012b7983 */ /* 0x000ea20000100800 */
[----:B----4-:R-:W-:-:S04]  /*e190*/  IMAD.WIDE R6, R55, 0x2, R44 ;  /* 0x0000000237067825 */ /* 0x010fc800078e022c */
[--C-:B0-----:R-:W-:Y:S01]  /*e1a0*/  IMAD.WIDE R2, R53, 0x2, R44.reuse ;  /* 0x0000000235027825 */ /* 0x101fe200078e022c */
        /* <DEDUP_REMOVED lines=11> */
[--C-:B-1----:R-:W-:Y:S01]  /*e260*/  IMAD.WIDE R8, R49, 0x2, R44.reuse ;  /* 0x0000000231087825 */ /* 0x102fe200078e022c */
[----:B------:R-:W-:Y:S03]  /*e270*/  STL.64 [R1+0x21a0], R22 ;  /* 0x0021a01601007387 */ /* 0x000fe60000100a00 */
[--C-:B------:R-:W-:Y:S01]  /*e280*/  IMAD.WIDE R26, R60, 0x2, R44.reuse ;  /* 0x000000023c1a7825 */ /* 0x100fe200078e022c */
[----:B------:R-:W-:Y:S03]  /*e290*/  STL.64 [R1+0x21a8], R8 ;  /* 0x0021a80801007387 */ /* 0x000fe60000100a00 */
[--C-:B0-----:R-:W-:Y:S01]  /*e2a0*/  IMAD.WIDE R2, R61, 0x2, R44.reuse ;  /* 0x000000023d027825 */ /* 0x101fe200078e022c */
[----:B------:R-:W-:Y:S03]  /*e2b0*/  STL.64 [R1+0x21b0], R26 ;  /* 0x0021b01a01007387 */ /* 0x000fe60000100a00 */
[--C-:B------:R-:W-:Y:S01]  /*e2c0*/  IMAD.WIDE R6, R47, 0x2, R44.reuse ;  /* 0x000000022f067825 */ /* 0x100fe200078e022c */
[----:B------:R0:W-:Y:S03]  /*e2d0*/  STL.64 [R1+0x21b8], R2 ;  /* 0x0021b80201007387 */ /* 0x0001e60000100a00 */
        /* <DEDUP_REMOVED lines=11> */
[----:B------:R-:W-:Y:S03]  /*e390*/  STL.64 [R1+0x21e8], R36 ;  /* 0x0021e82401007387 */ /* 0x000fe60000100a00 */
[--C-:B------:R-:W-:Y:S01]  /*e3a0*/  IMAD.WIDE R8, R58, 0x2, R44.reuse ;  /* 0x000000023a087825 */ /* 0x100fe200078e022c */
[----:B------:R3:W-:Y:S04]  /*e3b0*/  STL.64 [R1+0x2a8], R2 ;  /* 0x0002a80201007387 */ /* 0x0007e80000100a00 */
[----:B------:R4:W-:Y:S01]  /*e3c0*/  STL.64 [R1+0x2c8], R8 ;  /* 0x0002c80801007387 */ /* 0x0009e20000100a00 */
[----:B--2---:R-:W-:-:S05]  /*e3d0*/  IMAD.WIDE R6, R43, 0x2, R44 ;  /* 0x000000022b067825 */ /* 0x004fca00078e022c */
[----:B------:R0:W-:Y:S01]  /*e3e0*/  STL.64 [R1+0x2e8], R6 ;  /* 0x0002e80601007387 */ /* 0x0001e20000100a00 */
[----:B---3--:R-:W-:-:S05]  /*e3f0*/  IMAD.WIDE R2, R20, 0x2, R44 ;  /* 0x0000000214027825 */ /* 0x008fca00078e022c */
[----:B------:R1:W-:Y:S01]  /*e400*/  STL.64 [R1+0x300], R2 ;  /* 0x0003000201007387 */ /* 0x0003e20000100a00 */
[----:B----4-:R-:W-:-:S04]  /*e410*/  IMAD.WIDE R8, R21, 0x2, R44 ;  /* 0x0000000215087825 */ /* 0x010fc800078e022c */
        /* <DEDUP_REMOVED lines=9> */
[----:B------:R-:W2:Y:S04]  /*e4b0*/  LDL R24, [R1+0x278] ;  /* 0x0002780001187983 */ /* 0x000ea80000100800 */
[----:B------:R1:W-:Y:S04]  /*e4c0*/  STL.64 [R1+0x390], R6 ;  /* 0x0003900601007387 */ /* 0x0003e80000100a00 */
[----:B------:R-:W3:Y:S04]  /*e4d0*/  LDL R25, [R1+0x274] ;  /* 0x0002740001197983 */ /* 0x000ee80000100800 */
[----:B------:R4:W-:Y:S04]  /*e4e0*/  STL.64 [R1+0x3b0], R2 ;  /* 0x0003b00201007387 */ /* 0x0009e80000100a00 */
[----:B------:R-:W3:Y:S04]  /*e4f0*/  LDL R18, [R1+0x270] ;  /* 0x0002700001127983 */ /* 0x000ee80000100800 */
[----:B------:R-:W3:Y:S04]  /*e500*/  LDL R19, [R1+0x26c] ;  /* 0x00026c0001137983 */ /* 0x000ee80000100800 */
[----:B------:R-:W3:Y:S04]  /*e510*/  LDL R12, [R1+0x268] ;  /* 0x00026800010c7983 */ /* 0x000ee80000100800 */
[----:B------:R-:W3:Y:S04]  /*e520*/  LDL R13, [R1+0x264] ;  /* 0x00026400010d7983 */ /* 0x000ee80000100800 */
[----:B------:R-:W3:Y:S01]  /*e530*/  LDL R41, [R1+0x25c] ;  /* 0x00025c0001297983 */ /* 0x000ee20000100800 */
[----:B0-----:R-:W-:-:S03]  /*e540*/  IMAD.WIDE R8, R40, 0x2, R44 ;  /* 0x0000000228087825 */ /* 0x001fc600078e022c */
[----:B-1----:R-:W3:Y:S04]  /*e550*/  LDL R6, [R1+0x260] ;  /* 0x0002600001067983 */ /* 0x002ee80000100800 */
[----:B------:R-:W3:Y:S04]  /*e560*/  LDL R7, [R1+0x258] ;  /* 0x0002580001077983 */ /* 0x000ee80000100800 */
[----:B----4-:R-:W4:Y:S04]  /*e570*/  LDL R2, [R1+0x254] ;  /* 0x0002540001027983 */ /* 0x010f280000100800 */
[----:B------:R0:W-:Y:S04]  /*e580*/  STL.64 [R1+0x3c8], R8 ;  /* 0x0003c80801007387 */ /* 0x0001e80000100a00 */
        /* <DEDUP_REMOVED lines=20> */
[----:B--2---:R-:W-:-:S04]  /*e6d0*/  IMAD.WIDE R36, R24, 0x2, R44 ;  /* 0x0000000218247825 */ /* 0x004fc800078e022c */
        /* <DEDUP_REMOVED lines=10> */
[--C-:B------:R-:W-:Y:S01]  /*e780*/  IMAD.WIDE R12, R41, 0x2, R44.reuse ;  /* 0x00000002290c7825 */ /* 0x100fe200078e022c */
[----:B------:R-:W-:Y:S04]  /*e790*/  STL.64 [R1+0x478], R24 ;  /* 0x0004781801007387 */ /* 0x000fe80000100a00 */
[----:B------:R-:W3:Y:S01]  /*e7a0*/  LDL R41, [R1+0x200] ;  /* 0x0002000001297983 */ /* 0x000ee20000100800 */
[----:B--2---:R-:W-:-:S05]  /*e7b0*/  IMAD.WIDE R18, R6, 0x2, R44 ;  /* 0x0000000206127825 */ /* 0x004fca00078e022c */
[----:B------:R0:W-:Y:S04]  /*e7c0*/  STL.64 [R1+0x490], R18 ;  /* 0x0004901201007387 */ /* 0x0001e80000100a00 */
[----:B------:R4:W-:Y:S01]  /*e7d0*/  STL.64 [R1+0x4b0], R12 ;  /* 0x0004b00c01007387 */ /* 0x0009e20000100a00 */
[----:B0-----:R-:W-:-:S04]  /*e7e0*/  IMAD.WIDE R18, R7, 0x2, R44 ;  /* 0x0000000207127825 */ /* 0x001fc800078e022c */
        /* <DEDUP_REMOVED lines=10> */
[--C-:B--2---:R-:W-:Y:S01]  /*e890*/  IMAD.WIDE R2, R9, 0x2, R44.reuse ;  /* 0x0000000209027825 */ /* 0x104fe200078e022c */
        /* <DEDUP_REMOVED lines=42> */
[----:B---3--:R-:W-:-:S05]  /*eb40*/  IMAD.WIDE R2, R41, 0x2, R44 ;  /* 0x0000000229027825 */ /* 0x008fca00078e022c */
[----:B------:R0:W-:Y:S04]  /*eb50*/  STL.64 [R1+0x758], R2 ;  /* 0x0007580201007387 */ /* 0x0001e80000100a00 */
[----:B------:R-:W3:Y:S04]  /*eb60*/  LDL R40, [R1+0x1d4] ;  /* 0x0001d40001287983 */ /* 0x000ee80000100800 */
        /* <DEDUP_REMOVED lines=12> */
[----:B0-----:R-:W3:Y:S04]  /*ec30*/  LDL R2, [R1+0x190] ;  /* 0x0001900001027983 */ /* 0x001ee80000100800 */
[----:B------:R-:W3:Y:S04]  /*ec40*/  LDL R3, [R1+0x18c] ;  /* 0x00018c0001037983 */ /* 0x000ee80000100800 */
[----:B------:R-:W3:Y:S04]  /*ec50*/  LDL R26, [R1+0x184] ;  /* 0x00018400011a7983 */ /* 0x000ee80000100800 */
[----:B------:R-:W3:Y:S04]  /*ec60*/  LDL R27, [R1+0x180] ;  /* 0x00018000011b7983 */ /* 0x000ee80000100800 */
[----:B------:R-:W3:Y:S04]  /*ec70*/  LDL R8, [R1+0x178] ;  /* 0x0001780001087983 */ /* 0x000ee80000100800 */
[----:B------:R-:W3:Y:S04]  /*ec80*/  LDL R9, [R1+0x174] ;  /* 0x0001740001097983 */ /* 0x000ee80000100800 */
[----:B------:R-:W3:Y:S01]  /*ec90*/  LDL R22, [R1+0x16c] ;  /* 0x00016c0001167983 */ /* 0x000ee20000100800 */
[----:B--2---:R-:W-:-:S05]  /*eca0*/  IMAD.WIDE R14, R38, 0x2, R44 ;  /* 0x00000002260e7825 */ /* 0x004fca00078e022c */
[----:B------:R0:W-:Y:S01]  /*ecb0*/  STL.64 [R1+0x770], R14 ;  /* 0x0007700e01007387 */ /* 0x0001e20000100a00 */
[----:B----4-:R-:W-:-:S03]  /*ecc0*/  IMAD.WIDE R38, R39, 0x2, R44 ;  /* 0x0000000227267825 */ /* 0x010fc600078e022c */
[----:B0-----:R-:W2:Y:S04]  /*ecd0*/  LDL.LU.64 R14, [R1+0x22a8] ;  /* 0x0022a800010e7983 */ /* 0x001ea80000300a00 */
        /* <DEDUP_REMOVED lines=14> */
[----:B0-----:R-:W4:Y:S04]  /*edc0*/  LDL.LU.64 R20, [R1+0x2290] ;  /* 0x0022900001147983 */ /* 0x001f280000300a00 */
[----:B------:R-:W2:Y:S04]  /*edd0*/  LDL R23, [R1+0x168] ;  /* 0x0001680001177983 */ /* 0x000ea80000100800 */
[----:B------:R0:W-:Y:S02]  /*ede0*/  STL.64 [R1+0x838], R32 ;  /* 0x0008382001007387 */ /* 0x0001e40000100a00 */
[----:B0-----:R-:W-:-:S04]  /*edf0*/  IMAD.WIDE R32, R16, 0x2, R44 ;  /* 0x0000000210207825 */ /* 0x001fc800078e022c */
[--C-:B------:R-:W-:Y:S01]  /*ee00*/  IMAD.WIDE R16, R17, 0x2, R44.reuse ;  /* 0x0000000211107825 */ /* 0x100fe200078e022c */
[----:B------:R0:W-:Y:S04]  /*ee10*/  STL.64 [R1+0x850], R32 ;  /* 0x0008502001007387 */ /* 0x0001e80000100a00 */
[----:B0-----:R-:W4:Y:S04]  /*ee20*/  LDL.LU.64 R32, [R1+0x2288] ;  /* 0x0022880001207983 */ /* 0x001f280000300a00 */
[----:B------:R3:W-:Y:S02]  /*ee30*/  STL.64 [R1+0x870], R16 ;  /* 0x0008701001007387 */ /* 0x0007e40000100a00 */
[----:B---3--:R-:W-:-:S04]  /*ee40*/  IMAD.WIDE R16, R40, 0x2, R44 ;  /* 0x0000000228107825 */ /* 0x008fc800078e022c */
[--C-:B------:R-:W-:Y:S01]  /*ee50*/  IMAD.WIDE R40, R41, 0x2, R44.reuse ;  /* 0x0000000229287825 */ /* 0x100fe200078e022c */
[----:B------:R0:W-:Y:S04]  /*ee60*/  STL.64 [R1+0x888], R16 ;  /* 0x0008881001007387 */ /* 0x0001e80000100a00 */
[----:B0-----:R-:W3:Y:S04]  /*ee70*/  LDL.LU.64 R16, [R1+0x2280] ;  /* 0x0022800001107983 */ /* 0x001ee80000300a00 */
[----:B------:R0:W-:Y:S04]  /*ee80*/  STL.64 [R1+0x8a0], R40 ;  /* 0x0008a02801007387 */ /* 0x0001e80000100a00 */
[----:B0-----:R-:W3:Y:S01]  /*ee90*/  LDL.LU.64 R40, [R1+0x2278] ;  /* 0x0022780001287983 */ /* 0x001ee20000300a00 */
        /* <DEDUP_REMOVED lines=32> */
[----:B------:R-:W-:Y:S04]  /*f0a0*/  STL.64 [R1+0x1198], R12 ;  /* 0x0011980c01007387 */ /* 0x000fe80000100a00 */
[----:B------:R-:W3:Y:S01]  /*f0b0*/  LDL.LU R36, [R1+0x128] ;  /* 0x0001280001247983 */ /* 0x000ee20000300800 */
[----:B------:R-:W-:-:S03]  /*f0c0*/  IMAD.WIDE R2, R22, 0x2, R44 ;  /* 0x0000000216027825 */ /* 0x000fc600078e022c */
[----:B------:R0:W-:Y:S04]  /*f0d0*/  STL.64 [R1+0x11b8], R6 ;  /* 0x0011b80601007387 */ /* 0x0001e80000100a00 */
[----:B------:R-:W3:Y:S04]  /*f0e0*/  LDL.LU R37, [R1+0x124] ;  /* 0x0001240001257983 */ /* 0x000ee80000300800 */
[----:B------:R2:W-:Y:S04]  /*f0f0*/  STL.64 [R1+0x11d8], R2 ;  /* 0x0011d80201007387 */ /* 0x0005e80000100a00 */
[----:B------:R-:W3:Y:S04]  /*f100*/  LDL.LU R30, [R1+0x120] ;  /* 0x00012000011e7983 */ /* 0x000ee80000300800 */
[----:B------:R-:W3:Y:S04]  /*f110*/  LDL.LU R31, [R1+0x11c] ;  /* 0x00011c00011f7983 */ /* 0x000ee80000300800 */
[----:B------:R-:W3:Y:S04]  /*f120*/  LDL.LU R24, [R1+0x118] ;  /* 0x0001180001187983 */ /* 0x000ee80000300800 */
[----:B------:R-:W3:Y:S04]  /*f130*/  LDL.LU R25, [R1+0x114] ;  /* 0x0001140001197983 */ /* 0x000ee80000300800 */
[----:B------:R-:W3:Y:S04]  /*f140*/  LDL.LU R18, [R1+0x110] ;  /* 0x0001100001127983 */ /* 0x000ee80000300800 */
[----:B0-----:R-:W3:Y:S04]  /*f150*/  LDL.LU R6, [R1+0x10c] ;  /* 0x00010c0001067983 */ /* 0x001ee80000300800 */
[----:B------:R-:W3:Y:S01]  /*f160*/  LDL.LU R7, [R1+0x100] ;  /* 0x0001000001077983 */ /* 0x000ee20000300800 */
[----:B--2---:R-:W-:-:S05]  /*f170*/  IMAD.WIDE R2, R23, 0x2, R44 ;  /* 0x0000000217027825 */ /* 0x004fca00078e022c */
[----:B------:R0:W-:Y:S04]  /*f180*/  STL.64 [R1+0x11f8], R2 ;  /* 0x0011f80201007387 */ /* 0x0001e80000100a00 */
[----:B0-----:R-:W2:Y:S01]  /*f190*/  LDL.LU R2, [R1+0xfc] ;  /* 0x0000fc0001027983 */ /* 0x001ea20000300800 */
[----:B----4-:R-:W-:-:S04]  /*f1a0*/  IMAD.WIDE R26, R32, 0x2, R44 ;  /* 0x00000002201a7825 */ /* 0x010fc800078e022c */
[----:B---3--:R-:W-:-:S05]  /*f1b0*/  IMAD.WIDE R8, R40, 0x2, R44 ;  /* 0x0000000228087825 */ /* 0x008fca00078e022c */
[----:B------:R0:W-:Y:S04]  /*f1c0*/  STL.64 [R1+0x1218], R8 ;  /* 0x0012180801007387 */ /* 0x0001e80000100a00 */
[----:B------:R-:W3:Y:S01]  /*f1d0*/  LDL.LU R3, [R1+0xf8] ;  /* 0x0000f80001037983 */ /* 0x000ee20000300800 */
[----:B------:R-:W-:-:S03]  /*f1e0*/  IMAD.WIDE R22, R41, 0x2, R44 ;  /* 0x0000000229167825 */ /* 0x000fc600078e022c */
[----:B0-----:R-:W4:Y:S01]  /*f1f0*/  LDL.LU R8, [R1+0xf4] ;  /* 0x0000f40001087983 */ /* 0x001f220000300800 */
[----:B------:R-:W-:-:S03]  /*f200*/  IMAD.WIDE R12, R16, 0x2, R44 ;  /* 0x00000002100c7825 */ /* 0x000fc600078e022c */
[----:B------:R-:W4:Y:S04]  /*f210*/  LDL.LU R9, [R1+0xe8] ;  /* 0x0000e80001097983 */ /* 0x000f280000300800 */
[----:B------:R0:W-:Y:S01]  /*f220*/  STL.64 [R1+0x1238], R22 ;  /* 0x0012381601007387 */ /* 0x0001e20000100a00 */
[----:B------:R-:W-:-:S03]  /*f230*/  IMAD.WIDE R16, R17, 0x2, R44 ;  /* 0x0000000211107825 */ /* 0x000fc600078e022c */
[----:B0-----:R-:W4:Y:S04]  /*f240*/  LDL.LU R22, [R1+0xe4] ;  /* 0x0000e40001167983 */ /* 0x001f280000300800 */
[----:B------:R0:W-:Y:S04]  /*f250*/  STL.64 [R1+0x1258], R12 ;  /* 0x0012580c01007387 */ /* 0x0001e80000100a00 */
[----:B------:R-:W4:Y:S04]  /*f260*/  LDL.LU R23, [R1+0xe0] ;  /* 0x0000e00001177983 */ /* 0x000f280000300800 */
[----:B------:R1:W-:Y:S01]  /*f270*/  STL.64 [R1+0x1278], R16 ;  /* 0x0012781001007387 */ /* 0x0003e20000100a00 */
[----:B0-----:R-:W-:-:S03]  /*f280*/  IMAD.WIDE R12, R33, 0x2, R44 ;  /* 0x00000002210c7825 */ /* 0x001fc600078e022c */
[----:B------:R0:W-:Y:S04]  /*f290*/  STL.64 [R1+0x1298], R26 ;  /* 0x0012981a01007387 */ /* 0x0001e80000100a00 */
[----:B------:R-:W4:Y:S01]  /*f2a0*/  LDL.LU R19, [R1+0xcc] ;  /* 0x0000cc0001137983 */ /* 0x000f220000300800 */
[----:B-1----:R-:W-:-:S03]  /*f2b0*/  IMAD.WIDE R16, R20, 0x2, R44 ;  /* 0x0000000214107825 */ /* 0x002fc600078e022c */
[----:B------:R1:W-:Y:S01]  /*f2c0*/  STL.64 [R1+0x12b8], R12 ;  /* 0x0012b80c01007387 */ /* 0x0003e20000100a00 */
[----:B0-----:R-:W-:-:S03]  /*f2d0*/  IMAD.WIDE R26, R59, 0x2, R44 ;  /* 0x000000023b1a7825 */ /* 0x001fc600078e022c */
[----:B-1----:R-:W4:Y:S04]  /*f2e0*/  LDL.LU R12, [R1+0xc8] ;  /* 0x0000c800010c7983 */ /* 0x002f280000300800 */
[----:B------:R0:W-:Y:S02]  /*f2f0*/  STL.64 [R1+0x12d8], R16 ;  /* 0x0012d81001007387 */ /* 0x0001e40000100a00 */
[----:B0-----:R-:W-:-:S04]  /*f300*/  IMAD.WIDE R16, R21, 0x2, R44 ;  /* 0x0000000215107825 */ /* 0x001fc800078e022c */
[--C-:B------:R-:W-:Y:S01]  /*f310*/  IMAD.WIDE R20, R57, 0x2, R44.reuse ;  /* 0x0000000239147825 */ /* 0x100fe200078e022c */
[----:B------:R0:W-:Y:S04]  /*f320*/  STL.64 [R1+0x12f8], R16 ;  /* 0x0012f81001007387 */ /* 0x0001e80000100a00 */
[----:B------:R1:W-:Y:S01]  /*f330*/  STL.64 [R1+0x1318], R26 ;  /* 0x0013181a01007387 */ /* 0x0003e20000100a00 */
[----:B0-----:R-:W-:-:S03]  /*f340*/  IMAD.WIDE R16, R42, 0x2, R44 ;  /* 0x000000022a107825 */ /* 0x001fc600078e022c */
[----:B------:R-:W4:Y:S01]  /*f350*/  LDL.LU R42, [R1+0x2274] ;  /* 0x00227400012a7983 */ /* 0x000f220000300800 */
[----:B-1----:R-:W-:-:S03]  /*f360*/  IMAD.WIDE R26, R43, 0x2, R44 ;  /* 0x000000022b1a7825 */ /* 0x002fc600078e022c */
[----:B------:R0:W-:Y:S04]  /*f370*/  STL.64 [R1+0x1338], R20 ;  /* 0x0013381401007387 */ /* 0x0001e80000100a00 */
[----:B------:R-:W4:Y:S04]  /*f380*/  LDL.LU R13, [R1+0x2a0] ;  /* 0x0002a000010d7983 */ /* 0x000f280000300800 */
[----:B------:R1:W-:Y:S04]  /*f390*/  STL.64 [R1+0x1358], R16 ;  /* 0x0013581001007387 */ /* 0x0003e80000100a00 */
[----:B------:R-:W4:Y:S01]  /*f3a0*/  LDL.LU R43, [R1+0x2270] ;  /* 0x00227000012b7983 */ /* 0x000f220000300800 */
[----:B0-----:R-:W-:-:S03]  /*f3b0*/  IMAD.WIDE R20, R36, 0x2, R44 ;  /* 0x0000000224147825 */ /* 0x001fc600078e022c */
[----:B------:R-:W-:Y:S01]  /*f3c0*/  STL.64 [R1+0x1378], R26 ;  /* 0x0013781a01007387 */ /* 0x000fe20000100a00 */
[----:B-1----:R-:W-:-:S03]  /*f3d0*/  IMAD.WIDE R16, R37, 0x2, R44 ;  /* 0x0000000225107825 */ /* 0x002fc600078e022c */
[----:B------:R-:W-:Y:S04]  /*f3e0*/  STL [R1+0x21f0], R37 ;  /* 0x0021f02501007387 */ /* 0x000fe80000100800 */
[----:B------:R0:W-:Y:S04]  /*f3f0*/  STL.64 [R1+0x1398], R20 ;  /* 0x0013981401007387 */ /* 0x0001e80000100a00 */
[----:B------:R-:W-:Y:S04]  /*f400*/  STL [R1+0x21f4], R36 ;  /* 0x0021f42401007387 */ /* 0x000fe80000100800 */
[----:B------:R1:W-:Y:S01]  /*f410*/  STL.64 [R1+0x13b8], R16 ;  /* 0x0013b81001007387 */ /* 0x0003e20000100a00 */
[----:B0-----:R-:W-:-:S03]  /*f420*/  IMAD.WIDE R20, R31, 0x2, R44 ;  /* 0x000000021f147825 */ /* 0x001fc600078e022c */
[----:B------:R-:W-:Y:S01]  /*f430*/  STL.64 [R1+0x21f8], R30 ;  /* 0x0021f81e01007387 */ /* 0x000fe20000100a00 */
[----:B-1----:R-:W-:-:S05]  /*f440*/  IMAD.WIDE R16, R30, 0x2, R44 ;  /* 0x000000021e107825 */ /* 0x002fca00078e022c */
[----:B------:R0:W-:Y:S04]  /*f450*/  STL.64 [R1+0x13d8], R16 ;  /* 0x0013d81001007387 */ /* 0x0001e80000100a00 */
[----:B------:R1:W-:Y:S04]  /*f460*/  STL.64 [R1+0x13f8], R20 ;  /* 0x0013f81401007387 */ /* 0x0003e80000100a00 */
[----:B------:R1:W-:Y:S01]  /*f470*/  STL.64 [R1+0x2200], R24 ;  /* 0x0022001801007387 */ /* 0x0003e20000100a00 */
        /* <DEDUP_REMOVED lines=8> */
[----:B------:R-:W-:Y:S04]  /*f500*/  STL.64 [R1+0x1478], R24 ;  /* 0x0014781801007387 */ /* 0x000fe80000100a00 */
[----:B------:R-:W-:Y:S01]  /*f510*/  STL.64 [R1+0x2208], R38 ;  /* 0x0022082601007387 */ /* 0x000fe20000100a00 */
[----:B0-----:R-:W-:-:S03]  /*f520*/  IMAD.WIDE R16, R39, 0x2, R44 ;  /* 0x0000000227107825 */ /* 0x001fc600078e022c */
[----:B------:R0:W-:Y:S04]  /*f530*/  STL.64 [R1+0x1498], R20 ;  /* 0x0014981401007387 */ /* 0x0001e80000100a00 */
[----:B------:R2:W-:Y:S04]  /*f540*/  STL.64 [R1+0x14b8], R16 ;  /* 0x0014b81001007387 */ /* 0x0005e80000100a00 */
[----:B------:R3:W-:Y:S01]  /*f550*/  STL.64 [R1+0x2210], R6 ;  /* 0x0022100601007387 */ /* 0x0007e20000100a00 */
[----:B0-----:R-:W-:-:S04]  /*f560*/  IMAD.WIDE R20, R7, 0x2, R44 ;  /* 0x0000000207147825 */ /* 0x001fc800078e022c */
[--C-:B--2---:R-:W-:Y:S01]  /*f570*/  IMAD.WIDE R16, R2, 0x2, R44.reuse ;  /* 0x0000000202107825 */ /* 0x104fe200078e022c */
[----:B------:R-:W-:Y:S03]  /*f580*/  STL.64 [R1+0x14d8], R20 ;  /* 0x0014d81401007387 */ /* 0x000fe60000100a00 */
[--C-:B---3--:R-:W-:Y:S01]  /*f590*/  IMAD.WIDE R6, R3, 0x2, R44.reuse ;  /* 0x0000000203067825 */ /* 0x108fe200078e022c */
[----:B------:R0:W-:Y:S04]  /*f5a0*/  STL.64 [R1+0x2218], R2 ;  /* 0x0022180201007387 */ /* 0x0001e80000100a00 */
[----:B------:R4:W-:Y:S04]  /*f5b0*/  STL.64 [R1+0x14f8], R16 ;  /* 0x0014f81001007387 */ /* 0x0009e80000100a00 */
[----:B------:R1:W-:Y:S01]  /*f5c0*/  STL.64 [R1+0x1518], R6 ;  /* 0x0015180601007387 */ /* 0x0003e20000100a00 */
[----:B0-----:R-:W-:-:S04]  /*f5d0*/  IMAD.WIDE R2, R15, 0x2, R44 ;  /* 0x000000020f027825 */ /* 0x001fc800078e022c */
[----:B----4-:R-:W-:-:S04]  /*f5e0*/  IMAD.WIDE R16, R8, 0x2, R44 ;  /* 0x0000000208107825 */ /* 0x010fc800078e022c */
[--C-:B-1----:R-:W-:Y:S01]  /*f5f0*/  IMAD.WIDE R6, R14, 0x2, R44.reuse ;  /* 0x000000020e067825 */ /* 0x102fe200078e022c */
[----:B------:R-:W-:Y:S04]  /*f600*/  STL.64 [R1+0x1538], R16 ;  /* 0x0015381001007387 */ /* 0x000fe80000100a00 */
[----:B------:R-:W-:Y:S04]  /*f610*/  STL.64 [R1+0x2220], R14 ;  /* 0x0022200e01007387 */ /* 0x000fe80000100a00 */
[----:B------:R0:W-:Y:S04]  /*f620*/  STL.64 [R1+0x1558], R6 ;  /* 0x0015580601007387 */ /* 0x0001e80000100a00 */
[----:B------:R1:W-:Y:S04]  /*f630*/  STL.64 [R1+0x1578], R2 ;  /* 0x0015780201007387 */ /* 0x0003e80000100a00 */
[----:B------:R-:W-:Y:S01]  /*f640*/  STL.64 [R1+0x2228], R8 ;  /* 0x0022280801007387 */ /* 0x000fe20000100a00 */
[----:B0-----:R-:W-:-:S04]  /*f650*/  IMAD.WIDE R6, R9, 0x2, R44 ;  /* 0x0000000209067825 */ /* 0x001fc800078e022c */
[--C-:B-1----:R-:W-:Y:S01]  /*f660*/  IMAD.WIDE R2, R22, 0x2, R44.reuse ;  /* 0x0000000216027825 */ /* 0x102fe200078e022c */
[----:B------:R0:W-:Y:S04]  /*f670*/  STL.64 [R1+0x1598], R6 ;  /* 0x0015980601007387 */ /* 0x0001e80000100a00 */
[----:B------:R-:W-:Y:S04]  /*f680*/  STL.64 [R1+0x2230], R22 ;  /* 0x0022301601007387 */ /* 0x000fe80000100a00 */
[----:B------:R1:W-:Y:S01]  /*f690*/  STL.64 [R1+0x15b8], R2 ;  /* 0x0015b80201007387 */ /* 0x0003e20000100a00 */
[----:B0-----:R-:W-:-:S05]  /*f6a0*/  IMAD.WIDE R6, R23, 0x2, R44 ;  /* 0x0000000217067825 */ /* 0x001fca00078e022c */
[----:B------:R0:W-:Y:S01]  /*f6b0*/  STL.64 [R1+0x15d8], R6 ;  /* 0x0015d80601007387 */ /* 0x0001e20000100a00 */
[----:B-1----:R-:W-:-:S03]  /*f6c0*/  IMAD.WIDE R2, R34, 0x2, R44 ;  /* 0x0000000222027825 */ /* 0x002fc600078e022c */
[----:B------:R-:W-:Y:S04]  /*f6d0*/  STL.64 [R1+0x2238], R34 ;  /* 0x0022382201007387 */ /* 0x000fe80000100a00 */
[----:B------:R1:W-:Y:S01]  /*f6e0*/  STL.64 [R1+0x15f8], R2 ;  /* 0x0015f80201007387 */ /* 0x0003e20000100a00 */
[----:B0-----:R-:W-:-:S05]  /*f6f0*/  IMAD.WIDE R6, R35, 0x2, R44 ;  /* 0x0000000223067825 */ /* 0x001fca00078e022c */
[----:B------:R0:W-:Y:S01]  /*f700*/  STL.64 [R1+0x1618], R6 ;  /* 0x0016180601007387 */ /* 0x0001e20000100a00 */
[----:B-1----:R-:W-:-:S03]  /*f710*/  IMAD.WIDE R2, R28, 0x2, R44 ;  /* 0x000000021c027825 */ /* 0x002fc600078e022c */
        /* <DEDUP_REMOVED lines=8> */
[----:B0-----:R-:W-:-:S03]  /*f7a0*/  IMAD.WIDE R6, R10, 0x2, R44 ;  /* 0x000000020a067825 */ /* 0x001fc600078e022c */
[----:B------:R-:W-:Y:S04]  /*f7b0*/  STL.64 [R1+0x1698], R8 ;  /* 0x0016980801007387 */ /* 0x000fe80000100a00 */
[----:B------:R-:W-:Y:S01]  /*f7c0*/  STL.64 [R1+0x2250], R10 ;  /* 0x0022500a01007387 */ /* 0x000fe20000100a00 */
[----:B-1----:R-:W-:-:S03]  /*f7d0*/  IMAD.WIDE R2, R11, 0x2, R44 ;  /* 0x000000020b027825 */ /* 0x002fc600078e022c */
[----:B------:R0:W-:Y:S04]  /*f7e0*/  STL.64 [R1+0x16b8], R6 ;  /* 0x0016b80601007387 */ /* 0x0001e80000100a00 */
[----:B------:R1:W-:Y:S01]  /*f7f0*/  STL.64 [R1+0x16d8], R2 ;  /* 0x0016d80201007387 */ /* 0x0003e20000100a00 */
[----:B------:R-:W-:-:S03]  /*f800*/  IMAD.WIDE R26, R55, 0x2, R42 ;  /* 0x00000002371a7825 */ /* 0x000fc600078e022a */
[----:B------:R2:W-:Y:S01]  /*f810*/  STL.64 [R1+0x2258], R4 ;  /* 0x0022580401007387 */ /* 0x0005e20000100a00 */
[----:B0-----:R-:W-:-:S04]  /*f820*/  IMAD.WIDE R6, R4, 0x2, R44 ;  /* 0x0000000204067825 */ /* 0x001fc800078e022c */
[--C-:B-1----:R-:W-:Y:S01]  /*f830*/  IMAD.WIDE R2, R5, 0x2, R44.reuse ;  /* 0x0000000205027825 */ /* 0x102fe200078e022c */
[----:B------:R-:W-:Y:S03]  /*f840*/  STL.64 [R1+0x16f8], R6 ;  /* 0x0016f80601007387 */ /* 0x000fe60000100a00 */
[--C-:B--2---:R-:W-:Y:S01]  /*f850*/  IMAD.WIDE R4, R13, 0x2, R44.reuse ;  /* 0x000000020d047825 */ /* 0x104fe200078e022c */
[----:B------:R0:W-:Y:S04]  /*f860*/  STL.64 [R1+0x1718], R2 ;  /* 0x0017180201007387 */ /* 0x0001e80000100a00 */
[----:B------:R-:W-:Y:S04]  /*f870*/  STL.64 [R1+0x2260], R12 ;  /* 0x0022600c01007387 */ /* 0x000fe80000100a00 */
[----:B------:R-:W-:Y:S01]  /*f880*/  STL.64 [R1+0x1758], R4 ;  /* 0x0017580401007387 */ /* 0x000fe20000100a00 */
[----:B0-----:R-:W-:-:S03]  /*f890*/  IMAD.WIDE R2, R0, 0x2, R44 ;  /* 0x0000000200027825 */ /* 0x001fc600078e022c */
[----:B------:R-:W-:Y:S04]  /*f8a0*/  STL.64 [R1+0x2268], R26 ;  /* 0x0022681a01007387 */ /* 0x000fe80000100a00 */
[----:B------:R0:W-:Y:S04]  /*f8b0*/  STL.64 [R1+0x1738], R2 ;  /* 0x0017380201007387 */ /* 0x0001e80000100a00 */
[----:B------:R-:W2:Y:S04]  /*f8c0*/  LDL.LU R29, [R1+0x29c] ;  /* 0x00029c00011d7983 */ /* 0x000ea80000300800 */
[----:B------:R-:W3:Y:S04]  /*f8d0*/  LDL.LU R34, [R1+0x298] ;  /* 0x0002980001227983 */ /* 0x000ee80000300800 */
        /* <DEDUP_REMOVED lines=19> */
[----:B--2---:R-:W-:-:S04]  /*fa10*/  IMAD.WIDE R12, R29, 0x2, R42 ;  /* 0x000000021d0c7825 */ /* 0x004fc800078e022a */
[--C-:B---3--:R-:W-:Y:S01]  /*fa20*/  IMAD.WIDE R4, R34, 0x2, R42.reuse ;  /* 0x0000000222047825 */ /* 0x108fe200078e022a */
[----:B------:R0:W-:Y:S03]  /*fa30*/  STL.64 [R1+0x2b0], R12 ;  /* 0x0002b00c01007387 */ /* 0x0001e60000100a00 */
[--C-:B----4-:R-:W-:Y:S01]  /*fa40*/  IMAD.WIDE R10, R35, 0x2, R42.reuse ;  /* 0x00000002230a7825 */ /* 0x110fe200078e022a */
        /* <DEDUP_REMOVED lines=35> */
[----:B------:R-:W2:Y:S01]  /*fc80*/  LDL.LU R27, [R1+0x248] ;  /* 0x00024800011b7983 */ /* 0x000ea20000300800 */
[----:B-1----:R-:W-:-:S03]  /*fc90*/  IMAD.WIDE R2, R37, 0x2, R42 ;  /* 0x0000000225027825 */ /* 0x002fc600078e022a */
[----:B------:R0:W-:Y:S04]  /*fca0*/  STL.64 [R1+0x250], R4 ;  /* 0x0002500401007387 */ /* 0x0001e80000100a00 */
[----:B------:R-:W3:Y:S04]  /*fcb0*/  LDL.LU R12, [R1+0x244] ;  /* 0x00024400010c7983 */ /* 0x000ee80000300800 */
[----:B------:R1:W-:Y:S04]  /*fcc0*/  STL.64 [R1+0x498], R2 ;  /* 0x0004980201007387 */ /* 0x0003e80000100a00 */
        /* <DEDUP_REMOVED lines=29> */
[----:B--2---:R-:W-:-:S05]  /*fea0*/  IMAD.WIDE R26, R27, 0x2, R42 ;  /* 0x000000021b1a7825 */ /* 0x004fca00078e022a */
[----:B------:R3:W-:Y:S02]  /*feb0*/  STL.64 [R1+0x248], R26 ;  /* 0x0002481a01007387 */ /* 0x0007e40000100a00 */
[----:B---3--:R-:W-:-:S04]  /*fec0*/  IMAD.WIDE R26, R12, 0x2, R42 ;  /* 0x000000020c1a7825 */ /* 0x008fc800078e022a */
[--C-:B----4-:R-:W-:Y:S01]  /*fed0*/  IMAD.WIDE R12, R13, 0x2, R42.reuse ;  /* 0x000000020d0c7825 */ /* 0x110fe200078e022a */
        /* <DEDUP_REMOVED lines=165> */
[----:B------:R0:W-:Y:S04]  /*10930*/  STL.64 [R1+0x1380], R36 ;  /* 0x0013802401007387 */ /* 0x0001e80000100a00 */
[----:B0-----:R-:W2:Y:S02]  /*10940*/  LDL.LU R36, [R1+0x21f4] ;  /* 0x0021f40001247983 */ /* 0x001ea40000300800 */
[----:B--2---:R-:W-:-:S05]  /*10950*/  IMAD.WIDE R36, R36, 0x2, R42 ;  /* 0x0000000224247825 */ /* 0x004fca00078e022a */
[----:B------:R0:W-:Y:S04]  /*10960*/  STL.64 [R1+0x128], R36 ;  /* 0x0001282401007387 */ /* 0x0001e80000100a00 */
[----:B0-----:R-:W2:Y:S02]  /*10970*/  LDL.LU R37, [R1+0x21f0] ;  /* 0x0021f00001257983 */ /* 0x001ea40000300800 */
[----:B--2---:R-:W-:-:S05]  /*10980*/  IMAD.WIDE R36, R37, 0x2, R42 ;  /* 0x0000000225247825 */ /* 0x004fca00078e022a */
[----:B------:R4:W-:Y:S02]  /*10990*/  STL.64 [R1+0x13c0], R36 ;  /* 0x0013c02401007387 */ /* 0x0009e40000100a00 */
[----:B----4-:R-:W-:-:S04]  /*109a0*/  IMAD.WIDE R36, R30, 0x2, R42 ;  /* 0x000000021e247825 */ /* 0x010fc800078e022a */
[--C-:B------:R-:W-:Y:S01]  /*109b0*/  IMAD.WIDE R30, R31, 0x2, R42.reuse ;  /* 0x000000021f1e7825 */ /* 0x100fe200078e022a */
[----:B------:R0:W-:Y:S04]  /*109c0*/  STL.64 [R1+0x120], R36 ;  /* 0x0001202401007387 */ /* 0x0001e80000100a00 */
[----:B0-----:R-:W2:Y:S04]  /*109d0*/  LDL.LU.64 R36, [R1+0x21e8] ;  /* 0x0021e80001247983 */ /* 0x001ea80000300a00 */
[----:B------:R3:W-:Y:S02]  /*109e0*/  STL.64 [R1+0x1400], R30 ;  /* 0x0014001e01007387 */ /* 0x0007e40000100a00 */
[----:B---3--:R-:W-:-:S04]  /*109f0*/  IMAD.WIDE R30, R24, 0x2, R42 ;  /* 0x00000002181e7825 */ /* 0x008fc800078e022a */
[--C-:B------:R-:W-:Y:S01]  /*10a00*/  IMAD.WIDE R24, R25, 0x2, R42.reuse ;  /* 0x0000000219187825 */ /* 0x100fe200078e022a */
[----:B------:R0:W-:Y:S04]  /*10a10*/  STL.64 [R1+0x118], R30 ;  /* 0x0001181e01007387 */ /* 0x0001e80000100a00 */
[----:B0-----:R-:W3:Y:S04]  /*10a20*/  LDL.LU.64 R30, [R1+0x21e0] ;  /* 0x0021e000011e7983 */ /* 0x001ee80000300a00 */
[----:B------:R0:W-:Y:S02]  /*10a30*/  STL.64 [R1+0x1440], R24 ;  /* 0x0014401801007387 */ /* 0x0001e40000100a00 */
[----:B0-----:R-:W-:-:S05]  /*10a40*/  IMAD.WIDE R24, R18, 0x2, R42 ;  /* 0x0000000212187825 */ /* 0x001fca00078e022a */
[----:B------:R0:W-:Y:S02]  /*10a50*/  STL.64 [R1+0x110], R24 ;  /* 0x0001101801007387 */ /* 0x0001e40000100a00 */
[----:B0-----:R-:W-:-:S05]  /*10a60*/  IMAD.WIDE R24, R6, 0x2, R42 ;  /* 0x0000000206187825 */ /* 0x001fca00078e022a */
[----:B------:R0:W-:Y:S02]  /*10a70*/  STL.64 [R1+0x1480], R24 ;  /* 0x0014801801007387 */ /* 0x0001e40000100a00 */
[----:B0-----:R-:W-:-:S05]  /*10a80*/  IMAD.WIDE R24, R38, 0x2, R42 ;  /* 0x0000000226187825 */ /* 0x001fca00078e022a */
[----:B------:R0:W-:Y:S02]  /*10a90*/  STL.64 [R1+0x108], R24 ;  /* 0x0001081801007387 */ /* 0x0001e40000100a00 */
[--C-:B0-----:R-:W-:Y:S02]  /*10aa0*/  IMAD.WIDE R24, R39, 0x2, R42.reuse ;  /* 0x0000000227187825 */ /* 0x101fe400078e022a */
[----:B------:R-:W4:Y:S04]  /*10ab0*/  LDL.LU.64 R38, [R1+0xb0] ;  /* 0x0000b00001267983 */ /* 0x000f280000300a00 */
[----:B------:R0:W-:Y:S02]  /*10ac0*/  STL.64 [R1+0x14c0], R24 ;  /* 0x0014c01801007387 */ /* 0x0001e40000100a00 */
[----:B0-----:R-:W-:-:S02]  /*10ad0*/  IMAD.WIDE R24, R7, 0x2, R42 ;  /* 0x0000000207187825 */ /* 0x001fc400078e022a */
[----:B------:R-:W2:Y:S04]  /*10ae0*/  LDL.LU.64 R6, [R1+0xa8] ;  /* 0x0000a80001067983 */ /* 0x000ea80000300a00 */
[----:B------:R0:W-:Y:S02]  /*10af0*/  STL.64 [R1+0x100], R24 ;  /* 0x0001001801007387 */ /* 0x0001e40000100a00 */
[----:B0-----:R-:W-:-:S05]  /*10b00*/  IMAD.WIDE R24, R2, 0x2, R42 ;  /* 0x0000000202187825 */ /* 0x001fca00078e022a */
[----:B------:R0:W-:Y:S02]  /*10b10*/  STL.64 [R1+0x1500], R24 ;  /* 0x0015001801007387 */ /* 0x0001e40000100a00 */
[--C-:B0-----:R-:W-:Y:S02]  /*10b20*/  IMAD.WIDE R24, R3, 0x2, R42.reuse ;  /* 0x0000000203187825 */ /* 0x101fe400078e022a */
[----:B------:R-:W3:Y:S04]  /*10b30*/  LDL.LU.64 R2, [R1+0xa0] ;  /* 0x0000a00001027983 */ /* 0x000ee80000300a00 */
[----:B------:R0:W-:Y:S02]  /*10b40*/  STL.64 [R1+0xf8], R24 ;  /* 0x0000f81801007387 */ /* 0x0001e40000100a00 */
[----:B0-----:R-:W-:-:S05]  /*10b50*/  IMAD.WIDE R24, R8, 0x2, R42 ;  /* 0x0000000208187825 */ /* 0x001fca00078e022a */
[----:B------:R0:W-:Y:S01]  /*10b60*/  STL.64 [R1+0x1540], R24 ;  /* 0x0015401801007387 */ /* 0x0001e20000100a00 */
[----:B------:R-:W-:-:S04]  /*10b70*/  IMAD.WIDE R8, R9, 0x2, R42 ;  /* 0x0000000209087825 */ /* 0x000fc800078e022a */
[----:B0-----:R-:W-:-:S05]  /*10b80*/  IMAD.WIDE R24, R14, 0x2, R42 ;  /* 0x000000020e187825 */ /* 0x001fca00078e022a */
[----:B------:R0:W-:Y:S02]  /*10b90*/  STL.64 [R1+0xf0], R24 ;  /* 0x0000f01801007387 */ /* 0x0001e40000100a00 */
[--C-:B0-----:R-:W-:Y:S02]  /*10ba0*/  IMAD.WIDE R24, R15, 0x2, R42.reuse ;  /* 0x000000020f187825 */ /* 0x101fe400078e022a */
[----:B------:R-:W3:Y:S04]  /*10bb0*/  LDL.LU.64 R14, [R1+0x98] ;  /* 0x00009800010e7983 */ /* 0x000ee80000300a00 */
[----:B------:R0:W-:Y:S04]  /*10bc0*/  STL.64 [R1+0x1580], R24 ;  /* 0x0015801801007387 */ /* 0x0001e80000100a00 */
[----:B------:R1:W-:Y:S01]  /*10bd0*/  STL.64 [R1+0xe8], R8 ;  /* 0x0000e80801007387 */ /* 0x0003e20000100a00 */
[----:B0-----:R-:W-:-:S03]  /*10be0*/  IMAD.WIDE R24, R22, 0x2, R42 ;  /* 0x0000000216187825 */ /* 0x001fc600078e022a */
[----:B-1----:R-:W3:Y:S04]  /*10bf0*/  LDL.LU.64 R8, [R1+0x90] ;  /* 0x0000900001087983 */ /* 0x002ee80000300a00 */
[----:B------:R0:W-:Y:S02]  /*10c00*/  STL.64 [R1+0x15c0], R24 ;  /* 0x0015c01801007387 */ /* 0x0001e40000100a00 */
[--C-:B0-----:R-:W-:Y:S02]  /*10c10*/  IMAD.WIDE R24, R23, 0x2, R42.reuse ;  /* 0x0000000217187825 */ /* 0x101fe400078e022a */
[----:B------:R-:W3:Y:S04]  /*10c20*/  LDL.LU.64 R22, [R1+0x88] ;  /* 0x0000880001167983 */ /* 0x000ee80000300a00 */
[----:B------:R0:W-:Y:S02]  /*10c30*/  STL.64 [R1+0xe0], R24 ;  /* 0x0000e01801007387 */ /* 0x0001e40000100a00 */
[----:B0-----:R-:W-:-:S04]  /*10c40*/  IMAD.WIDE R24, R34, 0x2, R42 ;  /* 0x0000000222187825 */ /* 0x001fc800078e022a */
[--C-:B------:R-:W-:Y:S01]  /*10c50*/  IMAD.WIDE R34, R35, 0x2, R42.reuse ;  /* 0x0000000223227825 */ /* 0x100fe200078e022a */
[----:B------:R0:W-:Y:S03]  /*10c60*/  STL.64 [R1+0x1600], R24 ;  /* 0x0016001801007387 */ /* 0x0001e60000100a00 */
[--C-:B------:R-:W-:Y:S01]  /*10c70*/  IMAD.WIDE R18, R19, 0x2, R42.reuse ;  /* 0x0000000213127825 */ /* 0x100fe200078e022a */
[----:B0-----:R-:W3:Y:S04]  /*10c80*/  LDL.LU.64 R24, [R1+0x21d8] ;  /* 0x0021d80001187983 */ /* 0x001ee80000300a00 */
[----:B------:R0:W-:Y:S02]  /*10c90*/  STL.64 [R1+0xd8], R34 ;  /* 0x0000d82201007387 */ /* 0x0001e40000100a00 */
[----:B0-----:R-:W-:-:S04]  /*10ca0*/  IMAD.WIDE R34, R28, 0x2, R42 ;  /* 0x000000021c227825 */ /* 0x001fc800078e022a */
[--C-:B------:R-:W-:Y:S01]  /*10cb0*/  IMAD.WIDE R28, R29, 0x2, R42.reuse ;  /* 0x000000021d1c7825 */ /* 0x100fe200078e022a */
[----:B------:R0:W-:Y:S04]  /*10cc0*/  STL.64 [R1+0x1640], R34 ;  /* 0x0016402201007387 */ /* 0x0001e80000100a00 */
[----:B0-----:R-:W3:Y:S04]  /*10cd0*/  LDL.LU.64 R34, [R1+0x80] ;  /* 0x0000800001227983 */ /* 0x001ee80000300a00 */
[----:B------:R0:W-:Y:S04]  /*10ce0*/  STL.64 [R1+0xd0], R28 ;  /* 0x0000d01c01007387 */ /* 0x0001e80000100a00 */
[----:B0-----:R-:W3:Y:S04]  /*10cf0*/  LDL.LU.64 R28, [R1+0x78] ;  /* 0x00007800011c7983 */ /* 0x001ee80000300a00 */
[----:B------:R0:W-:Y:S02]  /*10d00*/  STL.64 [R1+0x1680], R18 ;  /* 0x0016801201007387 */ /* 0x0001e40000100a00 */
[----:B0-----:R-:W-:-:S05]  /*10d10*/  IMAD.WIDE R18, R12, 0x2, R42 ;  /* 0x000000020c127825 */ /* 0x001fca00078e022a */
[----:B------:R0:W-:Y:S02]  /*10d20*/  STL.64 [R1+0xc8], R18 ;  /* 0x0000c81201007387 */ /* 0x0001e40000100a00 */
[----:B0-----:R-:W-:-:S04]  /*10d30*/  IMAD.WIDE R18, R10, 0x2, R42 ;  /* 0x000000020a127825 */ /* 0x001fc800078e022a */
[--C-:B------:R-:W-:Y:S01]  /*10d40*/  IMAD.WIDE R10, R11, 0x2, R42.reuse ;  /* 0x000000020b0a7825 */ /* 0x100fe200078e022a */
[----:B------:R0:W-:Y:S03]  /*10d50*/  STL.64 [R1+0x16c0], R18 ;  /* 0x0016c01201007387 */ /* 0x0001e60000100a00 */
[--C-:B------:R-:W-:Y:S01]  /*10d60*/  IMAD.WIDE R12, R13, 0x2, R42.reuse ;  /* 0x000000020d0c7825 */ /* 0x100fe200078e022a */
[----:B0-----:R-:W3:Y:S04]  /*10d70*/  LDL.LU.64 R18, [R1+0x21d0] ;  /* 0x0021d00001127983 */ /* 0x001ee80000300a00 */
[----:B------:R0:W-:Y:S01]  /*10d80*/  STL.64 [R1+0xc0], R10 ;  /* 0x0000c00a01007387 */ /* 0x0001e20000100a00 */
[----:B------:R-:W-:-:S04]  /*10d90*/  IMAD.WIDE R40, R53, 0x2, R42 ;  /* 0x0000000235287825 */ /* 0x000fc800078e022a */
[----:B------:R-:W-:-:S04]  /*10da0*/  IMAD.WIDE R16, R51, 0x2, R42 ;  /* 0x0000000233107825 */ /* 0x000fc800078e022a */
[----:B0-----:R-:W-:-:S04]  /*10db0*/  IMAD.WIDE R10, R4, 0x2, R42 ;  /* 0x00000002040a7825 */ /* 0x001fc800078e022a */
[--C-:B------:R-:W-:Y:S01]  /*10dc0*/  IMAD.WIDE R4, R5, 0x2, R42.reuse ;  /* 0x0000000205047825 */ /* 0x100fe200078e022a */
[----:B------:R0:W-:Y:S03]  /*10dd0*/  STL.64 [R1+0x1700], R10 ;  /* 0x0017000a01007387 */ /* 0x0001e60000100a00 */
[----:B------:R-:W-:-:S04]  /*10de0*/  IMAD.WIDE R32, R49, 0x2, R42 ;  /* 0x0000000231207825 */ /* 0x000fc800078e022a */
[----:B------:R-:W-:-:S04]  /*10df0*/  IMAD.WIDE R20, R60, 0x2, R42 ;  /* 0x000000023c147825 */ /* 0x000fc800078e022a */
[--C-:B------:R-:W-:Y:S01]  /*10e00*/  IMAD.WIDE R44, R47, 0x2, R42.reuse ;  /* 0x000000022f2c7825 */ /* 0x100fe200078e022a */
[----:B0-----:R-:W3:Y:S03]  /*10e10*/  LDL.LU.64 R10, [R1+0x68] ;  /* 0x00006800010a7983 */ /* 0x001ee60000300a00 */
        /* <DEDUP_REMOVED lines=12> */
[----:B------:R-:W-:Y:S01]  /*10ee0*/  IMAD.WIDE R42, R0, 0x2, R42 ;  /* 0x00000002002a7825 */ /* 0x000fe200078e022a */
[----:B----4-:R0:W-:Y:S03]  /*10ef0*/  STL [R1+0x2108], R38 ;  /* 0x0021082601007387 */ /* 0x0101e60000100800 */
[----:B------:R-:W-:Y:S01]  /*10f00*/  IMAD.MOV.U32 R0, RZ, RZ, R39 ;  /* 0x000000ffff007224 */ /* 0x000fe200078e0027 */
[----:B--2---:R-:W-:Y:S04]  /*10f10*/  STL [R1+0x2104], R6 ;  /* 0x0021040601007387 */ /* 0x004fe80000100800 */
[----:B------:R1:W-:Y:S04]  /*10f20*/  STL [R1+0x2100], R0 ;  /* 0x0021000001007387 */ /* 0x0003e80000100800 */
[----:B0-----:R-:W2:Y:S01]  /*10f30*/  LDL.LU.64 R38, [R1+0x50] ;  /* 0x0000500001267983 */ /* 0x001ea20000300a00 */
[----:B-1----:R-:W-:-:S03]  /*10f40*/  IMAD.MOV.U32 R0, RZ, RZ, R7 ;  /* 0x000000ffff007224 */ /* 0x002fc600078e0007 */
[----:B------:R-:W4:Y:S04]  /*10f50*/  LDL.LU.64 R6, [R1+0x21c0] ;  /* 0x0021c00001067983 */ /* 0x000f280000300a00 */
[----:B---3--:R-:W-:Y:S04]  /*10f60*/  STL [R1+0x20fc], R2 ;  /* 0x0020fc0201007387 */ /* 0x008fe80000100800 */
[----:B------:R0:W-:Y:S02]  /*10f70*/  STL [R1+0x20f8], R0 ;  /* 0x0020f80001007387 */ /* 0x0001e40000100800 */
[----:B0-----:R-:W-:-:S02]  /*10f80*/  MOV R0, R3 ;  /* 0x0000000300007202 */ /* 0x001fc40000000f00 */
[----:B------:R-:W3:Y:S04]  /*10f90*/  LDL.LU.64 R2, [R1+0x21b8] ;  /* 0x0021b80001027983 */ /* 0x000ee80000300a00 */
[----:B------:R-:W-:Y:S04]  /*10fa0*/  STL [R1+0x20f4], R26 ;  /* 0x0020f41a01007387 */ /* 0x000fe80000100800 */
[----:B------:R0:W-:Y:S02]  /*10fb0*/  STL [R1+0x20f0], R0 ;  /* 0x0020f00001007387 */ /* 0x0001e40000100800 */
[----:B0-----:R-:W-:-:S02]  /*10fc0*/  IMAD.MOV.U32 R0, RZ, RZ, R27 ;  /* 0x000000ffff007224 */ /* 0x001fc400078e001b */
[----:B------:R-:W4:Y:S04]  /*10fd0*/  LDL.LU.64 R26, [R1+0x21b0] ;  /* 0x0021b000011a7983 */ /* 0x000f280000300a00 */
[----:B------:R-:W-:Y:S04]  /*10fe0*/  STL [R1+0x20ec], R14 ;  /* 0x0020ec0e01007387 */ /* 0x000fe80000100800 */
[----:B------:R0:W-:Y:S02]  /*10ff0*/  STL [R1+0x20e8], R0 ;  /* 0x0020e80001007387 */ /* 0x0001e40000100800 */
[----:B0-----:R-:W-:-:S02]  /*11000*/  IMAD.MOV.U32 R0, RZ, RZ, R15 ;  /* 0x000000ffff007224 */ /* 0x001fc400078e000f */
[----:B------:R-:W3:Y:S04]  /*11010*/  LDL.LU.64 R14, [R1+0x10] ;  /* 0x00001000010e7983 */ /* 0x000ee80000300a00 */
[----:B------:R0:W-:Y:S04]  /*11020*/  STL [R1+0x20e0], R0 ;  /* 0x0020e00001007387 */ /* 0x0001e80000100800 */
[----:B------:R1:W-:Y:S01]  /*11030*/  STL [R1+0x20e4], R8 ;  /* 0x0020e40801007387 */ /* 0x0003e20000100800 */
[----:B0-----:R-:W-:-:S03]  /*11040*/  IMAD.MOV.U32 R0, RZ, RZ, R9 ;  /* 0x000000ffff007224 */ /* 0x001fc600078e0009 */
[----:B-1----:R-:W2:Y:S04]  /*11050*/  LDL.LU.64 R8, [R1+0x21a8] ;  /* 0x0021a80001087983 */ /* 0x002ea80000300a00 */
        /* <DEDUP_REMOVED lines=16> */
[----:B----4-:R-:W-:Y:S04]  /*11160*/  STL [R1+0x20bc], R22 ;  /* 0x0020bc1601007387 */ /* 0x010fe80000100800 */
[----:B------:R0:W-:Y:S02]  /*11170*/  STL [R1+0x20b8], R0 ;  /* 0x0020b80001007387 */ /* 0x0001e40000100800 */
[----:B0-----:R-:W-:-:S02]  /*11180*/  IMAD.MOV.U32 R0, RZ, RZ, R23 ;  /* 0x000000ffff007224 */ /* 0x001fc400078e0017 */
[----:B------:R-:W4:Y:S04]  /*11190*/  LDL.LU.64 R22, [R1+0x2180] ;  /* 0x0021800001167983 */ /* 0x000f280000300a00 */
[----:B------:R-:W-:Y:S04]  /*111a0*/  STL [R1+0x20b4], R16 ;  /* 0x0020b41001007387 */ /* 0x000fe80000100800 */
        /* <DEDUP_REMOVED lines=11> */
[----:B--2---:R-:W-:Y:S04]  /*11260*/  STL [R1+0x209c], R8 ;  /* 0x00209c0801007387 */ /* 0x004fe80000100800 */
[----:B------:R0:W-:Y:S02]  /*11270*/  STL [R1+0x2098], R0 ;  /* 0x0020980001007387 */ /* 0x0001e40000100800 */
[----:B0-----:R-:W-:-:S02]  /*11280*/  IMAD.MOV.U32 R0, RZ, RZ, R9 ;  /* 0x000000ffff007224 */ /* 0x001fc400078e0009 */
[----:B------:R-:W2:Y:S04]  /*11290*/  LDL.LU.64 R8, [R1+0x2160] ;  /* 0x0021600001087983 */ /* 0x000ea80000300a00 */
[----:B------:R-:W-:Y:S04]  /*112a0*/  STL [R1+0x2094], R32 ;  /* 0x0020942001007387 */ /* 0x000fe80000100800 */
[----:B------:R0:W-:Y:S02]  /*112b0*/  STL [R1+0x2090], R0 ;  /* 0x0020900001007387 */ /* 0x0001e40000100800 */
[----:B0-----:R-:W-:-:S02]  /*112c0*/  IMAD.MOV.U32 R0, RZ, RZ, R33 ;  /* 0x000000ffff007224 */ /* 0x001fc400078e0021 */
[----:B------:R-:W3:Y:S04]  /*112d0*/  LDL.LU.64 R32, [R1+0x2158] ;  /* 0x0021580001207983 */ /* 0x000ee80000300a00 */
[----:B------:R-:W-:Y:S04]  /*112e0*/  STL [R1+0x208c], R38 ;  /* 0x00208c2601007387 */ /* 0x000fe80000100800 */
[----:B------:R0:W-:Y:S02]  /*112f0*/  STL [R1+0x2088], R0 ;  /* 0x0020880001007387 */ /* 0x0001e40000100800 */
[----:B0-----:R-:W-:-:S02]  /*11300*/  IMAD.MOV.U32 R0, RZ, RZ, R39 ;  /* 0x000000ffff007224 */ /* 0x001fc400078e0027 */
[----:B------:R-:W4:Y:S04]  /*11310*/  LDL.LU.64 R38, [R1+0x2150] ;  /* 0x0021500001267983 */ /* 0x000f280000300a00 */
[----:B---3--:R-:W-:Y:S04]  /*11320*/  STL [R1+0x2084], R32 ;  /* 0x0020842001007387 */ /* 0x008fe80000100800 */
        /* <DEDUP_REMOVED lines=15> */
[----:B--2---:R-:W-:Y:S04]  /*11420*/  STL [R1+0x2064], R8 ;  /* 0x0020640801007387 */ /* 0x004fe80000100800 */
[----:B------:R0:W-:Y:S02]  /*11430*/  STL [R1+0x2060], R0 ;  /* 0x0020600001007387 */ /* 0x0001e40000100800 */
[----:B0-----:R-:W-:-:S02]  /*11440*/  IMAD.MOV.U32 R0, RZ, RZ, R9 ;  /* 0x000000ffff007224 */ /* 0x001fc400078e0009 */
[----:B------:R-:W2:Y:S04]  /*11450*/  LDL.LU.64 R8, [R1+0x2128] ;  /* 0x0021280001087983 */ /* 0x000ea80000300a00 */
[----:B------:R-:W-:Y:S04]  /*11460*/  STL [R1+0x205c], R2 ;  /* 0x00205c0201007387 */ /* 0x000fe80000100800 */
[----:B------:R0:W-:Y:S02]  /*11470*/  STL [R1+0x2058], R0 ;  /* 0x0020580001007387 */ /* 0x0001e40000100800 */
[----:B0-----:R-:W-:-:S02]  /*11480*/  MOV R0, R3 ;  /* 0x0000000300007202 */ /* 0x001fc40000000f00 */
[----:B------:R-:W4:Y:S04]  /*11490*/  LDL.LU.64 R2, [R1+0x2120] ;  /* 0x0021200001027983 */ /* 0x000f280000300a00 */
[----:B------:R-:W-:Y:S04]  /*114a0*/  STL [R1+0x2054], R60 ;  /* 0x0020543c01007387 */ /* 0x000fe80000100800 */
[----:B------:R-:W-:Y:S04]  /*114b0*/  STL [R1+0x2050], R0 ;  /* 0x0020500001007387 */ /* 0x000fe80000100800 */
[----:B------:R-:W-:Y:S04]  /*114c0*/  STL [R1+0x2048], R61 ;  /* 0x0020483d01007387 */ /* 0x000fe80000100800 */
[----:B----4-:R-:W-:Y:S04]  /*114d0*/  STL [R1+0x204c], R2 ;  /* 0x00204c0201007387 */ /* 0x010fe80000100800 */
[----:B------:R-:W-:Y:S04]  /*114e0*/  STL [R1+0x2040], R3 ;  /* 0x0020400301007387 */ /* 0x000fe80000100800 */
[----:B------:R-:W-:Y:S04]  /*114f0*/  STL [R1+0x2044], R4 ;  /* 0x0020440401007387 */ /* 0x000fe80000100800 */
[----:B------:R-:W-:Y:S04]  /*11500*/  STL [R1+0x2038], R5 ;  /* 0x0020380501007387 */ /* 0x000fe80000100800 */
[----:B------:R-:W-:Y:S04]  /*11510*/  STL [R1+0x203c], R6 ;  /* 0x00203c0601007387 */ /* 0x000fe80000100800 */
[----:B------:R-:W-:Y:S04]  /*11520*/  STL [R1+0x2030], R7 ;  /* 0x0020300701007387 */ /* 0x000fe80000100800 */
[----:B------:R-:W-:Y:S04]  /*11530*/  STL [R1+0x2034], R44 ;  /* 0x0020342c01007387 */ /* 0x000fe80000100800 */
[----:B------:R-:W-:Y:S04]  /*11540*/  STL [R1+0x2028], R45 ;  /* 0x0020282d01007387 */ /* 0x000fe80000100800 */
[----:B--2---:R-:W-:Y:S04]  /*11550*/  STL [R1+0x202c], R8 ;  /* 0x00202c0801007387 */ /* 0x004fe80000100800 */
[----:B------:R-:W-:Y:S04]  /*11560*/  STL [R1+0x2020], R9 ;  /* 0x0020200901007387 */ /* 0x000fe80000100800 */
[----:B------:R-:W-:Y:S04]  /*11570*/  STL [R1+0x2024], R10 ;  /* 0x0020240a01007387 */ /* 0x000fe80000100800 */
[----:B------:R-:W-:Y:S04]  /*11580*/  STL [R1+0x2018], R11 ;  /* 0x0020180b01007387 */ /* 0x000fe80000100800 */
[----:B------:R-:W-:Y:S04]  /*11590*/  STL [R1+0x201c], R12 ;  /* 0x00201c0c01007387 */ /* 0x000fe80000100800 */
[----:B------:R0:W-:Y:S04]  /*115a0*/  STL [R1+0x2010], R13 ;  /* 0x0020100d01007387 */ /* 0x0001e80000100800 */
[----:B------:R-:W-:Y:S04]  /*115b0*/  STL [R1+0x2014], R46 ;  /* 0x0020142e01007387 */ /* 0x000fe80000100800 */
[----:B------:R-:W-:Y:S04]  /*115c0*/  STL [R1+0x2008], R47 ;  /* 0x0020082f01007387 */ /* 0x000fe80000100800 */
[----:B---3--:R-:W-:Y:S04]  /*115d0*/  STL [R1+0x200c], R14 ;  /* 0x00200c0e01007387 */ /* 0x008fe80000100800 */
[----:B------:R1:W-:Y:S04]  /*115e0*/  STL [R1+0x2000], R15 ;  /* 0x0020000f01007387 */ /* 0x0003e80000100800 */
[----:B------:R-:W-:Y:S04]  /*115f0*/  STL [R1+0x2004], R16 ;  /* 0x0020041001007387 */ /* 0x000fe80000100800 */
[----:B------:R2:W-:Y:S04]  /*11600*/  STL [R1+0x1ff8], R17 ;  /* 0x001ff81101007387 */ /* 0x0005e80000100800 */
[----:B------:R-:W-:Y:S04]  /*11610*/  STL [R1+0x1ffc], R18 ;  /* 0x001ffc1201007387 */ /* 0x000fe80000100800 */
        /* <DEDUP_REMOVED lines=9> */
[----:B0-----:R-:W3:Y:S04]  /*116b0*/  LDL.LU.64 R12, [R1+0x2a8] ;  /* 0x0002a800010c7983 */ /* 0x001ee80000300a00 */
[----:B------:R-:W-:Y:S04]  /*116c0*/  STL [R1+0x1fd4], R50 ;  /* 0x001fd43201007387 */ /* 0x000fe80000100800 */
[----:B------:R-:W-:Y:S04]  /*116d0*/  STL [R1+0x1fc8], R51 ;  /* 0x001fc83301007387 */ /* 0x000fe80000100800 */
[----:B------:R-:W-:Y:S04]  /*116e0*/  STL [R1+0x1fcc], R26 ;  /* 0x001fcc1a01007387 */ /* 0x000fe80000100800 */
[----:B------:R-:W-:Y:S04]  /*116f0*/  STL [R1+0x1fc0], R27 ;  /* 0x001fc01b01007387 */ /* 0x000fe80000100800 */
[----:B------:R-:W-:Y:S04]  /*11700*/  STL [R1+0x1fc4], R28 ;  /* 0x001fc41c01007387 */ /* 0x000fe80000100800 */
[----:B------:R-:W4:Y:S04]  /*11710*/  LDL.LU.64 R10, [R1+0x2b8] ;  /* 0x0002b800010a7983 */ /* 0x000f280000300a00 */
        /* <DEDUP_REMOVED lines=8> */
[----:B------:R-:W-:Y:S04]  /*117a0*/  STL [R1+0x1fa0], R33 ;  /* 0x001fa02101007387 */ /* 0x000fe80000100800 */
[----:B------:R-:W-:Y:S04]  /*117b0*/  STL [R1+0x1fa4], R34 ;  /* 0x001fa42201007387 */ /* 0x000fe80000100800 */
[----:B------:R-:W-:Y:S04]  /*117c0*/  STL [R1+0x1f98], R35 ;  /* 0x001f982301007387 */ /* 0x000fe80000100800 */
[----:B-1----:R-:W4:Y:S04]  /*117d0*/  LDL.LU.64 R14, [R1+0x2d0] ;  /* 0x0002d000010e7983 */ /* 0x002f280000300a00 */
        /* <DEDUP_REMOVED lines=12> */
[----:B---3--:R-:W-:Y:S04]  /*118a0*/  STL [R1+0x1f78], R12 ;  /* 0x001f780c01007387 */ /* 0x008fe80000100800 */
[----:B--2---:R-:W2:Y:S01]  /*118b0*/  LDL.LU.64 R16, [R1+0x2f8] ;  /* 0x0002f80001107983 */ /* 0x004ea20000300a00 */
[----:B------:R-:W-:-:S05]  /*118c0*/  IMAD.MOV.U32 R0, RZ, RZ, R13 ;  /* 0x000000ffff007224 */ /* 0x000fca00078e000d */
[----:B------:R4:W-:Y:S04]  /*118d0*/  STL [R1+0x1f74], R0 ;  /* 0x001f740001007387 */ /* 0x0009e80000100800 */
[----:B------:R-:W-:Y:S04]  /*118e0*/  STL [R1+0x1f7c], R56 ;  /* 0x001f7c3801007387 */ /* 0x000fe80000100800 */
[----:B------:R-:W-:Y:S04]  /*118f0*/  STL [R1+0x1f50], R57 ;  /* 0x001f503901007387 */ /* 0x000fe80000100800 */
[----:B------:R-:W3:Y:S01]  /*11900*/  LDL.LU.64 R46, [R1+0x300] ;  /* 0x00030000012e7983 */ /* 0x000ee20000300a00 */
[----:B----4-:R-:W-:-:S03]  /*11910*/  IMAD.MOV.U32 R0, RZ, RZ, R11 ;  /* 0x000000ffff007224 */ /* 0x010fc600078e000b */
[----:B------:R0:W-:Y:S04]  /*11920*/  STL [R1+0x1f58], R10 ;  /* 0x001f580a01007387 */ /* 0x0001e80000100800 */
[----:B------:R-:W4:Y:S04]  /*11930*/  LDL.LU.64 R12, [R1+0x298] ;  /* 0x00029800010c7983 */ /* 0x000f280000300a00 */
[----:B------:R1:W-:Y:S04]  /*11940*/  STL [R1+0x1f54], R0 ;  /* 0x001f540001007387 */ /* 0x0003e80000100800 */
[----:B------:R1:W-:Y:S04]  /*11950*/  STL [R1+0x1f60], R44 ;  /* 0x001f602c01007387 */ /* 0x0003e80000100800 */
[----:B0-----:R-:W4:Y:S01]  /*11960*/  LDL.LU.64 R10, [R1+0x310] ;  /* 0x00031000010a7983 */ /* 0x001f220000300a00 */
[----:B-1----:R-:W-:-:S05]  /*11970*/  IMAD.MOV.U32 R0, RZ, RZ, R45 ;  /* 0x000000ffff007224 */ /* 0x002fca00078e002d */
[----:B------:R0:W-:Y:S04]  /*11980*/  STL [R1+0x1f5c], R0 ;  /* 0x001f5c0001007387 */ /* 0x0001e80000100800 */
[----:B------:R1:W-:Y:S04]  /*11990*/  STL [R1+0x1f68], R2 ;  /* 0x001f680201007387 */ /* 0x0003e80000100800 */
[----:B------:R-:W4:Y:S01]  /*119a0*/  LDL.LU.64 R44, [R1+0x318] ;  /* 0x00031800012c7983 */ /* 0x000f220000300a00 */
[----:B0-----:R-:W-:-:S05]  /*119b0*/  IMAD.MOV.U32 R0, RZ, RZ, R3 ;  /* 0x000000ffff007224 */ /* 0x001fca00078e0003 */
[----:B------:R0:W-:Y:S04]  /*119c0*/  STL [R1+0x1f64], R0 ;  /* 0x001f640001007387 */ /* 0x0001e80000100800 */
[----:B------:R-:W-:Y:S04]  /*119d0*/  STL [R1+0x1f6c], R58 ;  /* 0x001f6c3a01007387 */ /* 0x000fe80000100800 */
[----:B------:R-:W-:Y:S04]  /*119e0*/  STL [R1+0x91c], R59 ;  /* 0x00091c3b01007387 */ /* 0x000fe80000100800 */
[----:B-1----:R-:W4:Y:S01]  /*119f0*/  LDL.LU.64 R2, [R1+0x320] ;  /* 0x0003200001027983 */ /* 0x002f220000300a00 */
[----:B0-----:R-:W-:-:S03]  /*11a00*/  IMAD.MOV.U32 R0, RZ, RZ, R15 ;  /* 0x000000ffff007224 */ /* 0x001fc600078e000f */
[----:B------:R0:W-:Y:S04]  /*11a10*/  STL [R1+0x924], R14 ;  /* 0x0009240e01007387 */ /* 0x0001e80000100800 */
[----:B0-----:R-:W4:Y:S04]  /*11a20*/  LDL.LU.64 R14, [R1+0x2e0] ;  /* 0x0002e000010e7983 */ /* 0x001f280000300a00 */
[----:B------:R0:W-:Y:S04]  /*11a30*/  STL [R1+0x920], R0 ;  /* 0x0009200001007387 */ /* 0x0001e80000100800 */
[----:B------:R1:W-:Y:S01]  /*11a40*/  STL [R1+0x92c], R6 ;  /* 0x00092c0601007387 */ /* 0x0003e20000100800 */
[----:B0-----:R-:W-:-:S03]  /*11a50*/  IMAD.MOV.U32 R0, RZ, RZ, R7 ;  /* 0x000000ffff007224 */ /* 0x001fc600078e0007 */
[----:B-1----:R-:W4:Y:S04]  /*11a60*/  LDL.LU.64 R6, [R1+0x328] ;  /* 0x0003280001067983 */ /* 0x002f280000300a00 */
        /* <DEDUP_REMOVED lines=13> */
[----:B--2---:R1:W-:Y:S01]  /*11b40*/  STL [R1+0x94c], R16 ;  /* 0x00094c1001007387 */ /* 0x0043e20000100800 */
[----:B0-----:R-:W-:-:S03]  /*11b50*/  IMAD.MOV.U32 R0, RZ, RZ, R17 ;  /* 0x000000ffff007224 */ /* 0x001fc600078e0011 */
[----:B-1----:R-:W2:Y:S04]  /*11b60*/  LDL.LU.64 R16, [R1+0x348] ;  /* 0x0003480001107983 */ /* 0x002ea80000300a00 */
[----:B------:R0:W-:Y:S04]  /*11b70*/  STL [R1+0x948], R0 ;  /* 0x0009480001007387 */ /* 0x0001e80000100800 */
[----:B---3--:R1:W-:Y:S01]  /*11b80*/  STL [R1+0x954], R46 ;  /* 0x0009542e01007387 */ /* 0x0083e20000100800 */
[----:B0-----:R-:W-:-:S03]  /*11b90*/  IMAD.MOV.U32 R0, RZ, RZ, R47 ;  /* 0x000000ffff007224 */ /* 0x001fc600078e002f */
[----:B-1----:R-:W3:Y:S04]  /*11ba0*/  LDL.LU.64 R46, [R1+0x350] ;  /* 0x00035000012e7983 */ /* 0x002ee80000300a00 */
[----:B------:R0:W-:Y:S04]  /*11bb0*/  STL [R1+0x950], R0 ;  /* 0x0009500001007387 */ /* 0x0001e80000100800 */
[----:B----4-:R1:W-:Y:S01]  /*11bc0*/  STL [R1+0x95c], R12 ;  /* 0x00095c0c01007387 */ /* 0x0103e20000100800 */
        /* <DEDUP_REMOVED lines=32> */
[----:B0-----:R-:W-:-:S03]  /*11dd0*/  MOV R0, R61 ;  /* 0x0000003d00007202 */ /* 0x001fc60000000f00 */
        /* <DEDUP_REMOVED lines=399> */
[----:B0-----:R-:W-:-:S03]  /*136d0*/  MOV R0, R17 ;  /* 0x0000001100007202 */ /* 0x001fc60000000f00 */
        /* <DEDUP_REMOVED lines=399> */
[----:B0-----:R-:W-:-:S03]  /*14fd0*/  MOV R0, R47 ;  /* 0x0000002f00007202 */ /* 0x001fc60000000f00 */
        /* <DEDUP_REMOVED lines=786> */
[----:B--2---:R-:W-:Y:S04]  /*18100*/  STL [R1+0x1604], R16 ;  /* 0x0016041001007387 */ /* 0x004fe80000100800 */
[----:B------:R-:W2:Y:S01]  /*18110*/  LDL.LU.64 R18, [R1+0xd0] ;  /* 0x0000d00001127983 */ /* 0x000ea20000300a00 */
[----:B0-----:R-:W-:-:S05]  /*18120*/  IMAD.MOV.U32 R0, RZ, RZ, R17 ;  /* 0x000000ffff007224 */ /* 0x001fca00078e0011 */
        /* <DEDUP_REMOVED lines=13> */
[----:B------:R-:W-:Y:S04]  /*18200*/  STL [R1+0x1624], R44 ;  /* 0x0016242c01007387 */ /* 0x000fe80000100800 */
[----:B------:R-:W4:Y:S01]  /*18210*/  LDL.LU.64 R16, [R1+0x1680] ;  /* 0x0016800001107983 */ /* 0x000f220000300a00 */
[----:B0-----:R-:W-:-:S05]  /*18220*/  IMAD.MOV.U32 R0, RZ, RZ, R45 ;  /* 0x000000ffff007224 */ /* 0x001fca00078e002d */
[----:B------:R0:W-:Y:S04]  /*18230*/  STL [R1+0x1620], R0 ;  /* 0x0016200001007387 */ /* 0x0001e80000100800 */
[----:B------:R1:W-:Y:S01]  /*18240*/  STL [R1+0x162c], R2 ;  /* 0x00162c0201007387 */ /* 0x0003e20000100800 */
[----:B0-----:R-:W-:-:S03]  /*18250*/  IMAD.MOV.U32 R0, RZ, RZ, R3 ;  /* 0x000000ffff007224 */ /* 0x001fc600078e0003 */
[----:B------:R-:W4:Y:S04]  /*18260*/  LDL.LU.64 R44, [R1+0x1688] ;  /* 0x00168800012c7983 */ /* 0x000f280000300a00 */
[----:B------:R-:W-:Y:S04]  /*18270*/  STL [R1+0x1634], R14 ;  /* 0x0016340e01007387 */ /* 0x000fe80000100800 */
[----:B------:R0:W-:Y:S04]  /*18280*/  STL [R1+0x1628], R0 ;  /* 0x0016280001007387 */ /* 0x0001e80000100800 */
[----:B-1----:R-:W4:Y:S01]  /*18290*/  LDL.LU.64 R2, [R1+0x1690] ;  /* 0x0016900001027983 */ /* 0x002f220000300a00 */
[----:B0-----:R-:W-:-:S03]  /*182a0*/  IMAD.MOV.U32 R0, RZ, RZ, R15 ;  /* 0x000000ffff007224 */ /* 0x001fc600078e000f */
[----:B------:R-:W-:Y:S04]  /*182b0*/  STL [R1+0x163c], R6 ;  /* 0x00163c0601007387 */ /* 0x000fe80000100800 */
[----:B------:R0:W-:Y:S04]  /*182c0*/  STL [R1+0x1630], R0 ;  /* 0x0016300001007387 */ /* 0x0001e80000100800 */
[----:B------:R-:W4:Y:S01]  /*182d0*/  LDL.LU.64 R14, [R1+0x1698] ;  /* 0x00169800010e7983 */ /* 0x000f220000300a00 */
[----:B0-----:R-:W-:-:S05]  /*182e0*/  IMAD.MOV.U32 R0, RZ, RZ, R7 ;  /* 0x000000ffff007224 */ /* 0x001fca00078e0007 */
[----:B------:R0:W-:Y:S04]  /*182f0*/  STL [R1+0x1638], R0 ;  /* 0x0016380001007387 */ /* 0x0001e80000100800 */
[----:B------:R1:W-:Y:S04]  /*18300*/  STL [R1+0x1644], R4 ;  /* 0x0016440401007387 */ /* 0x0003e80000100800 */
[----:B------:R-:W4:Y:S01]  /*18310*/  LDL.LU.64 R6, [R1+0xc8] ;  /* 0x0000c80001067983 */ /* 0x000f220000300a00 */
[----:B0-----:R-:W-:-:S03]  /*18320*/  IMAD.MOV.U32 R0, RZ, RZ, R5 ;  /* 0x000000ffff007224 */ /* 0x001fc600078e0005 */
[----:B------:R-:W-:Y:S04]  /*18330*/  STL [R1+0x164c], R8 ;  /* 0x00164c0801007387 */ /* 0x000fe80000100800 */
[----:B------:R0:W-:Y:S04]  /*18340*/  STL [R1+0x1640], R0 ;  /* 0x0016400001007387 */ /* 0x0001e80000100800 */
[----:B-1----:R-:W4:Y:S01]  /*18350*/  LDL.LU.64 R4, [R1+0x16a8] ;  /* 0x0016a80001047983 */ /* 0x002f220000300a00 */
[----:B0-----:R-:W-:-:S03]  /*18360*/  IMAD.MOV.U32 R0, RZ, RZ, R9 ;  /* 0x000000ffff007224 */ /* 0x001fc600078e0009 */
[----:B------:R-:W-:Y:S04]  /*18370*/  STL [R1+0x1654], R60 ;  /* 0x0016543c01007387 */ /* 0x000fe80000100800 */
[----:B------:R0:W-:Y:S04]  /*18380*/  STL [R1+0x1648], R0 ;  /* 0x0016480001007387 */ /* 0x0001e80000100800 */
[----:B------:R-:W4:Y:S01]  /*18390*/  LDL.LU.64 R8, [R1+0x16b0] ;  /* 0x0016b00001087983 */ /* 0x000f220000300a00 */
[----:B0-----:R-:W-:-:S03]  /*183a0*/  IMAD.MOV.U32 R0, RZ, RZ, R61 ;  /* 0x000000ffff007224 */ /* 0x001fc600078e003d */
[----:B--2---:R-:W-:Y:S04]  /*183b0*/  STL [R1+0x165c], R18 ;  /* 0x00165c1201007387 */ /* 0x004fe80000100800 */
[----:B------:R0:W-:Y:S04]  /*183c0*/  STL [R1+0x1650], R0 ;  /* 0x0016500001007387 */ /* 0x0001e80000100800 */
[----:B------:R-:W2:Y:S01]  /*183d0*/  LDL.LU.64 R60, [R1+0x16b8] ;  /* 0x0016b800013c7983 */ /* 0x000ea20000300a00 */
[----:B0-----:R-:W-:-:S03]  /*183e0*/  IMAD.MOV.U32 R0, RZ, RZ, R19 ;  /* 0x000000ffff007224 */ /* 0x001fc600078e0013 */
[----:B---3--:R-:W-:Y:S04]  /*183f0*/  STL [R1+0x1664], R46 ;  /* 0x0016642e01007387 */ /* 0x008fe80000100800 */
[----:B------:R0:W-:Y:S02]  /*18400*/  STL [R1+0x1658], R0 ;  /* 0x0016580001007387 */ /* 0x0001e40000100800 */
[----:B0-----:R-:W-:Y:S02]  /*18410*/  IMAD.MOV.U32 R0, RZ, RZ, R47 ;  /* 0x000000ffff007224 */ /* 0x001fe400078e002f */
[----:B------:R-:W3:Y:S04]  /*18420*/  LDL.LU.64 R46, [R1+0x16c0] ;  /* 0x0016c000012e7983 */ /* 0x000ee80000300a00 */
        /* <DEDUP_REMOVED lines=9> */
[----:B------:R-:W-:Y:S01]  /*184c0*/  STL [R1+0x167c], R16 ;  /* 0x00167c1001007387 */ /* 0x000fe20000100800 */
[----:B0-----:R-:W-:-:S03]  /*184d0*/  IMAD.MOV.U32 R0, RZ, RZ, R17 ;  /* 0x000000ffff007224 */ /* 0x001fc600078e0011 */
[----:B------:R-:W-:Y:S04]  /*184e0*/  STL [R1+0x1684], R44 ;  /* 0x0016842c01007387 */ /* 0x000fe80000100800 */
[----:B------:R0:W-:Y:S04]  /*184f0*/  STL [R1+0x1678], R0 ;  /* 0x0016780001007387 */ /* 0x0001e80000100800 */
[----:B------:R-:W4:Y:S01]  /*18500*/  LDL.LU.64 R48, [R1+0x16d8] ;  /* 0x0016d80001307983 */ /* 0x000f220000300a00 */
[----:B0-----:R-:W-:-:S03]  /*18510*/  IMAD.MOV.U32 R0, RZ, RZ, R45 ;  /* 0x000000ffff007224 */ /* 0x001fc600078e002d */
[----:B------:R-:W-:Y:S04]  /*18520*/  STL [R1+0x168c], R2 ;  /* 0x00168c0201007387 */ /* 0x000fe80000100800 */
[----:B------:R0:W-:Y:S04]  /*18530*/  STL [R1+0x1680], R0 ;  /* 0x0016800001007387 */ /* 0x0001e80000100800 */
[----:B------:R-:W4:Y:S01]  /*18540*/  LDL.LU.64 R44, [R1+0xc0] ;  /* 0x0000c000012c7983 */ /* 0x000f220000300a00 */
[----:B0-----:R-:W-:-:S03]  /*18550*/  IMAD.MOV.U32 R0, RZ, RZ, R3 ;  /* 0x000000ffff007224 */ /* 0x001fc600078e0003 */
[----:B------:R-:W4:Y:S04]  /*18560*/  LDL.LU.64 R2, [R1+0x16e8] ;  /* 0x0016e80001027983 */ /* 0x000f280000300a00 */
[----:B------:R0:W-:Y:S04]  /*18570*/  STL [R1+0x1688], R0 ;  /* 0x0016880001007387 */ /* 0x0001e80000100800 */
[----:B------:R-:W-:Y:S01]  /*18580*/  STL [R1+0x1694], R14 ;  /* 0x0016940e01007387 */ /* 0x000fe20000100800 */
[----:B0-----:R-:W-:-:S03]  /*18590*/  IMAD.MOV.U32 R0, RZ, RZ, R15 ;  /* 0x000000ffff007224 */ /* 0x001fc600078e000f */
[----:B------:R-:W-:Y:S04]  /*185a0*/  STL [R1+0x169c], R6 ;  /* 0x00169c0601007387 */ /* 0x000fe80000100800 */
[----:B------:R0:W-:Y:S02]  /*185b0*/  STL [R1+0x1690], R0 ;  /* 0x0016900001007387 */ /* 0x0001e40000100800 */
[----:B0-----:R-:W-:Y:S02]  /*185c0*/  IMAD.MOV.U32 R0, RZ, RZ, R7 ;  /* 0x000000ffff007224 */ /* 0x001fe400078e0007 */
[----:B------:R-:W4:Y:S04]  /*185d0*/  LDL.LU.64 R6, [R1+0x16f0] ;  /* 0x0016f00001067983 */ /* 0x000f280000300a00 */
[----:B------:R0:W-:Y:S04]  /*185e0*/  STL [R1+0x1698], R0 ;  /* 0x0016980001007387 */ /* 0x0001e80000100800 */
[----:B------:R1:W-:Y:S01]  /*185f0*/  STL [R1+0x16a4], R4 ;  /* 0x0016a40401007387 */ /* 0x0003e20000100800 */
[----:B0-----:R-:W-:-:S03]  /*18600*/  IMAD.MOV.U32 R0, RZ, RZ, R5 ;  /* 0x000000ffff007224 */ /* 0x001fc600078e0005 */
[----:B-1----:R-:W4:Y:S04]  /*18610*/  LDL.LU.64 R4, [R1+0x16f8] ;  /* 0x0016f80001047983 */ /* 0x002f280000300a00 */
[----:B------:R0:W-:Y:S04]  /*18620*/  STL [R1+0x16a0], R0 ;  /* 0x0016a00001007387 */ /* 0x0001e80000100800 */
[----:B------:R-:W-:Y:S04]  /*18630*/  STL [R1+0x16ac], R8 ;  /* 0x0016ac0801007387 */ /* 0x000fe80000100800 */
[----:B------:R-:W4:Y:S01]  /*18640*/  LDL.LU.64 R18, [R1+0x1700] ;  /* 0x0017000001127983 */ /* 0x000f220000300a00 */
[----:B0-----:R-:W-:-:S03]  /*18650*/  IMAD.MOV.U32 R0, RZ, RZ, R9 ;  /* 0x000000ffff007224 */ /* 0x001fc600078e0009 */
[----:B--2---:R-:W-:Y:S04]  /*18660*/  STL [R1+0x16b4], R60 ;  /* 0x0016b43c01007387 */ /* 0x004fe80000100800 */
[----:B------:R0:W-:Y:S04]  /*18670*/  STL [R1+0x16a8], R0 ;  /* 0x0016a80001007387 */ /* 0x0001e80000100800 */
[----:B------:R-:W2:Y:S01]  /*18680*/  LDL.LU.64 R16, [R1+0x1708] ;  /* 0x0017080001107983 */ /* 0x000ea20000300a00 */
[----:B0-----:R-:W-:-:S03]  /*18690*/  IMAD.MOV.U32 R0, RZ, RZ, R61 ;  /* 0x000000ffff007224 */ /* 0x001fc600078e003d */
[----:B------:R-:W2:Y:S04]  /*186a0*/  LDL.LU.64 R60, [R1+0x1710] ;  /* 0x00171000013c7983 */ /* 0x000ea80000300a00 */
[----:B------:R0:W-:Y:S04]  /*186b0*/  STL [R1+0x16b0], R0 ;  /* 0x0016b00001007387 */ /* 0x0001e80000100800 */
[----:B---3--:R-:W-:Y:S04]  /*186c0*/  STL [R1+0x16bc], R46 ;  /* 0x0016bc2e01007387 */ /* 0x008fe80000100800 */
[----:B------:R-:W3:Y:S01]  /*186d0*/  LDL.LU.64 R8, [R1+0x1718] ;  /* 0x0017180001087983 */ /* 0x000ee20000300a00 */
[----:B0-----:R-:W-:-:S03]  /*186e0*/  MOV R0, R47 ;  /* 0x0000002f00007202 */ /* 0x001fc60000000f00 */
[----:B----4-:R-:W-:Y:S04]  /*186f0*/  STL [R1+0x16c4], R12 ;  /* 0x0016c40c01007387 */ /* 0x010fe80000100800 */
[----:B------:R0:W-:Y:S04]  /*18700*/  STL [R1+0x16b8], R0 ;  /* 0x0016b80001007387 */ /* 0x0001e80000100800 */
[----:B------:R-:W4:Y:S01]  /*18710*/  LDL.LU.64 R14, [R1+0xb8] ;  /* 0x0000b800010e7983 */ /* 0x000f220000300a00 */
[----:B0-----:R-:W-:-:S05]  /*18720*/  IMAD.MOV.U32 R0, RZ, RZ, R13 ;  /* 0x000000ffff007224 */ /* 0x001fca00078e000d */
[----:B------:R0:W-:Y:S04]  /*18730*/  STL [R1+0x16c0], R0 ;  /* 0x0016c00001007387 */ /* 0x0001e80000100800 */
[----:B------:R-:W-:Y:S04]  /*18740*/  STL [R1+0x16cc], R10 ;  /* 0x0016cc0a01007387 */ /* 0x000fe80000100800 */
[----:B------:R-:W4:Y:S01]  /*18750*/  LDL.LU.64 R46, [R1+0x1728] ;  /* 0x00172800012e7983 */ /* 0x000f220000300a00 */
[----:B0-----:R-:W-:-:S03]  /*18760*/  IMAD.MOV.U32 R0, RZ, RZ, R11 ;  /* 0x000000ffff007224 */ /* 0x001fc600078e000b */
[----:B------:R-:W4:Y:S04]  /*18770*/  LDL.LU.64 R12, [R1+0x1730] ;  /* 0x00173000010c7983 */ /* 0x000f280000300a00 */
[----:B------:R0:W-:Y:S02]  /*18780*/  STL [R1+0x16c8], R0 ;  /* 0x0016c80001007387 */ /* 0x0001e40000100800 */
[----:B0-----:R-:W-:Y:S02]  /*18790*/  IMAD.MOV.U32 R0, RZ, RZ, R49 ;  /* 0x000000ffff007224 */ /* 0x001fe400078e0031 */
[----:B------:R-:W-:Y:S04]  /*187a0*/  STL [R1+0x16d4], R48 ;  /* 0x0016d43001007387 */ /* 0x000fe80000100800 */
[----:B------:R-:W4:Y:S04]  /*187b0*/  LDL.LU.64 R10, [R1+0x1738] ;  /* 0x00173800010a7983 */ /* 0x000f280000300a00 */
[----:B------:R-:W-:Y:S04]  /*187c0*/  STL [R1+0x16dc], R44 ;  /* 0x0016dc2c01007387 */ /* 0x000fe80000100800 */
[----:B------:R0:W-:Y:S04]  /*187d0*/  STL [R1+0x16d0], R0 ;  /* 0x0016d00001007387 */ /* 0x0001e80000100800 */
[----:B------:R1:W-:Y:S01]  /*187e0*/  STL [R1+0x16e4], R2 ;  /* 0x0016e40201007387 */ /* 0x0003e20000100800 */
[----:B0-----:R-:W-:-:S05]  /*187f0*/  IMAD.MOV.U32 R0, RZ, RZ, R45 ;  /* 0x000000ffff007224 */ /* 0x001fca00078e002d */
[----:B------:R0:W-:Y:S01]  /*18800*/  STL [R1+0x16d8], R0 ;  /* 0x0016d80001007387 */ /* 0x0001e20000100800 */
[----:B-1----:R-:W-:-:S03]  /*18810*/  IMAD.MOV.U32 R2, RZ, RZ, R3 ;  /* 0x000000ffff027224 */ /* 0x002fc600078e0003 */
[----:B0-----:R-:W4:Y:S04]  /*18820*/  LDL.LU R0, [R1+0x5e0] ;  /* 0x0005e00001007983 */ /* 0x001f280000300800 */
[----:B------:R-:W4:Y:S04]  /*18830*/  LDL.LU R3, [R1+0x5e8] ;  /* 0x0005e80001037983 */ /* 0x000f280000300800 */
[----:B------:R-:W4:Y:S04]  /*18840*/  LDL.LU.64 R44, [R1+0x1748] ;  /* 0x00174800012c7983 */ /* 0x000f280000300a00 */
[----:B------:R0:W-:Y:S04]  /*18850*/  STL [R1+0x16e0], R2 ;  /* 0x0016e00201007387 */ /* 0x0001e80000100800 */
[----:B------:R1:W-:Y:S01]  /*18860*/  STL [R1+0x16ec], R6 ;  /* 0x0016ec0601007387 */ /* 0x0003e20000100800 */
[----:B0-----:R-:W-:-:S03]  /*18870*/  IMAD.MOV.U32 R2, RZ, RZ, R7 ;  /* 0x000000ffff027224 */ /* 0x001fc600078e0007 */
[----:B-1----:R-:W4:Y:S04]  /*18880*/  LDL.LU.64 R6, [R1+0x1750] ;  /* 0x0017500001067983 */ /* 0x002f280000300a00 */
[----:B------:R0:W-:Y:S04]  /*18890*/  STL [R1+0x16e8], R2 ;  /* 0x0016e80201007387 */ /* 0x0001e80000100800 */
[----:B------:R1:W-:Y:S01]  /*188a0*/  STL [R1+0x16f4], R4 ;  /* 0x0016f40401007387 */ /* 0x0003e20000100800 */
[----:B0-----:R-:W-:-:S03]  /*188b0*/  IMAD.MOV.U32 R2, RZ, RZ, R5 ;  /* 0x000000ffff027224 */ /* 0x001fc600078e0005 */
[----:B------:R-:W-:Y:S04]  /*188c0*/  STL [R1+0x16fc], R18 ;  /* 0x0016fc1201007387 */ /* 0x000fe80000100800 */
[----:B------:R0:W-:Y:S04]  /*188d0*/  STL [R1+0x16f0], R2 ;  /* 0x0016f00201007387 */ /* 0x0001e80000100800 */
[----:B-1----:R-:W4:Y:S01]  /*188e0*/  LDL.LU.64 R4, [R1+0x1758] ;  /* 0x0017580001047983 */ /* 0x002f220000300a00 */
[----:B0-----:R-:W-:-:S03]  /*188f0*/  IMAD.MOV.U32 R2, RZ, RZ, R19 ;  /* 0x000000ffff027224 */ /* 0x001fc600078e0013 */
[----:B--2---:R-:W-:Y:S04]  /*18900*/  STL [R1+0x1704], R16 ;  /* 0x0017041001007387 */ /* 0x004fe80000100800 */
[----:B------:R0:W-:Y:S04]  /*18910*/  STL [R1+0x16f8], R2 ;  /* 0x0016f80201007387 */ /* 0x0001e80000100800 */
[----:B------:R-:W-:Y:S01]  /*18920*/  STL [R1+0x170c], R60 ;  /* 0x00170c3c01007387 */ /* 0x000fe20000100800 */
[----:B0-----:R-:W-:-:S05]  /*18930*/  IMAD.MOV.U32 R2, RZ, RZ, R17 ;  /* 0x000000ffff027224 */ /* 0x001fca00078e0011 */
[----:B------:R0:W-:Y:S02]  /*18940*/  STL [R1+0x1700], R2 ;  /* 0x0017000201007387 */ /* 0x0001e40000100800 */
[----:B0-----:R-:W-:Y:S02]  /*18950*/  IMAD.MOV.U32 R2, RZ, RZ, R61 ;  /* 0x000000ffff027224 */ /* 0x001fe400078e003d */
[----:B---3--:R0:W-:Y:S04]  /*18960*/  STL [R1+0x1714], R8 ;  /* 0x0017140801007387 */ /* 0x0081e80000100800 */
[----:B------:R1:W-:Y:S04]  /*18970*/  STL [R1+0x1708], R2 ;  /* 0x0017080201007387 */ /* 0x0003e80000100800 */
[----:B------:R-:W2:Y:S01]  /*18980*/  LDL.LU.64 R60, [R1+0x2a0] ;  /* 0x0002a000013c7983 */ /* 0x000ea20000300a00 */
[----:B0-----:R-:W0:Y:S01]  /*18990*/  LDC R8, c[0x0][0x238] ;  /* 0x00008e00ff087b82 */ /* 0x001e220000000800 */
[----:B-1----:R-:W-:-:S05]  /*189a0*/  IMAD.MOV.U32 R2, RZ, RZ, R9 ;  /* 0x000000ffff027224 */ /* 0x002fca00078e0009 */
[----:B------:R1:W-:Y:S04]  /*189b0*/  STL [R1+0x1710], R2 ;  /* 0x0017100201007387 */ /* 0x0003e80000100800 */
[----:B----4-:R-:W-:Y:S01]  /*189c0*/  STL [R1+0x171c], R14 ;  /* 0x00171c0e01007387 */ /* 0x010fe20000100800 */
[----:B-1----:R-:W-:-:S03]  /*189d0*/  IMAD.MOV.U32 R2, RZ, RZ, R15 ;  /* 0x000000ffff027224 */ /* 0x002fc600078e000f */
[----:B------:R-:W-:Y:S04]  /*189e0*/  STL [R1+0x1724], R46 ;  /* 0x0017242e01007387 */ /* 0x000fe80000100800 */
[----:B------:R1:W-:Y:S04]  /*189f0*/  STL [R1+0x1718], R2 ;  /* 0x0017180201007387 */ /* 0x0003e80000100800 */
[----:B------:R-:W-:Y:S01]  /*18a00*/  STL [R1+0x172c], R12 ;  /* 0x00172c0c01007387 */ /* 0x000fe20000100800 */
[----:B-1----:R-:W-:-:S05]  /*18a10*/  IMAD.MOV.U32 R2, RZ, RZ, R47 ;  /* 0x000000ffff027224 */ /* 0x002fca00078e002f */
[----:B------:R1:W-:Y:S04]  /*18a20*/  STL [R1+0x1720], R2 ;  /* 0x0017200201007387 */ /* 0x0003e80000100800 */
[----:B------:R-:W-:Y:S01]  /*18a30*/  STL [R1+0x1734], R10 ;  /* 0x0017340a01007387 */ /* 0x000fe20000100800 */
[----:B-1----:R-:W-:-:S05]  /*18a40*/  IMAD.MOV.U32 R2, RZ, RZ, R13 ;  /* 0x000000ffff027224 */ /* 0x002fca00078e000d */
[----:B------:R1:W-:Y:S02]  /*18a50*/  STL [R1+0x1728], R2 ;  /* 0x0017280201007387 */ /* 0x0003e40000100800 */
[----:B-1----:R-:W-:-:S05]  /*18a60*/  IMAD.MOV.U32 R2, RZ, RZ, R11 ;  /* 0x000000ffff027224 */ /* 0x002fca00078e000b */
[----:B------:R1:W-:Y:S04]  /*18a70*/  STL [R1+0x1730], R2 ;  /* 0x0017300201007387 */ /* 0x0003e80000100800 */
[----:B------:R-:W-:Y:S04]  /*18a80*/  STL [R1+0x173c], R42 ;  /* 0x00173c2a01007387 */ /* 0x000fe80000100800 */
[----:B------:R-:W-:Y:S01]  /*18a90*/  STL [R1+0x1738], R43 ;  /* 0x0017382b01007387 */ /* 0x000fe20000100800 */
[----:B------:R-:W-:Y:S02]  /*18aa0*/  IMAD R0, R0, UR5, RZ ;  /* 0x0000000500007c24 */ /* 0x000fe4000f8e02ff */
[----:B-1----:R-:W-:-:S02]  /*18ab0*/  IMAD R2, R3, UR5, RZ ;  /* 0x0000000503027c24 */ /* 0x002fc4000f8e02ff */
[----:B------:R-:W-:Y:S01]  /*18ac0*/  IMAD.MOV.U32 R3, RZ, RZ, R45 ;  /* 0x000000ffff037224 */ /* 0x000fe200078e002d */
[----:B------:R-:W-:Y:S01]  /*18ad0*/  STL [R1+0x1744], R44 ;  /* 0x0017442c01007387 */ /* 0x000fe20000100800 */
[----:B------:R-:W-:-:S03]  /*18ae0*/  LEA R12, P1, R0, UR8, 0x1 ;  /* 0x00000008000c7c11 */ /* 0x000fc6000f8208ff */
[----:B------:R1:W-:Y:S01]  /*18af0*/  STL [R1+0x1740], R3 ;  /* 0x0017400301007387 */ /* 0x0003e20000100800 */
[----:B------:R-:W-:Y:S02]  /*18b00*/  LEA R10, P0, R2, UR8, 0x1 ;  /* 0x00000008020a7c11 */ /* 0x000fe4000f8008ff */
[----:B------:R-:W-:Y:S02]  /*18b10*/  LEA.HI.X.SX32 R13, R0, UR9, 0x1, P1 ;  /* 0x00000009000d7c11 */ /* 0x000fe400088f0eff */
[----:B------:R-:W-:Y:S01]  /*18b20*/  LEA.HI.X.SX32 R11, R2, UR9, 0x1, P0 ;  /* 0x00000009020b7c11 */ /* 0x000fe200080f0eff */
[----:B-1----:R-:W-:Y:S01]  /*18b30*/  IMAD.MOV.U32 R3, RZ, RZ, R7 ;  /* 0x000000ffff037224 */ /* 0x002fe200078e0007 */
[----:B------:R-:W-:Y:S04]  /*18b40*/  STL [R1+0x174c], R6 ;  /* 0x00174c0601007387 */ /* 0x000fe80000100800 */
[----:B------:R-:W-:Y:S04]  /*18b50*/  STL [R1+0x1748], R3 ;  /* 0x0017480301007387 */ /* 0x000fe80000100800 */
[----:B------:R0:W-:Y:S01]  /*18b60*/  STL [R1+0x1754], R4 ;  /* 0x0017540401007387 */ /* 0x0001e20000100800 */
[----:B------:R-:W-:-:S03]  /*18b70*/  IMAD.MOV.U32 R0, RZ, RZ, R5 ;  /* 0x000000ffff007224 */ /* 0x000fc600078e0005 */
[----:B------:R-:W-:Y:S01]  /*18b80*/  STL.64 [R1+0x5f0], R12 ;  /* 0x0005f00c01007387 */ /* 0x000fe20000100a00 */
[----:B0-----:R-:W-:-:S03]  /*18b90*/  IMAD R4, R8, 0x7f, RZ ;  /* 0x0000007f08047824 */ /* 0x001fc600078e02ff */
[----:B------:R0:W-:Y:S01]  /*18ba0*/  STL [R1+0x1750], R0 ;  /* 0x0017500001007387 */ /* 0x0001e20000100800 */
[----:B------:R-:W-:-:S04]  /*18bb0*/  IMAD.WIDE R2, R4, 0x2, R12 ;  /* 0x0000000204027825 */ /* 0x000fc800078e020c */
[----:B------:R-:W-:-:S04]  /*18bc0*/  IMAD.WIDE R4, R4, 0x2, R10 ;  /* 0x0000000204047825 */ /* 0x000fc800078e020a */
[C---:B0-----:R-:W-:Y:S02]  /*18bd0*/  IMAD R0, R8.reuse, 0x7e, RZ ;  /* 0x0000007e08007824 */ /* 0x041fe400078e02ff */
[----:B--2---:R-:W-:Y:S01]  /*18be0*/  IMAD.MOV.U32 R6, RZ, RZ, R61 ;  /* 0x000000ffff067224 */ /* 0x004fe200078e003d */
[----:B------:R-:W-:Y:S04]  /*18bf0*/  STL [R1+0x175c], R60 ;  /* 0x00175c3c01007387 */ /* 0x000fe80000100800 */
[----:B------:R-:W-:Y:S04]  /*18c00*/  STL.64 [R1+0x5f8], R10 ;  /* 0x0005f80a01007387 */ /* 0x000fe80000100a00 */
[----:B------:R-:W-:Y:S04]  /*18c10*/  STL [R1+0x1764], R2 ;  /* 0x0017640201007387 */ /* 0x000fe80000100800 */
[----:B------:R0:W-:Y:S04]  /*18c20*/  STL [R1+0x1758], R6 ;  /* 0x0017580601007387 */ /* 0x0001e80000100800 */
[----:B------:R1:W-:Y:S04]  /*18c30*/  STL [R1+0x1760], R3 ;  /* 0x0017600301007387 */ /* 0x0003e80000100800 */
[----:B------:R-:W-:Y:S01]  /*18c40*/  STL [R1+0x176c], R4 ;  /* 0x00176c0401007387 */ /* 0x000fe20000100800 */
[----:B0-----:R-:W-:-:S02]  /*18c50*/  IMAD R6, R8, 0x7d, RZ ;  /* 0x0000007d08067824 */ /* 0x001fc400078e02ff */
[C---:B-1----:R-:W-:Y:S01]  /*18c60*/  IMAD.WIDE R2, R0.reuse, 0x2, R12 ;  /* 0x0000000200027825 */ /* 0x042fe200078e020c */
[----:B------:R0:W-:Y:S04]  /*18c70*/  STL [R1+0x1768], R5 ;  /* 0x0017680501007387 */ /* 0x0001e80000100800 */
[----:B------:R-:W-:Y:S04]  /*18c80*/  STL [R1+0x1774], R2 ;  /* 0x0017740201007387 */ /* 0x000fe80000100800 */
[----:B------:R1:W-:Y:S01]  /*18c90*/  STL [R1+0x1770], R3 ;  /* 0x0017700301007387 */ /* 0x0003e20000100800 */
[----:B0-----:R-:W-:-:S04]  /*18ca0*/  IMAD.WIDE R4, R0, 0x2, R10 ;  /* 0x0000000200047825 */ /* 0x001fc800078e020a */
[----:B------:R-:W-:Y:S01]  /*18cb0*/  IMAD R0, R8, 0x7c, RZ ;  /* 0x0000007c08007824 */ /* 0x000fe200078e02ff */
[----:B------:R-:W-:Y:S01]  /*18cc0*/  STL [R1+0x177c], R4 ;  /* 0x00177c0401007387 */ /* 0x000fe20000100800 */
[----:B-1----:R-:W-:-:S03]  /*18cd0*/  IMAD.WIDE R2, R6, 0x2, R12 ;  /* 0x0000000206027825 */ /* 0x002fc600078e020c */
[----:B------:R0:W-:Y:S01]  /*18ce0*/  STL [R1+0x1778], R5 ;  /* 0x0017780501007387 */ /* 0x0001e20000100800 */
[----:B------:R-:W-:-:S03]  /*18cf0*/  IMAD.WIDE R6, R6, 0x2, R10 ;  /* 0x0000000206067825 */ /* 0x000fc600078e020a */
[----:B------:R-:W-:Y:S04]  /*18d00*/  STL [R1+0x1784], R2 ;  /* 0x0017840201007387 */ /* 0x000fe80000100800 */
[----:B------:R1:W-:Y:S04]  /*18d10*/  STL [R1+0x1780], R3 ;  /* 0x0017800301007387 */ /* 0x0003e80000100800 */
[----:B------:R2:W-:Y:S01]  /*18d20*/  STL [R1+0x178c], R6 ;  /* 0x00178c0601007387 */ /* 0x0005e20000100800 */
[----:B0-----:R-:W-:-:S04]  /*18d30*/  IMAD.WIDE R4, R0, 0x2, R10 ;  /* 0x0000000200047825 */ /* 0x001fc800078e020a */
[----:B-1----:R-:W-:Y:S01]  /*18d40*/  IMAD.WIDE R2, R0, 0x2, R12 ;  /* 0x0000000200027825 */ /* 0x002fe200078e020c */
[----:B------:R-:W-:Y:S03]  /*18d50*/  STL [R1+0x1788], R7 ;  /* 0x0017880701007387 */ /* 0x000fe60000100800 */
[C---:B--2---:R-:W-:Y:S01]  /*18d60*/  IMAD R6, R8.reuse, 0x7b, RZ ;  /* 0x0000007b08067824 */ /* 0x044fe200078e02ff */
[----:B------:R-:W-:Y:S04]  /*18d70*/  STL [R1+0x1794], R2 ;  /* 0x0017940201007387 */ /* 0x000fe80000100800 */
[----:B------:R0:W-:Y:S01]  /*18d80*/  STL [R1+0x1790], R3 ;  /* 0x0017900301007387 */ /* 0x0001e20000100800 */
[----:B------:R-:W-:-:S03]  /*18d90*/  IMAD R0, R8, 0x7a, RZ ;  /* 0x0000007a08007824 */ /* 0x000fc600078e02ff */
[----:B------:R-:W-:Y:S01]  /*18da0*/  STL [R1+0x179c], R4 ;  /* 0x00179c0401007387 */ /* 0x000fe20000100800 */
[----:B0-----:R-:W-:-:S03]  /*18db0*/  IMAD.WIDE R2, R6, 0x2, R12 ;  /* 0x0000000206027825 */ /* 0x001fc600078e020c */
        /* <DEDUP_REMOVED lines=401> */
[----:B------:R-:W-:Y:S01]  /*1a6d0*/  STL [R1+0x1b34], R2 ;  /* 0x001b340201007387 */ /* 0x000fe20000100800 */
[----:B------:R-:W-:-:S03]  /*1a6e0*/  SHF.L.U32 R0, R8, 0x6, RZ ;  /* 0x0000000608007819 */ /* 0x000fc600000006ff */
[----:B------:R0:W-:Y:S04]  /*1a6f0*/  STL [R1+0x1b30], R3 ;  /* 0x001b300301007387 */ /* 0x0001e80000100800 */
        /* <DEDUP_REMOVED lines=223> */
[----:B------:R-:W-:-:S03]  /*1b4f0*/  IMAD.SHL.U32 R0, R8, 0x20, RZ ;  /* 0x0000002008007824 */ /* 0x000fc600078e00ff */
        /* <DEDUP_REMOVED lines=215> */
[----:B------:R1:W-:Y:S01]  /*1c270*/  STL [R1+0x1f20], R3 ;  /* 0x001f200301007387 */ /* 0x0003e20000100800 */
[----:B0-----:R-:W-:-:S03]  /*1c280*/  IMAD.WIDE R4, R0, 0x2, R10 ;  /* 0x0000000200047825 */ /* 0x001fc600078e020a */
[----:B------:R-:W-:Y:S01]  /*1c290*/  STL [R1+0x1f2c], R6 ;  /* 0x001f2c0601007387 */ /* 0x000fe20000100800 */
[----:B-1----:R-:W-:-:S03]  /*1c2a0*/  IMAD.WIDE R2, R0, 0x2, R12 ;  /* 0x0000000200027825 */ /* 0x002fc600078e020c */
[----:B------:R0:W-:Y:S04]  /*1c2b0*/  STL [R1+0x1f28], R7 ;  /* 0x001f280701007387 */ /* 0x0001e80000100800 */
[----:B------:R-:W-:Y:S04]  /*1c2c0*/  STL [R1+0x1f34], R2 ;  /* 0x001f340201007387 */ /* 0x000fe80000100800 */
[----:B------:R1:W-:Y:S01]  /*1c2d0*/  STL [R1+0x1f30], R3 ;  /* 0x001f300301007387 */ /* 0x0003e20000100800 */
[----:B0-----:R-:W-:-:S03]  /*1c2e0*/  IMAD.WIDE R6, R8, 0x2, R12 ;  /* 0x0000000208067825 */ /* 0x001fc600078e020c */
[----:B------:R-:W-:Y:S04]  /*1c2f0*/  STL [R1+0x1f3c], R4 ;  /* 0x001f3c0401007387 */ /* 0x000fe80000100800 */
[----:B------:R-:W-:Y:S01]  /*1c300*/  STL [R1+0x1f38], R5 ;  /* 0x001f380501007387 */ /* 0x000fe20000100800 */
[----:B-1----:R-:W-:-:S03]  /*1c310*/  IMAD.WIDE R2, R8, 0x2, R10 ;  /* 0x0000000208027825 */ /* 0x002fc600078e020a */
[----:B------:R-:W-:Y:S04]  /*1c320*/  STL [R1+0x1f44], R6 ;  /* 0x001f440601007387 */ /* 0x000fe80000100800 */
[----:B------:R-:W-:Y:S04]  /*1c330*/  STL [R1+0x1f40], R7 ;  /* 0x001f400701007387 */ /* 0x000fe80000100800 */
[----:B------:R-:W-:Y:S04]  /*1c340*/  STL [R1+0x1f4c], R2 ;  /* 0x001f4c0201007387 */ /* 0x000fe80000100800 */
[----:B------:R0:W-:Y:S04]  /*1c350*/  STL [R1+0x1f48], R3 ;  /* 0x001f480301007387 */ /* 0x0001e80000100800 */
[----:B------:R1:W-:Y:S04]  /*1c360*/  STL [R1+0x918], RZ ;  /* 0x000918ff01007387 */ /* 0x0003e80000100800 */
        /* <DEDUP_REMOVED lines=106> */
[----:B------:R1:W-:Y:S01]  /*1ca10*/  STL [R1+0x568], RZ ;  /* 0x000568ff01007387 */ /* 0x0003e20000100800 */
[----:B------:R-:W2:Y:S03]  /*1ca20*/  S2R R61, SR_TID.X ;  /* 0x00000000003d7919 */ /* 0x000ea60000002100 */
        /* <DEDUP_REMOVED lines=29> */
[----:B--2---:R-:W-:-:S03]  /*1cc00*/  LOP3.LUT R61, R61, 0x1f, RZ, 0xc0, !PT ;  /* 0x0000001f3d3d7812 */ /* 0x004fc600078ec0ff */
[----:B------:R1:W-:Y:S04]  /*1cc10*/  STL [R1+0x760], RZ ;  /* 0x000760ff01007387 */ /* 0x0003e80000100800 */
[----:B------:R1:W-:Y:S04]  /*1cc20*/  STL [R1+0x764], RZ ;  /* 0x000764ff01007387 */ /* 0x0003e80000100800 */
[----:B------:R1:W-:Y:S04]  /*1cc30*/  STL [R1+0x768], RZ ;  /* 0x000768ff01007387 */ /* 0x0003e80000100800 */
[----:B------:R1:W-:Y:S04]  /*1cc40*/  STL [R1+0x76c], RZ ;  /* 0x00076cff01007387 */ /* 0x0003e80000100800 */
[----:B------:R1:W-:Y:S01]  /*1cc50*/  STL [R1+0x740], RZ ;  /* 0x000740ff01007387 */ /* 0x0003e20000100800 */
[----:B------:R-:W-:-:S02]  /*1cc60*/  IMAD.SHL.U32 R0, R61, 0x2, RZ ;  /* 0x000000023d007824 */ /* 0x000fc400078e00ff */
[----:B------:R-:W0:Y:S01]  /*1cc70*/  LDC R61, c[0x0][0x23c] ;  /* 0x00008f00ff3d7b82 */ /* 0x000e220000000800 */
        /* <DEDUP_REMOVED lines=14> */
[----:B0-----:R-:W-:-:S02]  /*1cd60*/  IMAD.SHL.U32 R3, R61, 0x80, RZ ;  /* 0x000000803d037824 */ /* 0x001fc400078e00ff */
[----:B------:R-:W-:-:S03]  /*1cd70*/  IMAD.SHL.U32 R8, R8, 0x80, RZ ;  /* 0x0000008008087824 */ /* 0x000fc600078e00ff */
[----:B------:R-:W-:Y:S01]  /*1cd80*/  SHF.R.S32.HI R2, RZ, 0x1f, R3 ;  /* 0x0000001fff027819 */ /* 0x000fe20000011403 */
[----:B------:R1:W-:Y:S01]  /*1cd90*/  STL [R1+0x69c], RZ ;  /* 0x00069cff01007387 */ /* 0x0003e20000100800 */
[----:B------:R-:W0:Y:S01]  /*1cda0*/  LDC R60, c[0x0][0x230] ;  /* 0x00008c00ff3c7b82 */ /* 0x000e220000000800 */
[----:B------:R-:W-:Y:S02]  /*1cdb0*/  SHF.R.S32.HI R5, RZ, 0x1f, R8 ;  /* 0x0000001fff057819 */ /* 0x000fe40000011408 */
[----:B------:R1:W-:Y:S01]  /*1cdc0*/  STL [R1+0x650], RZ ;  /* 0x000650ff01007387 */ /* 0x0003e20000100800 */
[----:B------:R-:W-:Y:S02]  /*1cdd0*/  SHF.L.U64.HI R2, R3, 0x1, R2 ;  /* 0x0000000103027819 */ /* 0x000fe40000010202 */
[----:B------:R-:W-:Y:S01]  /*1cde0*/  SHF.L.U64.HI R3, R8, 0x1, R5 ;  /* 0x0000000108037819 */ /* 0x000fe20000010205 */
[----:B------:R1:W-:Y:S01]  /*1cdf0*/  STL [R1+0x654], RZ ;  /* 0x000654ff01007387 */ /* 0x0003e20000100800 */
[----:B------:R-:W-:-:S02]  /*1ce00*/  LOP3.LUT R6, R0, 0x20, RZ, 0x3c, !PT ;  /* 0x0000002000067812 */ /* 0x000fc400078e3cff */
[----:B------:R-:W-:Y:S01]  /*1ce10*/  LOP3.LUT R5, R0, 0x30, RZ, 0x3c, !PT ;  /* 0x0000003000057812 */ /* 0x000fe200078e3cff */
[----:B------:R1:W-:Y:S04]  /*1ce20*/  STL [R1+0x658], RZ ;  /* 0x000658ff01007387 */ /* 0x0003e80000100800 */
[----:B------:R1:W-:Y:S04]  /*1ce30*/  STL [R1+0x65c], RZ ;  /* 0x00065cff01007387 */ /* 0x0003e80000100800 */
[----:B------:R1:W-:Y:S04]  /*1ce40*/  STL [R1+0x610], RZ ;  /* 0x000610ff01007387 */ /* 0x0003e80000100800 */
[----:B------:R1:W-:Y:S01]  /*1ce50*/  STL [R1+0x614], RZ ;  /* 0x000614ff01007387 */ /* 0x0003e20000100800 */
[----:B0-----:R-:W-:-:S03]  /*1ce60*/  VIADD R60, R60, 0x7f ;  /* 0x0000007f3c3c7836 */ /* 0x001fc60000000000 */
[----:B------:R1:W-:Y:S02]  /*1ce70*/  STL [R1+0x618], RZ ;  /* 0x000618ff01007387 */ /* 0x0003e40000100800 */
[----:B------:R-:W-:Y:S02]  /*1ce80*/  SHF.R.S32.HI R61, RZ, 0x1f, R60 ;  /* 0x0000001fff3d7819 */ /* 0x000fe4000001143c */
[----:B------:R1:W-:Y:S02]  /*1ce90*/  STL [R1+0x61c], RZ ;  /* 0x00061cff01007387 */ /* 0x0003e40000100800 */
[----:B------:R-:W-:Y:S02]  /*1cea0*/  LEA.HI R61, R61, R60, RZ, 0x7 ;  /* 0x0000003c3d3d7211 */ /* 0x000fe400078f38ff */
[----:B------:R1:W-:Y:S02]  /*1ceb0*/  STL [R1+0x5b0], RZ ;  /* 0x0005b0ff01007387 */ /* 0x0003e40000100800 */
[----:B------:R-:W-:-:S02]  /*1cec0*/  SHF.R.S32.HI R4, RZ, 0x7, R61 ;  /* 0x00000007ff047819 */ /* 0x000fc4000001143d */
[----:B------:R1:W-:Y:S01]  /*1ced0*/  STL [R1+0x5b4], RZ ;  /* 0x0005b4ff01007387 */ /* 0x0003e20000100800 */
[----:B------:R-:W-:-:S03]  /*1cee0*/  LOP3.LUT R4, R0, 0x10, RZ, 0x3c, !PT ;  /* 0x0000001000047812 */ /* 0x000fc600078e3cff */
        /* <DEDUP_REMOVED lines=60> */
[----:B------:R-:W0:Y:S03]  /*1d2b0*/  S2R R61, SR_TID.X ;  /* 0x00000000003d7919 */ /* 0x000e260000002100 */
[----:B------:R1:W-:Y:S04]  /*1d2c0*/  STL [R1+0x4b8], RZ ;  /* 0x0004b8ff01007387 */ /* 0x0003e80000100800 */
[----:B------:R1:W-:Y:S04]  /*1d2d0*/  STL [R1+0x4bc], RZ ;  /* 0x0004bcff01007387 */ /* 0x0003e80000100800 */
[----:B------:R1:W-:Y:S04]  /*1d2e0*/  STL [R1+0x460], RZ ;  /* 0x000460ff01007387 */ /* 0x0003e80000100800 */
[----:B------:R1:W-:Y:S04]  /*1d2f0*/  STL [R1+0x464], RZ ;  /* 0x000464ff01007387 */ /* 0x0003e80000100800 */
[----:B------:R1:W-:Y:S01]  /*1d300*/  STL [R1+0x468], RZ ;  /* 0x000468ff01007387 */ /* 0x0003e20000100800 */
[----:B------:R-:W2:Y:S03]  /*1d310*/  S2R R45, SR_TID.X ;  /* 0x00000000002d7919 */ /* 0x000ea60000002100 */
[----:B------:R1:W-:Y:S04]  /*1d320*/  STL [R1+0x46c], RZ ;  /* 0x00046cff01007387 */ /* 0x0003e80000100800 */
[----:B------:R1:W-:Y:S01]  /*1d330*/  STL [R1+0x450], RZ ;  /* 0x000450ff01007387 */ /* 0x0003e20000100800 */
[----:B0-----:R-:W-:-:S03]  /*1d340*/  LOP3.LUT R60, R61, 0x7, RZ, 0xc0, !PT ;  /* 0x000000073d3c7812 */ /* 0x001fc600078ec0ff */
[----:B------:R1:W-:Y:S02]  /*1d350*/  STL [R1+0x454], RZ ;  /* 0x000454ff01007387 */ /* 0x0003e40000100800 */
[C---:B------:R-:W-:Y:S02]  /*1d360*/  IMAD R61, R60.reuse, 0x90, RZ ;  /* 0x000000903c3d7824 */ /* 0x040fe400078e02ff */
[----:B------:R1:W-:Y:S01]  /*1d370*/  STL [R1+0x458], RZ ;  /* 0x000458ff01007387 */ /* 0x0003e20000100800 */
[----:B------:R-:W-:-:S03]  /*1d380*/  IMAD R60, R60, 0x110, RZ ;  /* 0x000001103c3c7824 */ /* 0x000fc600078e02ff */
[----:B------:R1:W-:Y:S04]  /*1d390*/  STL [R1+0x45c], RZ ;  /* 0x00045cff01007387 */ /* 0x0003e80000100800 */
[----:B------:R1:W-:Y:S04]  /*1d3a0*/  STL [R1+0x430], RZ ;  /* 0x000430ff01007387 */ /* 0x0003e80000100800 */
[----:B------:R1:W-:Y:S04]  /*1d3b0*/  STL [R1+0x434], RZ ;  /* 0x000434ff01007387 */ /* 0x0003e80000100800 */
[----:B------:R1:W-:Y:S01]  /*1d3c0*/  STL [R1+0x438], RZ ;  /* 0x000438ff01007387 */ /* 0x0003e20000100800 */
[----:B--2---:R-:W-:-:S02]  /*1d3d0*/  IMAD.SHL.U32 R44, R45, 0x2, RZ ;  /* 0x000000022d2c7824 */ /* 0x004fc400078e00ff */
[----:B------:R-:W-:Y:S01]  /*1d3e0*/  IMAD.SHL.U32 R45, R45, 0x40, RZ ;  /* 0x000000402d2d7824 */ /* 0x000fe200078e00ff */
[----:B------:R1:W-:Y:S02]  /*1d3f0*/  STL [R1+0x43c], RZ ;  /* 0x00043cff01007387 */ /* 0x0003e40000100800 */
[--C-:B------:R-:W-:Y:S02]  /*1d400*/  LOP3.LUT R61, R61, 0x10, R44.reuse, 0x78, !PT ;  /* 0x000000103d3d7812 */ /* 0x100fe400078e782c */
[----:B------:R1:W-:Y:S01]  /*1d410*/  STL [R1+0x420], RZ ;  /* 0x000420ff01007387 */ /* 0x0003e20000100800 */
[----:B------:R-:W-:Y:S02]  /*1d420*/  LOP3.LUT R60, R60, 0x30, R44, 0x78, !PT ;  /* 0x000000303c3c7812 */ /* 0x000fe400078e782c */
[----:B------:R-:W-:Y:S01]  /*1d430*/  LOP3.LUT R61, R61, 0x400, R45, 0xf8, !PT ;  /* 0x000004003d3d7812 */ /* 0x000fe200078ef82d */
[----:B------:R1:W-:Y:S01]  /*1d440*/  STL [R1+0x424], RZ ;  /* 0x000424ff01007387 */ /* 0x0003e20000100800 */
[----:B------:R-:W-:-:S02]  /*1d450*/  LOP3.LUT R4, R60, 0x40, RZ, 0x3c, !PT ;  /* 0x000000403c047812 */ /* 0x000fc400078e3cff */
[C---:B------:R-:W-:Y:S01]  /*1d460*/  LOP3.LUT R6, R61.reuse, 0x20, RZ, 0x3c, !PT ;  /* 0x000000203d067812 */ /* 0x040fe200078e3cff */
[----:B------:R1:W-:Y:S01]  /*1d470*/  STL [R1+0x428], RZ ;  /* 0x000428ff01007387 */ /* 0x0003e20000100800 */
[C---:B------:R-:W-:Y:S02]  /*1d480*/  LOP3.LUT R5, R61.reuse, 0x40, RZ, 0x3c, !PT ;  /* 0x000000403d057812 */ /* 0x040fe400078e3cff */
[----:B------:R-:W-:Y:S01]  /*1d490*/  LOP3.LUT R4, R61, 0x60, RZ, 0x3c, !PT ;  /* 0x000000603d047812 */ /* 0x000fe200078e3cff */
        /* <DEDUP_REMOVED lines=12> */
[----:B------:R1:W-:Y:S02]  /*1d560*/  STL [R1+0x3fc], RZ ;  /* 0x0003fcff01007387 */ /* 0x0003e40000100800 */
.L_x_1:
[----:B------:R-:W2:Y:S01]  /*1d570*/  LDL.64 R6, [R1+0x5f8] ;  /* 0x0005f80001067983 */ /* 0x000ea20000100a00 */
[----:B0-----:R-:W0:Y:S03]  /*1d580*/  LDC R4, c[0x0][0x230] ;  /* 0x00008c00ff047b82 */ /* 0x001e260000000800 */
[----:B--2---:R2:W-:Y:S04]  /*1d590*/  STL [R1+0x41fc], R7 ;  /* 0x0041fc0701007387 */ /* 0x0045e80000100800 */
[----:B--2---:R-:W0:Y:S04]  /*1d5a0*/  LDL R7, [R1+0x918] ;  /* 0x0009180001077983 */ /* 0x004e280000100800 */
        /* <DEDUP_REMOVED lines=60> */
[----:B-----5:R-:W-:Y:S04]  /*1d970*/  STL [R1+0x401c], R24 ;  /* 0x00401c1801007387 */ /* 0x020fe80000100800 */
        /* <DEDUP_REMOVED lines=111> */
[----:B------:R-:W-:Y:S01]  /*1e070*/  STL [R1+0x3f48], R32 ;  /* 0x003f482001007387 */ /* 0x000fe20000100800 */
[----:B0-----:R-:W-:-:S03]  /*1e080*/  IMAD R4, R7, -0x80, R4 ;  /* 0xffffff8007047824 */ /* 0x001fc600078e0204 */
[----:B------:R-:W-:Y:S04]  /*1e090*/  STL [R1+0x3f44], R21 ;  /* 0x003f441501007387 */ /* 0x000fe80000100800 */
[----:B------:R-:W-:Y:S04]  /*1e0a0*/  STL [R1+0x2190], R3 ;  /* 0x0021900301007387 */ /* 0x000fe80000100800 */
[----:B------:R0:W-:Y:S04]  /*1e0b0*/  STL [R1+0x2150], R2 ;  /* 0x0021500201007387 */ /* 0x0001e80000100800 */
[----:B0-----:R-:W2:Y:S04]  /*1e0c0*/  LDL.LU R2, [R1+0x1778] ;  /* 0x0017780001027983 */ /* 0x001ea80000300800 */
[----:B------:R-:W3:Y:S01]  /*1e0d0*/  LDL.LU R7, [R1+0x41fc] ;  /* 0x0041fc0001077983 */ /* 0x000ee20000300800 */
[----:B------:R-:W-:-:S02]  /*1e0e0*/  ISETP.GT.AND P0, PT, R4, RZ, PT ;  /* 0x000000ff0400720c */ /* 0x000fc40003f04270 */
[----:B------:R-:W-:Y:S02]  /*1e0f0*/  PRMT R27, RZ, 0x7610, R27 ;  /* 0x00007610ff1b7816 */ /* 0x000fe4000000001b */
[----:B------:R-:W-:Y:S02]  /*1e100*/  PRMT R24, RZ, 0x7610, R24 ;  /* 0x00007610ff187816 */ /* 0x000fe40000000018 */
[C---:B------:R-:W-:Y:S02]  /*1e110*/  ISETP.GT.AND P1, PT, R4.reuse, 0x1, PT ;  /* 0x000000010400780c */ /* 0x040fe40003f24270 */
[----:B------:R-:W-:-:S05]  /*1e120*/  ISETP.GT.AND P2, PT, R4, 0x2, PT ;  /* 0x000000020400780c */ /* 0x000fca0003f44270 */
[----:B---3--:R-:W3:Y:S04]  /*1e130*/  @P0 LDG.E.U16 R27, desc[UR6][R6.64] ;  /* 0x00000006061b0981 */ /* 0x008ee8000c1e1500 */
[----:B---3--:R0:W-:Y:S04]  /*1e140*/  STL [R1+0x27c], R27 ;  /* 0x00027c1b01007387 */ /* 0x0081e80000100800 */
[----:B0-----:R-:W3:Y:S04]  /*1e150*/  LDL.LU R27, [R1+0x41f8] ;  /* 0x0041f800011b7983 */ /* 0x001ee80000300800 */
[----:B------:R-:W4:Y:S01]  /*1e160*/  LDL.64 R6, [R1+0x5f0] ;  /* 0x0005f00001067983 */ /* 0x000f220000100a00 */
[----:B---3--:R-:W-:-:S03]  /*1e170*/  PRMT R27, RZ, 0x7610, R27 ;  /* 0x00007610ff1b7816 */ /* 0x008fc6000000001b */
[----:B----4-:R-:W3:Y:S04]  /*1e180*/  @P0 LDG.E.U16 R24, desc[UR6][R6.64] ;  /* 0x0000000606180981 */ /* 0x010ee8000c1e1500 */
[----:B---3--:R0:W-:Y:S04]  /*1e190*/  STL [R1+0x278], R24 ;  /* 0x0002781801007387 */ /* 0x0081e80000100800 */
[----:B0-----:R-:W3:Y:S04]  /*1e1a0*/  LDL.LU R24, [R1+0x41f4] ;  /* 0x0041f40001187983 */ /* 0x001ee80000300800 */
[----:B------:R-:W4:Y:S04]  /*1e1b0*/  LDL R6, [R1+0x1f48] ;  /* 0x001f480001067983 */ /* 0x000f280000100800 */
[----:B------:R-:W4:Y:S01]  /*1e1c0*/  LDL R7, [R1+0x1f4c] ;  /* 0x001f4c0001077983 */ /* 0x000f220000100800 */
[----:B------:R-:W-:-:S02]  /*1e1d0*/  ISETP.GT.AND P0, PT, R4, 0x3, PT ;  /* 0x000000030400780c */ /* 0x000fc40003f04270 */
[----:B---3--:R-:W-:Y:S02]  /*1e1e0*/  PRMT R24, RZ, 0x7610, R24 ;  /* 0x00007610ff187816 */ /* 0x008fe40000000018 */
[----:B----4-:R-:W-:-:S04]  /*1e1f0*/  @P1 LOP3.LUT R7, R7, R6, RZ, 0x3c, !PT ;  /* 0x0000000607071212 */ /* 0x010fc800078e3cff */
[----:B------:R-:W-:-:S04]  /*1e200*/  @P1 LOP3.LUT R6, R7, R6, RZ, 0x3c, !PT ;  /* 0x0000000607061212 */ /* 0x000fc800078e3cff */
[----:B------:R-:W-:-:S05]  /*1e210*/  @P1 LOP3.LUT R7, R7, R6, RZ, 0x3c, !PT ;  /* 0x0000000607071212 */ /* 0x000fca00078e3cff */
[----:B------:R-:W3:Y:S04]  /*1e220*/  @P1 LDG.E.U16 R27, desc[UR6][R6.64] ;  /* 0x00000006061b1981 */ /* 0x000ee8000c1e1500 */
[----:B---3--:R0:W-:Y:S04]  /*1e230*/  STL [R1+0x274], R27 ;  /* 0x0002741b01007387 */ /* 0x0081e80000100800 */
[----:B0-----:R-:W3:Y:S04]  /*1e240*/  LDL.LU R27, [R1+0x41f0] ;  /* 0x0041f000011b7983 */ /* 0x001ee80000300800 */
[----:B------:R-:W4:Y:S04]  /*1e250*/  LDL R6, [R1+0x1f40] ;  /* 0x001f400001067983 */ /* 0x000f280000100800 */
[----:B------:R-:W4:Y:S01]  /*1e260*/  LDL R7, [R1+0x1f44] ;  /* 0x001f440001077983 */ /* 0x000f220000100800 */
[----:B---3--:R-:W-:-:S02]  /*1e270*/  PRMT R27, RZ, 0x7610, R27 ;  /* 0x00007610ff1b7816 */ /* 0x008fc4000000001b */
        /* <DEDUP_REMOVED lines=1100> */
[----:B------:R-:W-:-:S02]  /*22740*/  PRMT R23, RZ, 0x7610, R23 ;  /* 0x00007610ff177816 */ /* 0x000fc40000000017 */
[----:B------:R-:W-:Y:S02]  /*22750*/  PRMT R22, RZ, 0x7610, R22 ;  /* 0x00007610ff167816 */ /* 0x000fe40000000016 */
[----:B------:R-:W-:Y:S02]  /*22760*/  ISETP.GT.AND P1, PT, R4, 0x3d, PT ;  /* 0x0000003d0400780c */ /* 0x000fe40003f24270 */
[----:B----4-:R-:W-:-:S04]  /*22770*/  @P2 LOP3.LUT R7, R7, R6, RZ, 0x3c, !PT ;  /* 0x0000000607072212 */ /* 0x010fc800078e3cff */
[----:B------:R-:W-:-:S04]  /*22780*/  @P2 LOP3.LUT R6, R7, R6, RZ, 0x3c, !PT ;  /* 0x0000000607062212 */ /* 0x000fc800078e3cff */
[----:B------:R-:W-:-:S05]  /*22790*/  @P2 LOP3.LUT R7, R7, R6, RZ, 0x3c, !PT ;  /* 0x0000000607072212 */ /* 0x000fca00078e3cff */
[----:B------:R-:W4:Y:S04]  /*227a0*/  @P2 LDG.E.U16 R24, desc[UR6][R6.64] ;  /* 0x0000000606182981 */ /* 0x000f28000c1e1500 */
[----:B----4-:R0:W-:Y:S04]  /*227b0*/  STL [R1+0x2cc], R24 ;  /* 0x0002cc1801007387 */ /* 0x0101e80000100800 */
[----:B0-----:R-:W4:Y:S04]  /*227c0*/  LDL.LU R24, [R1+0x401c] ;  /* 0x00401c0001187983 */ /* 0x001f280000300800 */
[----:B------:R-:W2:Y:S04]  /*227d0*/  LDL R6, [R1+0x1b98] ;  /* 0x001b980001067983 */ /* 0x000ea80000100800 */
[----:B------:R-:W2:Y:S01]  /*227e0*/  LDL R7, [R1+0x1b9c] ;  /* 0x001b9c0001077983 */ /* 0x000ea20000100800 */
[----:B------:R-:W-:-:S02]  /*227f0*/  PRMT R0, RZ, 0x7610, R0 ;  /* 0x00007610ff007816 */ /* 0x000fc40000000000 */
[----:B------:R-:W-:Y:S02]  /*22800*/  PRMT R26, RZ, 0x7610, R26 ;  /* 0x00007610ff1a7816 */ /* 0x000fe4000000001a */
[----:B------:R-:W-:Y:S02]  /*22810*/  ISETP.GT.AND P2, PT, R4, 0x3e, PT ;  /* 0x0000003e0400780c */ /* 0x000fe40003f44270 */
[----:B--2---:R-:W-:-:S04]  /*22820*/  @P0 LOP3.LUT R7, R7, R6, RZ, 0x3c, !PT ;  /* 0x0000000607070212 */ /* 0x004fc800078e3cff */
[----:B------:R-:W-:-:S04]  /*22830*/  @P0 LOP3.LUT R6, R7, R6, RZ, 0x3c, !PT ;  /* 0x0000000607060212 */ /* 0x000fc800078e3cff */
[----:B------:R-:W-:-:S05]  /*22840*/  @P0 LOP3.LUT R7, R7, R6, RZ, 0x3c, !PT ;  /* 0x0000000607070212 */ /* 0x000fca00078e3cff */
[----:B------:R-:W2:Y:S04]  /*22850*/  @P0 LDG.E.U16 R23, desc[UR6][R6.64] ;  /* 0x0000000606170981 */ /* 0x000ea8000c1e1500 */
[----:B--2---:R0:W-:Y:S04]  /*22860*/  STL [R1+0xb8], R23 ;  /* 0x0000b81701007387 */ /* 0x0041e80000100800 */
[----:B0-----:R-:W2:Y:S04]  /*22870*/  LDL.LU R23, [R1+0x4018] ;  /* 0x0040180001177983 */ /* 0x001ea80000300800 */
[----:B------:R-:W3:Y:S04]  /*22880*/  LDL R6, [R1+0x1b90] ;  /* 0x001b900001067983 */ /* 0x000ee80000100800 */
[----:B------:R-:W3:Y:S02]  /*22890*/  LDL R7, [R1+0x1b94] ;  /* 0x001b940001077983 */ /* 0x000ee40000100800 */
[----:B---3--:R-:W-:-:S04]  /*228a0*/  @P0 LOP3.LUT R7, R7, R6, RZ, 0x3c, !PT ;  /* 0x0000000607070212 */ /* 0x008fc800078e3cff */
        /* <DEDUP_REMOVED lines=17> */
[----:B------:R-:W2:Y:S02]  /*229c0*/  LDL R7, [R1+0x1b84] ;  /* 0x001b840001077983 */ /* 0x000ea40000100800 */
        /* <DEDUP_REMOVED lines=34> */
[----:B------:R-:W3:Y:S01]  /*22bf0*/  LDL R7, [R1+0x1b64] ;  /* 0x001b640001077983 */ /* 0x000ee20000100800 */
[----:B------:R-:W-:-:S02]  /*22c00*/  PRMT R59, RZ, 0x7610, R59 ;  /* 0x00007610ff3b7816 */ /* 0x000fc4000000003b */
[----:B------:R-:W-:Y:S02]  /*22c10*/  PRMT R58, RZ, 0x7610, R58 ;  /* 0x00007610ff3a7816 */ /* 0x000fe4000000003a */
[----:B------:R-:W-:Y:S02]  /*22c20*/  ISETP.GT.AND P2, PT, R4, 0x41, PT ;  /* 0x000000410400780c */ /* 0x000fe40003f44270 */
        /* <DEDUP_REMOVED lines=37> */
[----:B------:R-:W4:Y:S02]  /*22e80*/  LDL R7, [R1+0x1b44] ;  /* 0x001b440001077983 */ /* 0x000f240000100800 */
        /* <DEDUP_REMOVED lines=232> */
[----:B------:R-:W2:Y:S04]  /*23d10*/  LDL R6, [R1+0x1a78] ;  /* 0x001a780001067983 */ /* 0x000ea80000100800 */
[----:B------:R-:W2:Y:S04]  /*23d20*/  LDL R7, [R1+0x1a7c] ;  /* 0x001a7c0001077983 */ /* 0x000ea80000100800 */
[----:B----4-:R0:W-:Y:S04]  /*23d30*/  STL [R1+0x4c], R27 ;  /* 0x00004c1b01007387 */ /* 0x0101e80000100800 */
[----:B0-----:R-:W4:Y:S01]  /*23d40*/  LDL R27, [R1+0x1a5c] ;  /* 0x001a5c00011b7983 */ /* 0x001f220000100800 */
        /* <DEDUP_REMOVED lines=36> */
[----:B------:R-:W3:Y:S01]  /*23f90*/  LDL R7, [R1+0x1a58] ;  /* 0x001a580001077983 */ /* 0x000ee20000100800 */
[----:B------:R-:W-:Y:S01]  /*23fa0*/  @P2 IMAD.MOV.U32 R6, RZ, RZ, R27 ;  /* 0x000000ffff062224 */ /* 0x000fe200078e001b */
[----:B------:R-:W-:-:S02]  /*23fb0*/  PRMT R33, RZ, 0x7610, R33 ;  /* 0x00007610ff217816 */ /* 0x000fc40000000021 */
[----:B------:R-:W4:Y:S01]  /*23fc0*/  LDL R27, [R1+0x1a34] ;  /* 0x001a3400011b7983 */ /* 0x000f220000100800 */
[----:B------:R-:W-:Y:S02]  /*23fd0*/  PRMT R12, RZ, 0x7610, R12 ;  /* 0x00007610ff0c7816 */ /* 0x000fe4000000000c */
[----:B------:R-:W-:Y:S01]  /*23fe0*/  ISETP.GT.AND P1, PT, R4, 0x52, PT ;  /* 0x000000520400780c */ /* 0x000fe20003f24270 */
[----:B---3--:R-:W3:Y:S04]  /*23ff0*/  @P2 LDG.E.U16 R39, desc[UR6][R6.64] ;  /* 0x0000000606272981 */ /* 0x008ee8000c1e1500 */
[----:B---3--:R0:W-:Y:S04]  /*24000*/  STL [R1+0x40], R39 ;  /* 0x0000402701007387 */ /* 0x0081e80000100800 */
[----:B0-----:R-:W3:Y:S04]  /*24010*/  LDL.LU R39, [R1+0x3f7c] ;  /* 0x003f7c0001277983 */ /* 0x001ee80000300800 */
        /* <DEDUP_REMOVED lines=24> */
[----:B------:R-:W2:Y:S04]  /*241a0*/  LDL R6, [R1+0x1a38] ;  /* 0x001a380001067983 */ /* 0x000ea80000100800 */
[----:B------:R-:W2:Y:S01]  /*241b0*/  LDL R7, [R1+0x1a3c] ;  /* 0x001a3c0001077983 */ /* 0x000ea20000100800 */
[----:B------:R-:W-:-:S02]  /*241c0*/  PRMT R11, RZ, 0x7610, R11 ;  /* 0x00007610ff0b7816 */ /* 0x000fc4000000000b */
[----:B--2---:R-:W-:-:S04]  /*241d0*/  @P1 LOP3.LUT R7, R7, R6, RZ, 0x3c, !PT ;  /* 0x0000000607071212 */ /* 0x004fc800078e3cff */
[----:B------:R-:W-:-:S04]  /*241e0*/  @P1 LOP3.LUT R6, R7, R6, RZ, 0x3c, !PT ;  /* 0x0000000607061212 */ /* 0x000fc800078e3cff */
[----:B------:R-:W-:-:S05]  /*241f0*/  @P1 LOP3.LUT R7, R7, R6, RZ, 0x3c, !PT ;  /* 0x0000000607071212 */ /* 0x000fca00078e3cff */
[----:B------:R-:W2:Y:S01]  /*24200*/  @P1 LDG.E.U16 R11, desc[UR6][R6.64] ;  /* 0x00000006060b1981 */ /* 0x000ea2000c1e1500 */
[----:B------:R-:W-:-:S03]  /*24210*/  PRMT R24, RZ, 0x7610, R24 ;  /* 0x00007610ff187816 */ /* 0x000fc60000000018 */
[----:B--2---:R0:W-:Y:S04]  /*24220*/  STL [R1+0x30], R11 ;  /* 0x0000300b01007387 */ /* 0x0041e80000100800 */
[----:B0-----:R-:W2:Y:S04]  /*24230*/  LDL.LU R11, [R1+0x3f6c] ;  /* 0x003f6c00010b7983 */ /* 0x001ea80000300800 */
[----:B------:R-:W4:Y:S01]  /*24240*/  LDL R7, [R1+0x1a30] ;  /* 0x001a300001077983 */ /* 0x000f220000100800 */
[----:B------:R-:W-:Y:S01]  /*24250*/  @P1 IMAD.MOV.U32 R6, RZ, RZ, R27 ;  /* 0x000000ffff061224 */ /* 0x000fe200078e001b */
[----:B------:R-:W-:-:S02]  /*24260*/  ISETP.GT.AND P2, PT, R4, 0x53, PT ;  /* 0x000000530400780c */ /* 0x000fc40003f44270 */
[----:B------:R-:W-:Y:S01]  /*24270*/  PRMT R10, RZ, 0x7610, R10 ;  /* 0x00007610ff0a7816 */ /* 0x000fe2000000000a */
[----:B------:R-:W3:Y:S04]  /*24280*/  LDL R27, [R1+0x1a08] ;  /* 0x001a0800011b7983 */ /* 0x000ee80000100800 */
[----:B----4-:R0:W4:Y:S04]  /*24290*/  @P1 LDG.E.U16 R24, desc[UR6][R6.64] ;  /* 0x0000000606181981 */ /* 0x010128000c1e1500 */
[----:B------:R-:W0:Y:S04]  /*242a0*/  LDL R6, [R1+0x1a28] ;  /* 0x001a280001067983 */ /* 0x000e280000100800 */
[----:B------:R-:W0:Y:S02]  /*242b0*/  LDL R7, [R1+0x1a2c] ;  /* 0x001a2c0001077983 */ /* 0x000e240000100800 */
[----:B0-----:R-:W-:-:S04]  /*242c0*/  @P2 LOP3.LUT R7, R7, R6, RZ, 0x3c, !PT ;  /* 0x0000000607072212 */ /* 0x001fc800078e3cff */
[----:B------:R-:W-:-:S04]  /*242d0*/  @P2 LOP3.LUT R6, R7, R6, RZ, 0x3c, !PT ;  /* 0x0000000607062212 */ /* 0x000fc800078e3cff */
[----:B------:R-:W-:-:S05]  /*242e0*/  @P2 LOP3.LUT R7, R7, R6, RZ, 0x3c, !PT ;  /* 0x0000000607072212 */ /* 0x000fca00078e3cff */
[----:B------:R-:W2:Y:S04]  /*242f0*/  @P2 LDG.E.U16 R10, desc[UR6][R6.64] ;  /* 0x00000006060a2981 */ /* 0x000ea8000c1e1500 */
[----:B----4-:R0:W-:Y:S04]  /*24300*/  STL [R1+0x2c], R24 ;  /* 0x00002c1801007387 */ /* 0x0101e80000100800 */
[----:B0-----:R-:W4:Y:S04]  /*24310*/  LDL R24, [R1+0x1a0c] ;  /* 0x001a0c0001187983 */ /* 0x001f280000100800 */
[----:B--2---:R0:W-:Y:S04]  /*24320*/  STL [R1+0x2a0], R10 ;  /* 0x0002a00a01007387 */ /* 0x0041e80000100800 */
[----:B0-----:R-:W2:Y:S04]  /*24330*/  LDL.LU R10, [R1+0x3f68] ;  /* 0x003f6800010a7983 */ /* 0x001ea80000300800 */
[----:B------:R-:W3:Y:S04]  /*24340*/  LDL R6, [R1+0x1a20] ;  /* 0x001a200001067983 */ /* 0x000ee80000100800 */
[----:B------:R-:W3:Y:S01]  /*24350*/  LDL R7, [R1+0x1a24] ;  /* 0x001a240001077983 */ /* 0x000ee20000100800 */
[----:B------:R-:W-:-:S02]  /*24360*/  PRMT R9, RZ, 0x7610, R9 ;  /* 0x00007610ff097816 */ /* 0x000fc40000000009 */
[----:B---3--:R-:W-:-:S04]  /*24370*/  @P2 LOP3.LUT R7, R7, R6, RZ, 0x3c, !PT ;  /* 0x0000000607072212 */ /* 0x008fc800078e3cff */
[----:B------:R-:W-:-:S04]  /*24380*/  @P2 LOP3.LUT R6, R7, R6, RZ, 0x3c, !PT ;  /* 0x0000000607062212 */ /* 0x000fc800078e3cff */
[----:B------:R-:W-:-:S05]  /*24390*/  @P2 LOP3.LUT R7, R7, R6, RZ, 0x3c, !PT ;  /* 0x0000000607072212 */ /* 0x000fca00078e3cff */
[----:B------:R-:W3:Y:S01]  /*243a0*/  @P2 LDG.E.U16 R9, desc[UR6][R6.64] ;  /* 0x0000000606092981 */ /* 0x000ee2000c1e1500 */
[----:B------:R-:W-:-:S03]  /*243b0*/  ISETP.GT.AND P0, PT, R4, 0x54, PT ;  /* 0x000000540400780c */ /* 0x000fc60003f04270 */
[----:B---3--:R0:W-:Y:S04]  /*243c0*/  STL [R1+0x29c], R9 ;  /* 0x00029c0901007387 */ /* 0x0081e80000100800 */
[----:B0-----:R-:W3:Y:S04]  /*243d0*/  LDL.LU R9, [R1+0x3f64] ;  /* 0x003f640001097983 */ /* 0x001ee80000300800 */
[----:B------:R-:W4:Y:S04]  /*243e0*/  LDL R6, [R1+0x1a18] ;  /* 0x001a180001067983 */ /* 0x000f280000100800 */
[----:B------:R-:W4:Y:S01]  /*243f0*/  LDL R7, [R1+0x1a1c] ;  /* 0x001a1c0001077983 */ /* 0x000f220000100800 */
[----:B------:R-:W-:-:S02]  /*24400*/  PRMT R8, RZ, 0x7610, R8 ;  /* 0x00007610ff087816 */ /* 0x000fc40000000008 */
        /* <DEDUP_REMOVED lines=8> */
[----:B------:R-:W-:-:S02]  /*24490*/  ISETP.GT.AND P1, PT, R4, 0x55, PT ;  /* 0x000000550400780c */ /* 0x000fc40003f24270 */
[----:B------:R-:W-:Y:S02]  /*244a0*/  PRMT R5, RZ, 0x7610, R5 ;  /* 0x00007610ff057816 */ /* 0x000fe40000000005 */
[----:B------:R-:W-:Y:S02]  /*244b0*/  PRMT R44, RZ, 0x7610, R44 ;  /* 0x00007610ff2c7816 */ /* 0x000fe4000000002c */
[----:B--2---:R-:W-:-:S04]  /*244c0*/  @P0 LOP3.LUT R7, R7, R6, RZ, 0x3c, !PT ;  /* 0x0000000607070212 */ /* 0x004fc800078e3cff */
[----:B------:R-:W-:-:S04]  /*244d0*/  @P0 LOP3.LUT R6, R7, R6, RZ, 0x3c, !PT ;  /* 0x0000000607060212 */ /* 0x000fc800078e3cff */
[----:B------:R-:W-:-:S05]  /*244e0*/  @P0 LOP3.LUT R7, R7, R6, RZ, 0x3c, !PT ;  /* 0x0000000607070212 */ /* 0x000fca00078e3cff */
[----:B------:R0:W2:Y:S02]  /*244f0*/  @P0 LDG.E.U16 R5, desc[UR6][R6.64] ;  /* 0x0000000606050981 */ /* 0x0000a4000c1e1500 */
[----:B0-----:R-:W-:Y:S02]  /*24500*/  @P1 IMAD.MOV.U32 R6, RZ, RZ, R24 ;  /* 0x000000ffff061224 */ /* 0x001fe400078e0018 */
[----:B------:R-:W-:-:S05]  /*24510*/  @P1 IMAD.MOV.U32 R7, RZ, RZ, R27 ;  /* 0x000000ffff071224 */ /* 0x000fca00078e001b */
[----:B------:R-:W3:Y:S04]  /*24520*/  @P1 LDG.E.U16 R44, desc[UR6][R6.64] ;  /* 0x00000006062c1981 */ /* 0x000ee8000c1e1500 */
[----:B--2---:R0:W-:Y:S04]  /*24530*/  STL [R1+0x24], R5 ;  /* 0x0000240501007387 */ /* 0x0041e80000100800 */
[----:B0-----:R-:W2:Y:S04]  /*24540*/  LDL.LU R5, [R1+0x3f5c] ;  /* 0x003f5c0001057983 */ /* 0x001ea80000300800 */
[----:B------:R-:W4:Y:S04]  /*24550*/  LDL R27, [R1+0x19e0] ;  /* 0x0019e000011b7983 */ /* 0x000f280000100800 */
[----:B------:R-:W2:Y:S04]  /*24560*/  LDL R24, [R1+0x19e4] ;  /* 0x0019e40001187983 */ /* 0x000ea80000100800 */
        /* <DEDUP_REMOVED lines=8> */
[----:B------:R-:W4:Y:S01]  /*245f0*/  @P1 LDG.E.U16 R43, desc[UR6][R6.64] ;  /* 0x00000006062b1981 */ /* 0x000f22000c1e1500 */
[----:B------:R-:W-:-:S03]  /*24600*/  ISETP.GT.AND P2, PT, R4, 0x56, PT ;  /* 0x000000560400780c */ /* 0x000fc60003f44270 */
[----:B----4-:R0:W-:Y:S04]  /*24610*/  STL [R1+0x1c], R43 ;  /* 0x00001c2b01007387 */ /* 0x0101e80000100800 */
[----:B0-----:R-:W4:Y:S04]  /*24620*/  LDL.LU R43, [R1+0x3f54] ;  /* 0x003f5400012b7983 */ /* 0x001f280000300800 */
[----:B------:R-:W2:Y:S04]  /*24630*/  LDL R6, [R1+0x19f8] ;  /* 0x0019f80001067983 */ /* 0x000ea80000100800 */
[----:B------:R-:W2:Y:S01]  /*24640*/  LDL R7, [R1+0x19fc] ;  /* 0x0019fc0001077983 */ /* 0x000ea20000100800 */
[----:B------:R-:W-:-:S02]  /*24650*/  PRMT R38, RZ, 0x7610, R38 ;  /* 0x00007610ff267816 */ /* 0x000fc40000000026 */
        /* <DEDUP_REMOVED lines=22> */
[----:B------:R0:W4:Y:S01]  /*247c0*/  @P0 LDG.E.U16 R32, desc[UR6][R6.64] ;  /* 0x0000000606200981 */ /* 0x000122000c1e1500 */
[----:B------:R-:W-:Y:S01]  /*247d0*/  PRMT R23, RZ, 0x7610, R23 ;  /* 0x00007610ff177816 */ /* 0x000fe20000000017 */
[----:B0-----:R-:W-:Y:S02]  /*247e0*/  @P0 IMAD.MOV.U32 R6, RZ, RZ, R24 ;  /* 0x000000ffff060224 */ /* 0x001fe400078e0018 */
[----:B------:R-:W-:-:S05]  /*247f0*/  @P0 IMAD.MOV.U32 R7, RZ, RZ, R27 ;  /* 0x000000ffff070224 */ /* 0x000fca00078e001b */
[----:B------:R0:W2:Y:S04]  /*24800*/  @P0 LDG.E.U16 R23, desc[UR6][R6.64] ;  /* 0x0000000606170981 */ /* 0x0000a8000c1e1500 */
[----:B----4-:R4:W-:Y:S04]  /*24810*/  STL [R1+0x298], R32 ;  /* 0x0002982001007387 */ /* 0x0109e80000100800 */
[----:B----4-:R-:W4:Y:S04]  /*24820*/  LDL.LU R32, [R1+0x3f48] ;  /* 0x003f480001207983 */ /* 0x010f280000300800 */
[----:B------:R-:W0:Y:S04]  /*24830*/  LDL R6, [R1+0x19d8] ;  /* 0x0019d80001067983 */ /* 0x000e280000100800 */
[----:B------:R-:W0:Y:S01]  /*24840*/  LDL R7, [R1+0x19dc] ;  /* 0x0019dc0001077983 */ /* 0x000e220000100800 */
[----:B------:R-:W-:-:S02]  /*24850*/  ISETP.GT.AND P1, PT, R4, 0x58, PT ;  /* 0x000000580400780c */ /* 0x000fc40003f24270 */
[----:B------:R-:W-:Y:S01]  /*24860*/  PRMT R21, RZ, 0x7610, R21 ;  /* 0x00007610ff157816 */ /* 0x000fe20000000015 */
[----:B------:R-:W3:Y:S04]  /*24870*/  LDL R27, [R1+0x19c4] ;  /* 0x0019c400011b7983 */ /* 0x000ee80000100800 */
[----:B------:R-:W4:Y:S06]  /*24880*/  LDL R24, [R1+0x19b8] ;  /* 0x0019b80001187983 */ /* 0x000f2c0000100800 */
[----:B0-----:R-:W-:-:S04]  /*24890*/  @P1 LOP3.LUT R7, R7, R6, RZ, 0x3c, !PT ;  /* 0x0000000607071212 */ /* 0x001fc800078e3cff */
[----:B------:R-:W-:-:S04]  /*248a0*/  @P1 LOP3.LUT R6, R7, R6, RZ, 0x3c, !PT ;  /* 0x0000000607061212 */ /* 0x000fc800078e3cff */
[----:B------:R-:W-:-:S05]  /*248b0*/  @P1 LOP3.LUT R7, R7, R6, RZ, 0x3c, !PT ;  /* 0x0000000607071212 */ /* 0x000fca00078e3cff */
[----:B------:R-:W3:Y:S04]  /*248c0*/  @P1 LDG.E.U16 R21, desc[UR6][R6.64] ;  /* 0x0000000606151981 */ /* 0x000ee8000c1e1500 */
[----:B--2---:R0:W-:Y:S04]  /*248d0*/  STL [R1+0x294], R23 ;  /* 0x0002941701007387 */ /* 0x0041e80000100800 */
[----:B0-----:R-:W2:Y:S04]  /*248e0*/  LDL R23, [R1+0x19bc] ;  /* 0x0019bc0001177983 */ /* 0x001ea80000100800 */
        /* <DEDUP_REMOVED lines=8> */
[----:B------:R0:W4:Y:S04]  /*24970*/  @P1 LDG.E.U16 R22, desc[UR6][R6.64] ;  /* 0x0000000606161981 */ /* 0x000128000c1e1500 */
[----:B------:R-:W0:Y:S04]  /*24980*/  LDL R6, [R1+0x19c8] ;  /* 0x0019c80001067983 */ /* 0x000e280000100800 */
[----:B------:R-:W0:Y:S01]  /*24990*/  LDL R7, [R1+0x19cc] ;  /* 0x0019cc0001077983 */ /* 0x000e220000100800 */
[----:B------:R-:W-:Y:S02]  /*249a0*/  ISETP.GT.AND P2, PT, R4, 0x59, PT ;  /* 0x000000590400780c */ /* 0x000fe40003f44270 */
[----:B------:R-:W-:-:S11]  /*249b0*/  PRMT R0, RZ, 0x7610, R0 ;  /* 0x00007610ff007816 */ /* 0x000fd60000000000 */
[----:B0-----:R-:W-:-:S04]  /*249c0*/  @P2 LOP3.LUT R7, R7, R6, RZ, 0x3c, !PT ;  /* 0x0000000607072212 */ /* 0x001fc800078e3cff */
[----:B------:R-:W-:-:S04]  /*249d0*/  @P2 LOP3.LUT R6, R7, R6, RZ, 0x3c, !PT ;  /* 0x0000000607062212 */ /* 0x000fc800078e3cff */
[----:B------:R-:W-:-:S05]  /*249e0*/  @P2 LOP3.LUT R7, R7, R6, RZ, 0x3c, !PT ;  /* 0x0000000607072212 */ /* 0x000fca00078e3cff */
[----:B------:R-:W2:Y:S04]  /*249f0*/  @P2 LDG.E.U16 R0, desc[UR6][R6.64] ;  /* 0x0000000606002981 */ /* 0x000ea8000c1e1500 */
[----:B----4-:R0:W-:Y:S04]  /*24a00*/  STL [R1+0xc], R22 ;  /* 0x00000c1601007387 */ /* 0x0101e80000100800 */
[----:B0-----:R-:W4:Y:S04]  /*24a10*/  LDL R22, [R1+0x19b4] ;  /* 0x0019b40001167983 */ /* 0x001f280000100800 */
[----:B--2---:R-:W-:Y:S04]  /*24a20*/  STL [R1+0x8], R0 ;  /* 0x0000080001007387 */ /* 0x004fe80000100800 */
[----:B------:R-:W2:Y:S01]  /*24a30*/  LDL R7, [R1+0x19c0] ;  /* 0x0019c00001077983 */ /* 0x000ea20000100800 */
[----:B------:R-:W-:Y:S01]  /*24a40*/  PRMT R26, RZ, 0x7610, R26 ;  /* 0x00007610ff1a7816 */ /* 0x000fe2000000001a */
[----:B------:R-:W-:Y:S01]  /*24a50*/  @P2 IMAD.MOV.U32 R6, RZ, RZ, R27 ;  /* 0x000000ffff062224 */ /* 0x000fe200078e001b */
[----:B------:R-:W-:-:S02]  /*24a60*/  ISETP.GT.AND P0, PT, R4, 0x5a, PT ;  /* 0x0000005a0400780c */ /* 0x000fc40003f04270 */
[----:B------:R-:W-:Y:S01]  /*24a70*/  PRMT R3, RZ, 0x7610, R3 ;  /* 0x00007610ff037816 */ /* 0x000fe20000000003 */
[----:B------:R-:W3:Y:S04]  /*24a80*/  LDL R27, [R1+0x19a0] ;  /* 0x0019a000011b7983 */ /* 0x000ee80000100800 */
[----:B--2---:R0:W2:Y:S06]  /*24a90*/  @P2 LDG.E.U16 R26, desc[UR6][R6.64] ;  /* 0x00000006061a2981 */ /* 0x0040ac000c1e1500 */
[----:B0-----:R-:W-:Y:S01]  /*24aa0*/  @P0 MOV R6, R23 ;  /* 0x0000001700060202 */ /* 0x001fe20000000f00 */
[----:B------:R-:W-:-:S05]  /*24ab0*/  @P0 IMAD.MOV.U32 R7, RZ, RZ, R24 ;  /* 0x000000ffff070224 */ /* 0x000fca00078e0018 */
[----:B------:R4:W3:Y:S04]  /*24ac0*/  @P0 LDG.E.U16 R3, desc[UR6][R6.64] ;  /* 0x0000000606030981 */ /* 0x0008e8000c1e1500 */
[----:B--2---:R0:W-:Y:S04]  /*24ad0*/  STL [R1+0x4], R26 ;  /* 0x0000041a01007387 */ /* 0x0041e80000100800 */
[----:B------:R-:W2:Y:S01]  /*24ae0*/  LDL R7, [R1+0x19b0] ;  /* 0x0019b00001077983 */ /* 0x000ea20000100800 */
[----:B------:R-:W-:Y:S01]  /*24af0*/  PRMT R61, RZ, 0x7610, R61 ;  /* 0x00007610ff3d7816 */ /* 0x000fe2000000003d */
[----:B----4-:R-:W-:-:S02]  /*24b00*/  @P0 IMAD.MOV.U32 R6, RZ, RZ, R22 ;  /* 0x000000ffff060224 */ /* 0x010fc400078e0016 */
[----:B------:R-:W4:Y:S04]  /*24b10*/  LDL R24, [R1+0x1998] ;  /* 0x0019980001187983 */ /* 0x000f280000100800 */
[----:B------:R-:W4:Y:S04]  /*24b20*/  LDL R23, [R1+0x199c] ;  /* 0x00199c0001177983 */ /* 0x000f280000100800 */
[----:B0-----:R-:W4:Y:S04]  /*24b30*/  LDL R26, [R1+0x19a4] ;  /* 0x0019a400011a7983 */ /* 0x001f280000100800 */
[----:B---3--:R0:W-:Y:S04]  /*24b40*/  STL [R1+0x3ed8], R3 ;  /* 0x003ed80301007387 */ /* 0x0081e80000100800 */
[----:B------:R-:W3:Y:S04]  /*24b50*/  LDL R22, [R1+0x1990] ;  /* 0x0019900001167983 */ /* 0x000ee80000100800 */
[----:B0-----:R-:W3:Y:S04]  /*24b60*/  LDL R3, [R1+0x1994] ;  /* 0x0019940001037983 */ /* 0x001ee80000100800 */
[----:B--2---:R0:W2:Y:S04]  /*24b70*/  @P0 LDG.E.U16 R61, desc[UR6][R6.64] ;  /* 0x00000006063d0981 */ /* 0x0040a8000c1e1500 */
[----:B------:R-:W0:Y:S04]  /*24b80*/  LDL R6, [R1+0x19a8] ;  /* 0x0019a80001067983 */ /* 0x000e280000100800 */
[----:B------:R-:W0:Y:S01]  /*24b90*/  LDL R7, [R1+0x19ac] ;  /* 0x0019ac0001077983 */ /* 0x000e220000100800 */
[----:B------:R-:W-:-:S02]  /*24ba0*/  ISETP.GT.AND P1, PT, R4, 0x5b, PT ;  /* 0x0000005b0400780c */ /* 0x000fc40003f24270 */
[----:B------:R-:W-:Y:S02]  /*24bb0*/  ISETP.GT.AND P2, PT, R4, 0x5c, PT ;  /* 0x0000005c0400780c */ /* 0x000fe40003f44270 */
[----:B------:R-:W-:Y:S02]  /*24bc0*/  PRMT R31, RZ, 0x7610, R31 ;  /* 0x00007610ff1f7816 */ /* 0x000fe4000000001f */
[----:B------:R-:W-:Y:S02]  /*24bd0*/  PRMT R30, RZ, 0x7610, R30 ;  /* 0x00007610ff1e7816 */ /* 0x000fe4000000001e */
[----:B------:R-:W-:Y:S02]  /*24be0*/  PRMT R60, RZ, 0x7610, R60 ;  /* 0x00007610ff3c7816 */ /* 0x000fe4000000003c */
[----:B------:R-:W-:-:S03]  /*24bf0*/  PRMT R59, RZ, 0x7610, R59 ;  /* 0x00007610ff3b7816 */ /* 0x000fc6000000003b */
[----:B0-----:R-:W-:-:S04]  /*24c00*/  @P1 LOP3.LUT R7, R7, R6, RZ, 0x3c, !PT ;  /* 0x0000000607071212 */ /* 0x001fc800078e3cff */
[----:B------:R-:W-:-:S04]  /*24c10*/  @P1 LOP3.LUT R6, R7, R6, RZ, 0x3c, !PT ;  /* 0x0000000607061212 */ /* 0x000fc800078e3cff */
[----:B------:R-:W-:-:S05]  /*24c20*/  @P1 LOP3.LUT R7, R7, R6, RZ, 0x3c, !PT ;  /* 0x0000000607071212 */ /* 0x000fca00078e3cff */
[----:B------:R4:W3:Y:S02]  /*24c30*/  @P1 LDG.E.U16 R31, desc[UR6][R6.64] ;  /* 0x00000006061f1981 */ /* 0x0008e4000c1e1500 */
[----:B----4-:R-:W-:Y:S02]  /*24c40*/  @P1 IMAD.MOV.U32 R6, RZ, RZ, R26 ;  /* 0x000000ffff061224 */ /* 0x010fe400078e001a */
[----:B------:R-:W-:-:S05]  /*24c50*/  @P1 IMAD.MOV.U32 R7, RZ, RZ, R27 ;  /* 0x000000ffff071224 */ /* 0x000fca00078e001b */
[----:B------:R0:W4:Y:S02]  /*24c60*/  @P1 LDG.E.U16 R30, desc[UR6][R6.64] ;  /* 0x00000006061e1981 */ /* 0x000124000c1e1500 */
[----:B0-----:R-:W-:Y:S02]  /*24c70*/  @P2 IMAD.MOV.U32 R6, RZ, RZ, R23 ;  /* 0x000000ffff062224 */ /* 0x001fe400078e0017 */
[----:B------:R-:W-:-:S05]  /*24c80*/  @P2 IMAD.MOV.U32 R7, RZ, RZ, R24 ;  /* 0x000000ffff072224 */ /* 0x000fca00078e0018 */
[----:B------:R3:W4:Y:S04]  /*24c90*/  @P2 LDG.E.U16 R60, desc[UR6][R6.64] ;  /* 0x00000006063c2981 */ /* 0x000728000c1e1500 */
[----:B--2---:R-:W-:Y:S04]  /*24ca0*/  STL [R1+0x3edc], R61 ;  /* 0x003edc3d01007387 */ /* 0x004fe80000100800 */
[----:B------:R-:W2:Y:S04]  /*24cb0*/  LDL R27, [R1+0x1988] ;  /* 0x00198800011b7983 */ /* 0x000ea80000100800 */
[----:B------:R-:W2:Y:S04]  /*24cc0*/  LDL R26, [R1+0x198c] ;  /* 0x00198c00011a7983 */ /* 0x000ea80000100800 */
[----:B------:R-:W2:Y:S04]  /*24cd0*/  LDL R24, [R1+0x1980] ;  /* 0x0019800001187983 */ /* 0x000ea80000100800 */
[----:B------:R-:W2:Y:S01]  /*24ce0*/  LDL R23, [R1+0x1984] ;  /* 0x0019840001177983 */ /* 0x000ea20000100800 */
[----:B---3--:R-:W-:-:S02]  /*24cf0*/  @P2 IMAD.MOV.U32 R6, RZ, RZ, R3 ;  /* 0x000000ffff062224 */ /* 0x008fc400078e0003 */
[----:B------:R-:W-:-:S05]  /*24d00*/  @P2 IMAD.MOV.U32 R7, RZ, RZ, R22 ;  /* 0x000000ffff072224 */ /* 0x000fca00078e0016 */
[----:B------:R2:W3:Y:S01]  /*24d10*/  @P2 LDG.E.U16 R59, desc[UR6][R6.64] ;  /* 0x00000006063b2981 */ /* 0x0004e2000c1e1500 */
[----:B------:R-:W-:Y:S02]  /*24d20*/  ISETP.GT.AND P0, PT, R4, 0x5d, PT ;  /* 0x0000005d0400780c */ /* 0x000fe40003f04270 */
[----:B------:R-:W-:Y:S02]  /*24d30*/  PRMT R58, RZ, 0x7610, R58 ;  /* 0x00007610ff3a7816 */ /* 0x000fe4000000003a */
[----:B------:R-:W-:Y:S01]  /*24d40*/  PRMT R57, RZ, 0x7610, R57 ;  /* 0x00007610ff397816 */ /* 0x000fe20000000039 */
[----:B----4-:R-:W-:Y:S04]  /*24d50*/  STL [R1+0x3f28], R60 ;  /* 0x003f283c01007387 */ /* 0x010fe80000100800 */
[----:B------:R-:W4:Y:S04]  /*24d60*/  LDL R22, [R1+0x1978] ;  /* 0x0019780001167983 */ /* 0x000f280000100800 */
[----:B------:R-:W4:Y:S01]  /*24d70*/  LDL R3, [R1+0x197c] ;  /* 0x00197c0001037983 */ /* 0x000f220000100800 */
[----:B--2---:R-:W-:-:S02]  /*24d80*/  @P0 IMAD.MOV.U32 R6, RZ, RZ, R26 ;  /* 0x000000ffff060224 */ /* 0x004fc400078e001a */
[----:B------:R-:W-:-:S05]  /*24d90*/  @P0 IMAD.MOV.U32 R7, RZ, RZ, R27 ;  /* 0x000000ffff070224 */ /* 0x000fca00078e001b */
[----:B------:R0:W2:Y:S04]  /*24da0*/  @P0 LDG.E.U16 R58, desc[UR6][R6.64] ;  /* 0x00000006063a0981 */ /* 0x0000a8000c1e1500 */
[----:B---3--:R-:W-:Y:S04]  /*24db0*/  STL [R1+0x3f2c], R59 ;  /* 0x003f2c3b01007387 */ /* 0x008fe80000100800 */
[----:B------:R3:W-:Y:S04]  /*24dc0*/  STL [R1+0x290], R31 ;  /* 0x0002901f01007387 */ /* 0x0007e80000100800 */
[----:B---3--:R-:W3:Y:S04]  /*24dd0*/  LDL R31, [R1+0x1970] ;  /* 0x00197000011f7983 */ /* 0x008ee80000100800 */
[----:B------:R1:W-:Y:S04]  /*24de0*/  STL [R1+0x28c], R30 ;  /* 0x00028c1e01007387 */ /* 0x0003e80000100800 */
[----:B-1----:R-:W3:Y:S01]  /*24df0*/  LDL R30, [R1+0x1974] ;  /* 0x00197400011e7983 */ /* 0x002ee20000100800 */
[----:B0-----:R-:W-:-:S02]  /*24e00*/  @P0 IMAD.MOV.U32 R6, RZ, RZ, R23 ;  /* 0x000000ffff060224 */ /* 0x001fc400078e0017 */
[----:B------:R-:W-:-:S05]  /*24e10*/  @P0 IMAD.MOV.U32 R7, RZ, RZ, R24 ;  /* 0x000000ffff070224 */ /* 0x000fca00078e0018 */
[----:B------:R4:W3:Y:S01]  /*24e20*/  @P0 LDG.E.U16 R57, desc[UR6][R6.64] ;  /* 0x0000000606390981 */ /* 0x0008e2000c1e1500 */
[----:B------:R-:W-:Y:S02]  /*24e30*/  ISETP.GT.AND P1, PT, R4, 0x5e, PT ;  /* 0x0000005e0400780c */ /* 0x000fe40003f24270 */
[----:B------:R-:W-:Y:S02]  /*24e40*/  PRMT R56, RZ, 0x7610, R56 ;  /* 0x00007610ff387816 */ /* 0x000fe40000000038 */
[----:B------:R-:W-:-:S09]  /*24e50*/  PRMT R55, RZ, 0x7610, R55 ;  /* 0x00007610ff377816 */ /* 0x000fd20000000037 */
[----:B----4-:R-:W-:Y:S02]  /*24e60*/  @P1 IMAD.MOV.U32 R7, RZ, RZ, R22 ;  /* 0x000000ffff071224 */ /* 0x010fe400078e0016 */
[----:B------:R-:W-:-:S05]  /*24e70*/  @P1 IMAD.MOV.U32 R6, RZ, RZ, R3 ;  /* 0x000000ffff061224 */ /* 0x000fca00078e0003 */
[----:B------:R3:W4:Y:S04]  /*24e80*/  @P1 LDG.E.U16 R56, desc[UR6][R6.64] ;  /* 0x0000000606381981 */ /* 0x000728000c1e1500 */
[----:B--2---:R-:W-:Y:S04]  /*24e90*/  STL [R1+0x3f24], R58 ;  /* 0x003f243a01007387 */ /* 0x004fe80000100800 */
[----:B------:R-:W2:Y:S04]  /*24ea0*/  LDL R27, [R1+0x1968] ;  /* 0x00196800011b7983 */ /* 0x000ea80000100800 */
[----:B------:R-:W2:Y:S01]  /*24eb0*/  LDL R26, [R1+0x196c] ;  /* 0x00196c00011a7983 */ /* 0x000ea20000100800 */
[----:B---3--:R-:W-:-:S02]  /*24ec0*/  @P1 IMAD.MOV.U32 R7, RZ, RZ, R31 ;  /* 0x000000ffff071224 */ /* 0x008fc400078e001f */
[----:B------:R-:W-:-:S05]  /*24ed0*/  @P1 IMAD.MOV.U32 R6, RZ, RZ, R30 ;  /* 0x000000ffff061224 */ /* 0x000fca00078e001e */
[----:B------:R2:W3:Y:S04]  /*24ee0*/  @P1 LDG.E.U16 R55, desc[UR6][R6.64] ;  /* 0x0000000606371981 */ /* 0x0004e8000c1e1500 */
[----:B------:R-:W-:Y:S04]  /*24ef0*/  STL [R1+0x3f30], R57 ;  /* 0x003f303901007387 */ /* 0x000fe80000100800 */
[----:B------:R-:W3:Y:S04]  /*24f00*/  LDL R22, [R1+0x1960] ;  /* 0x0019600001167983 */ /* 0x000ee80000100800 */
[----:B------:R-:W3:Y:S01]  /*24f10*/  LDL R3, [R1+0x1964] ;  /* 0x0019640001037983 */ /* 0x000ee20000100800 */
[----:B------:R-:W-:-:S03]  /*24f20*/  ISETP.GT.AND P2, PT, R4, 0x5f, PT ;  /* 0x0000005f0400780c */ /* 0x000fc60003f44270 */
[----:B------:R-:W3:Y:S04]  /*24f30*/  LDL R24, [R1+0x1958] ;  /* 0x0019580001187983 */ /* 0x000ee80000100800 */
[----:B------:R-:W3:Y:S01]  /*24f40*/  LDL R23, [R1+0x195c] ;  /* 0x00195c0001177983 */ /* 0x000ee20000100800 */
[----:B------:R-:W-:-:S03]  /*24f50*/  PRMT R29, RZ, 0x7610, R29 ;  /* 0x00007610ff1d7816 */ /* 0x000fc6000000001d */
[----:B----4-:R-:W-:Y:S02]  /*24f60*/  STL [R1+0x3ee0], R56 ;  /* 0x003ee03801007387 */ /* 0x010fe40000100800 */
[----:B--2---:R-:W-:Y:S02]  /*24f70*/  @P2 IMAD.MOV.U32 R7, RZ, RZ, R27 ;  /* 0x000000ffff072224 */ /* 0x004fe400078e001b */
[----:B------:R-:W-:-:S05]  /*24f80*/  @P2 IMAD.MOV.U32 R6, RZ, RZ, R26 ;  /* 0x000000ffff062224 */ /* 0x000fca00078e001a */
[----:B------:R0:W2:Y:S04]  /*24f90*/  @P2 LDG.E.U16 R29, desc[UR6][R6.64] ;  /* 0x00000006061d2981 */ /* 0x0000a8000c1e1500 */
[----:B---3--:R-:W-:Y:S04]  /*24fa0*/  STL [R1+0x3ee4], R55 ;  /* 0x003ee43701007387 */ /* 0x008fe80000100800 */
[----:B------:R-:W3:Y:S04]  /*24fb0*/  LDL R27, [R1+0x1950] ;  /* 0x00195000011b7983 */ /* 0x000ee80000100800 */
[----:B------:R-:W4:Y:S01]  /*24fc0*/  LDL R26, [R1+0x1954] ;  /* 0x00195400011a7983 */ /* 0x000f220000100800 */
[----:B0-----:R-:W-:Y:S01]  /*24fd0*/  @P2 IMAD.MOV.U32 R6, RZ, RZ, R3 ;  /* 0x000000ffff062224 */ /* 0x001fe200078e0003 */
[----:B------:R-:W-:-:S02]  /*24fe0*/  @P2 MOV R7, R22 ;  /* 0x0000001600072202 */ /* 0x000fc40000000f00 */
[----:B------:R-:W2:Y:S04]  /*24ff0*/  LDL R3, [R1+0x194c] ;  /* 0x00194c0001037983 */ /* 0x000ea80000100800 */
[----:B------:R-:W2:Y:S01]  /*25000*/  LDL R22, [R1+0x1948] ;  /* 0x0019480001167983 */ /* 0x000ea20000100800 */
[----:B------:R-:W-:Y:S02]  /*25010*/  ISETP.GT.AND P3, PT, R4, 0x60, PT ;  /* 0x000000600400780c */ /* 0x000fe40003f64270 */
[----:B------:R-:W-:Y:S02]  /*25020*/  PRMT R28, RZ, 0x7610, R28 ;  /* 0x00007610ff1c7816 */ /* 0x000fe4000000001c */
[----:B------:R-:W-:-:S04]  /*25030*/  PRMT R54, RZ, 0x7610, R54 ;  /* 0x00007610ff367816 */ /* 0x000fc80000000036 */
[----:B------:R0:W2:Y:S05]  /*25040*/  @P2 LDG.E.U16 R28, desc[UR6][R6.64] ;  /* 0x00000006061c2981 */ /* 0x0000aa000c1e1500 */
[----:B0-----:R-:W-:Y:S02]  /*25050*/  @P3 IMAD.MOV.U32 R6, RZ, RZ, R23 ;  /* 0x000000ffff063224 */ /* 0x001fe400078e0017 */
[----:B------:R-:W-:Y:S01]  /*25060*/  @P3 IMAD.MOV.U32 R7, RZ, RZ, R24 ;  /* 0x000000ffff073224 */ /* 0x000fe200078e0018 */
[----:B------:R-:W2:Y:S04]  /*25070*/  LDL R23, [R1+0x191c] ;  /* 0x00191c0001177983 */ /* 0x000ea80000100800 */
[----:B------:R-:W2:Y:S04]  /*25080*/  LDL R24, [R1+0x1918] ;  /* 0x0019180001187983 */ /* 0x000ea80000100800 */
[----:B------:R3:W2:Y:S01]  /*25090*/  @P3 LDG.E.U16 R54, desc[UR6][R6.64] ;  /* 0x0000000606363981 */ /* 0x0006a2000c1e1500 */
[----:B------:R-:W-:-:S02]  /*250a0*/  ISETP.GT.AND P0, PT, R4, 0x61, PT ;  /* 0x000000610400780c */ /* 0x000fc40003f04270 */
[----:B------:R-:W-:Y:S02]  /*250b0*/  PRMT R53, RZ, 0x7610, R53 ;  /* 0x00007610ff357816 */ /* 0x000fe40000000035 */
[----:B------:R-:W-:Y:S01]  /*250c0*/  PRMT R52, RZ, 0x7610, R52 ;  /* 0x00007610ff347816 */ /* 0x000fe20000000034 */
[----:B---3--:R-:W-:Y:S02]  /*250d0*/  @P3 IMAD.MOV.U32 R7, RZ, RZ, R27 ;  /* 0x000000ffff073224 */ /* 0x008fe400078e001b */
[----:B----4-:R-:W-:-:S05]  /*250e0*/  @P3 IMAD.MOV.U32 R6, RZ, RZ, R26 ;  /* 0x000000ffff063224 */ /* 0x010fca00078e001a */
[----:B------:R2:W3:Y:S02]  /*250f0*/  @P3 LDG.E.U16 R53, desc[UR6][R6.64] ;  /* 0x0000000606353981 */ /* 0x0004e4000c1e1500 */
[----:B--2---:R-:W-:Y:S02]  /*25100*/  @P0 IMAD.MOV.U32 R6, RZ, RZ, R3 ;  /* 0x000000ffff060224 */ /* 0x004fe400078e0003 */
[----:B------:R-:W-:-:S05]  /*25110*/  @P0 IMAD.MOV.U32 R7, RZ, RZ, R22 ;  /* 0x000000ffff070224 */ /* 0x000fca00078e0016 */
[----:B------:R0:W2:Y:S01]  /*25120*/  @P0 LDG.E.U16 R52, desc[UR6][R6.64] ;  /* 0x0000000606340981 */ /* 0x0000a2000c1e1500 */
[----:B------:R-:W-:Y:S02]  /*25130*/  ISETP.GT.AND P1, PT, R4, 0x64, PT ;  /* 0x000000640400780c */ /* 0x000fe40003f24270 */
[----:B------:R-:W-:Y:S01]  /*25140*/  PRMT R48, RZ, 0x7610, R48 ;  /* 0x00007610ff307816 */ /* 0x000fe20000000030 */
[----:B------:R-:W-:Y:S04]  /*25150*/  STL [R1+0x3f34], R54 ;  /* 0x003f343601007387 */ /* 0x000fe80000100800 */
[----:B------:R-:W4:Y:S04]  /*25160*/  LDL R27, [R1+0x1910] ;  /* 0x00191000011b7983 */ /* 0x000f280000100800 */
[----:B------:R-:W4:Y:S02]  /*25170*/  LDL R26, [R1+0x1914] ;  /* 0x00191400011a7983 */ /* 0x000f240000100800 */
[----:B0-----:R-:W-:-:S02]  /*25180*/  @P1 IMAD.MOV.U32 R6, RZ, RZ, R23 ;  /* 0x000000ffff061224 */ /* 0x001fc400078e0017 */
[----:B------:R-:W-:-:S05]  /*25190*/  @P1 IMAD.MOV.U32 R7, RZ, RZ, R24 ;  /* 0x000000ffff071224 */ /* 0x000fca00078e0018 */
[----:B------:R4:W4:Y:S04]  /*251a0*/  @P1 LDG.E.U16 R48, desc[UR6][R6.64] ;  /* 0x0000000606301981 */ /* 0x000928000c1e1500 */
[----:B---3--:R-:W-:Y:S04]  /*251b0*/  STL [R1+0x3f38], R53 ;  /* 0x003f383501007387 */ /* 0x008fe80000100800 */
[----:B------:R-:W3:Y:S04]  /*251c0*/  LDL R22, [R1+0x18d8] ;  /* 0x0018d80001167983 */ /* 0x000ee80000100800 */
[----:B------:R-:W3:Y:S04]  /*251d0*/  LDL R3, [R1+0x18dc] ;  /* 0x0018dc0001037983 */ /* 0x000ee80000100800 */
[----:B--2---:R-:W-:Y:S04]  /*251e0*/  STL [R1+0x3f3c], R52 ;  /* 0x003f3c3401007387 */ /* 0x004fe80000100800 */
[----:B------:R-:W2:Y:S04]  /*251f0*/  LDL R24, [R1+0x18d0] ;  /* 0x0018d00001187983 */ /* 0x000ea80000100800 */
[----:B------:R-:W2:Y:S04]  /*25200*/  LDL R23, [R1+0x18d4] ;  /* 0x0018d40001177983 */ /* 0x000ea80000100800 */
[----:B------:R0:W-:Y:S01]  /*25210*/  STL [R1+0x288], R29 ;  /* 0x0002881d01007387 */ /* 0x0001e20000100800 */
[----:B------:R-:W-:Y:S01]  /*25220*/  ISETP.GT.AND P2, PT, R4, 0x68, PT ;  /* 0x000000680400780c */ /* 0x000fe20003f44270 */
[----:B----4-:R-:W-:-:S02]  /*25230*/  @P1 IMAD.MOV.U32 R7, RZ, RZ, R27 ;  /* 0x000000ffff071224 */ /* 0x010fc400078e001b */
[----:B0-----:R-:W4:Y:S04]  /*25240*/  LDL R29, [R1+0x1898] ;  /* 0x00189800011d7983 */ /* 0x001f280000100800 */
[----:B------:R0:W-:Y:S01]  /*25250*/  STL [R1+0x284], R28 ;  /* 0x0002841c01007387 */ /* 0x0001e20000100800 */
[----:B------:R-:W-:-:S03]  /*25260*/  @P1 IMAD.MOV.U32 R6, RZ, RZ, R26 ;  /* 0x000000ffff061224 */ /* 0x000fc600078e001a */
[----:B0-----:R-:W4:Y:S04]  /*25270*/  LDL R28, [R1+0x189c] ;  /* 0x00189c00011c7983 */ /* 0x001f280000100800 */
[----:B------:R-:W-:Y:S04]  /*25280*/  STL [R1+0x3f40], R48 ;  /* 0x003f403001007387 */ /* 0x000fe80000100800 */
[----:B------:R-:W4:Y:S04]  /*25290*/  LDL R27, [R1+0x1890] ;  /* 0x00189000011b7983 */ /* 0x000f280000100800 */
[----:B------:R-:W4:Y:S01]  /*252a0*/  LDL R26, [R1+0x1894] ;  /* 0x00189400011a7983 */ /* 0x000f220000100800 */
[----:B------:R-:W-:-:S02]  /*252b0*/  PRMT R47, RZ, 0x7610, R47 ;  /* 0x00007610ff2f7816 */ /* 0x000fc4000000002f */
[----:B------:R-:W-:Y:S02]  /*252c0*/  PRMT R42, RZ, 0x7610, R42 ;  /* 0x00007610ff2a7816 */ /* 0x000fe4000000002a */
[----:B------:R-:W-:Y:S02]  /*252d0*/  ISETP.GT.AND P3, PT, R4, 0x6c, PT ;  /* 0x0000006c0400780c */ /* 0x000fe40003f64270 */
[----:B------:R-:W-:Y:S02]  /*252e0*/  PRMT R41, RZ, 0x7610, R41 ;  /* 0x00007610ff297816 */ /* 0x000fe40000000029 */
[----:B------:R-:W-:Y:S02]  /*252f0*/  PRMT R36, RZ, 0x7610, R36 ;  /* 0x00007610ff247816 */ /* 0x000fe40000000024 */
[----:B------:R-:W-:Y:S01]  /*25300*/  PRMT R35, RZ, 0x7610, R35 ;  /* 0x00007610ff237816 */ /* 0x000fe20000000023 */
[----:B------:R3:W4:Y:S04]  /*25310*/  @P1 LDG.E.U16 R47, desc[UR6][R6.64] ;  /* 0x00000006062f1981 */ /* 0x000728000c1e1500 */
[----:B------:R-:W4:Y:S04]  /*25320*/  LDL R31, [R1+0x1810] ;  /* 0x00181000011f7983 */ /* 0x000f280000100800 */
[----:B------:R-:W4:Y:S01]  /*25330*/  LDL R30, [R1+0x1814] ;  /* 0x00181400011e7983 */ /* 0x000f220000100800 */
[----:B---3--:R-:W-:-:S02]  /*25340*/  @P2 IMAD.MOV.U32 R7, RZ, RZ, R22 ;  /* 0x000000ffff072224 */ /* 0x008fc400078e0016 */
[----:B------:R-:W-:Y:S01]  /*25350*/  @P2 IMAD.MOV.U32 R6, RZ, RZ, R3 ;  /* 0x000000ffff062224 */ /* 0x000fe200078e0003 */
[----:B------:R-:W3:Y:S04]  /*25360*/  LDL R22, [R1+0x1858] ;  /* 0x0018580001167983 */ /* 0x000ee80000100800 */
[----:B------:R-:W3:Y:S04]  /*25370*/  LDL R3, [R1+0x185c] ;  /* 0x00185c0001037983 */ /* 0x000ee80000100800 */
[----:B------:R2:W3:Y:S02]  /*25380*/  @P2 LDG.E.U16 R42, desc[UR6][R6.64] ;  /* 0x00000006062a2981 */ /* 0x0004e4000c1e1500 */
[----:B--2---:R-:W-:-:S02]  /*25390*/  @P2 IMAD.MOV.U32 R7, RZ, RZ, R24 ;  /* 0x000000ffff072224 */ /* 0x004fc400078e0018 */
[----:B------:R-:W-:Y:S01]  /*253a0*/  @P2 IMAD.MOV.U32 R6, RZ, RZ, R23 ;  /* 0x000000ffff062224 */ /* 0x000fe200078e0017 */
[----:B------:R-:W2:Y:S04]  /*253b0*/  LDL R24, [R1+0x1850] ;  /* 0x0018500001187983 */ /* 0x000ea80000100800 */
[----:B------:R-:W2:Y:S04]  /*253c0*/  LDL R23, [R1+0x1854] ;  /* 0x0018540001177983 */ /* 0x000ea80000100800 */
[----:B------:R4:W2:Y:S01]  /*253d0*/  @P2 LDG.E.U16 R41, desc[UR6][R6.64] ;  /* 0x0000000606292981 */ /* 0x0008a2000c1e1500 */
[----:B------:R-:W-:Y:S01]  /*253e0*/  ISETP.GT.AND P1, PT, R4, 0x70, PT ;  /* 0x000000700400780c */ /* 0x000fe20003f24270 */
[----:B----4-:R-:W-:Y:S01]  /*253f0*/  @P3 IMAD.MOV.U32 R7, RZ, RZ, R29 ;  /* 0x000000ffff073224 */ /* 0x010fe200078e001d */
[----:B------:R-:W-:Y:S01]  /*25400*/  PRMT R20, RZ, 0x7610, R20 ;  /* 0x00007610ff147816 */ /* 0x000fe20000000014 */
[----:B------:R-:W4:Y:S01]  /*25410*/  LDL R29, [R1+0x17d0] ;  /* 0x0017d000011d7983 */ /* 0x000f220000100800 */
[----:B------:R-:W-:-:S03]  /*25420*/  @P3 IMAD.MOV.U32 R6, RZ, RZ, R28 ;  /* 0x000000ffff063224 */ /* 0x000fc600078e001c */
[----:B------:R-:W4:Y:S04]  /*25430*/  LDL R28, [R1+0x17d4] ;  /* 0x0017d400011c7983 */ /* 0x000f280000100800 */
[----:B------:R0:W4:Y:S02]  /*25440*/  @P3 LDG.E.U16 R36, desc[UR6][R6.64] ;  /* 0x0000000606243981 */ /* 0x000124000c1e1500 */
[----:B0-----:R-:W-:Y:S02]  /*25450*/  @P3 IMAD.MOV.U32 R6, RZ, RZ, R26 ;  /* 0x000000ffff063224 */ /* 0x001fe400078e001a */
[----:B------:R-:W-:Y:S01]  /*25460*/  @P3 IMAD.MOV.U32 R7, RZ, RZ, R27 ;  /* 0x000000ffff073224 */ /* 0x000fe200078e001b */
[----:B------:R-:W4:Y:S04]  /*25470*/  LDL R26, [R1+0x181c] ;  /* 0x00181c00011a7983 */ /* 0x000f280000100800 */
[----:B------:R-:W4:Y:S04]  /*25480*/  LDL R27, [R1+0x1818] ;  /* 0x00181800011b7983 */ /* 0x000f280000100800 */
[----:B------:R3:W4:Y:S02]  /*25490*/  @P3 LDG.E.U16 R35, desc[UR6][R6.64] ;  /* 0x0000000606233981 */ /* 0x000724000c1e1500 */
[----:B---3--:R-:W-:Y:S01]  /*254a0*/  @P1 MOV R7, R22 ;  /* 0x0000001600071202 */ /* 0x008fe20000000f00 */
[----:B------:R-:W-:Y:S01]  /*254b0*/  @P1 IMAD.MOV.U32 R6, RZ, RZ, R3 ;  /* 0x000000ffff061224 */ /* 0x000fe200078e0003 */
[----:B------:R-:W3:Y:S04]  /*254c0*/  LDL R22, [R1+0x17d8] ;  /* 0x0017d80001167983 */ /* 0x000ee80000100800 */
[----:B------:R-:W3:Y:S04]  /*254d0*/  LDL R3, [R1+0x17dc] ;  /* 0x0017dc0001037983 */ /* 0x000ee80000100800 */
[----:B------:R2:W3:Y:S02]  /*254e0*/  @P1 LDG.E.U16 R20, desc[UR6][R6.64] ;  /* 0x0000000606141981 */ /* 0x0004e4000c1e1500 */
[----:B--2---:R-:W-:-:S02]  /*254f0*/  @P1 IMAD.MOV.U32 R7, RZ, RZ, R24 ;  /* 0x000000ffff071224 */ /* 0x004fc400078e0018 */
[----:B------:R-:W-:Y:S01]  /*25500*/  @P1 IMAD.MOV.U32 R6, RZ, RZ, R23 ;  /* 0x000000ffff061224 */ /* 0x000fe200078e0017 */
[----:B------:R-:W2:Y:S04]  /*25510*/  LDL R24, [R1+0x1798] ;  /* 0x0017980001187983 */ /* 0x000ea80000100800 */
[----:B------:R-:W2:Y:S01]  /*25520*/  LDL R23, [R1+0x179c] ;  /* 0x00179c0001177983 */ /* 0x000ea20000100800 */
[C---:B------:R-:W-:Y:S02]  /*25530*/  ISETP.GT.AND P2, PT, R4.reuse, 0x74, PT ;  /* 0x000000740400780c */ /* 0x040fe40003f44270 */
[----:B------:R-:W-:Y:S02]  /*25540*/  PRMT R19, RZ, 0x7610, R19 ;  /* 0x00007610ff137816 */ /* 0x000fe40000000013 */
[----:B------:R-:W-:-:S02]  /*25550*/  ISETP.GT.AND P3, PT, R4, 0x78, PT ;  /* 0x000000780400780c */ /* 0x000fc40003f64270 */
[----:B------:R-:W-:Y:S02]  /*25560*/  PRMT R18, RZ, 0x7610, R18 ;  /* 0x00007610ff127816 */ /* 0x000fe40000000012 */
[----:B------:R4:W2:Y:S01]  /*25570*/  @P1 LDG.E.U16 R19, desc[UR6][R6.64] ;  /* 0x0000000606131981 */ /* 0x0008a2000c1e1500 */
[----:B------:R-:W-:Y:S02]  /*25580*/  PRMT R17, RZ, 0x7610, R17 ;  /* 0x00007610ff117816 */ /* 0x000fe40000000011 */
[----:B------:R-:W-:Y:S02]  /*25590*/  PRMT R16, RZ, 0x7610, R16 ;  /* 0x00007610ff107816 */ /* 0x000fe40000000010 */
[----:B------:R-:W-:Y:S02]  /*255a0*/  ISETP.GT.AND P1, PT, R4, 0x7c, PT ;  /* 0x0000007c0400780c */ /* 0x000fe40003f24270 */
[----:B------:R-:W-:Y:S01]  /*255b0*/  PRMT R15, RZ, 0x7610, R15 ;  /* 0x00007610ff0f7816 */ /* 0x000fe2000000000f */
[----:B----4-:R-:W-:-:S02]  /*255c0*/  @P2 IMAD.MOV.U32 R6, RZ, RZ, R26 ;  /* 0x000000ffff062224 */ /* 0x010fc400078e001a */
[----:B------:R-:W-:Y:S01]  /*255d0*/  @P2 IMAD.MOV.U32 R7, RZ, RZ, R27 ;  /* 0x000000ffff072224 */ /* 0x000fe200078e001b */
[----:B------:R-:W4:Y:S04]  /*255e0*/  LDL R26, [R1+0x1794] ;  /* 0x00179400011a7983 */ /* 0x000f280000100800 */
[----:B------:R-:W4:Y:S04]  /*255f0*/  LDL R27, [R1+0x1790] ;  /* 0x00179000011b7983 */ /* 0x000f280000100800 */
[----:B------:R0:W4:Y:S02]  /*25600*/  @P2 LDG.E.U16 R18, desc[UR6][R6.64] ;  /* 0x0000000606122981 */ /* 0x000124000c1e1500 */
[----:B0-----:R-:W-:-:S02]  /*25610*/  @P2 IMAD.MOV.U32 R6, RZ, RZ, R30 ;  /* 0x000000ffff062224 */ /* 0x001fc400078e001e */
[----:B------:R-:W-:-:S05]  /*25620*/  @P2 IMAD.MOV.U32 R7, RZ, RZ, R31 ;  /* 0x000000ffff072224 */ /* 0x000fca00078e001f */
[----:B------:R3:W4:Y:S02]  /*25630*/  @P2 LDG.E.U16 R17, desc[UR6][R6.64] ;  /* 0x0000000606112981 */ /* 0x000724000c1e1500 */
[----:B---3--:R-:W-:Y:S02]  /*25640*/  @P3 IMAD.MOV.U32 R7, RZ, RZ, R22 ;  /* 0x000000ffff073224 */ /* 0x008fe400078e0016 */
[----:B------:R-:W-:Y:S01]  /*25650*/  @P3 IMAD.MOV.U32 R6, RZ, RZ, R3 ;  /* 0x000000ffff063224 */ /* 0x000fe200078e0003 */
[----:B------:R-:W3:Y:S04]  /*25660*/  LDL R22, [R1+0x1940] ;  /* 0x0019400001167983 */ /* 0x000ee80000100800 */
[----:B------:R-:W3:Y:S04]  /*25670*/  LDL R3, [R1+0x1944] ;  /* 0x0019440001037983 */ /* 0x000ee80000100800 */
[----:B------:R0:W3:Y:S02]  /*25680*/  @P3 LDG.E.U16 R16, desc[UR6][R6.64] ;  /* 0x0000000606103981 */ /* 0x0000e4000c1e1500 */
[----:B0-----:R-:W-:-:S02]  /*25690*/  @P3 IMAD.MOV.U32 R6, RZ, RZ, R28 ;  /* 0x000000ffff063224 */ /* 0x001fc400078e001c */
        /* <DEDUP_REMOVED lines=8> */
[----:B------:R-:W-:Y:S02]  /*25720*/  PRMT R14, RZ, 0x7610, R14 ;  /* 0x00007610ff0e7816 */ /* 0x000fe4000000000e */
[----:B------:R-:W-:Y:S02]  /*25730*/  PRMT R13, RZ, 0x7610, R13 ;  /* 0x00007610ff0d7816 */ /* 0x000fe4000000000d */
[----:B------:R-:W-:-:S02]  /*25740*/  ISETP.GT.AND P2, PT, R4, 0x62, PT ;  /* 0x000000620400780c */ /* 0x000fc40003f44270 */
[----:B------:R4:W2:Y:S01]  /*25750*/  @P1 LDG.E.U16 R14, desc[UR6][R6.64] ;  /* 0x00000006060e1981 */ /* 0x0008a2000c1e1500 */
[----:B------:R-:W-:Y:S02]  /*25760*/  PRMT R51, RZ, 0x7610, R51 ;  /* 0x00007610ff337816 */ /* 0x000fe40000000033 */
[----:B------:R-:W-:Y:S01]  /*25770*/  PRMT R50, RZ, 0x7610, R50 ;  /* 0x00007610ff327816 */ /* 0x000fe20000000032 */
[----:B----4-:R-:W-:Y:S02]  /*25780*/  @P1 IMAD.MOV.U32 R6, RZ, RZ, R26 ;  /* 0x000000ffff061224 */ /* 0x010fe400078e001a */
[----:B------:R-:W-:Y:S01]  /*25790*/  @P1 IMAD.MOV.U32 R7, RZ, RZ, R27 ;  /* 0x000000ffff071224 */ /* 0x000fe200078e001b */
[----:B------:R-:W4:Y:S04]  /*257a0*/  LDL R26, [R1+0x192c] ;  /* 0x00192c00011a7983 */ /* 0x000f280000100800 */
[----:B------:R-:W4:Y:S04]  /*257b0*/  LDL R27, [R1+0x1928] ;  /* 0x00192800011b7983 */ /* 0x000f280000100800 */
[----:B------:R3:W4:Y:S01]  /*257c0*/  @P1 LDG.E.U16 R13, desc[UR6][R6.64] ;  /* 0x00000006060d1981 */ /* 0x000722000c1e1500 */
[----:B------:R-:W-:Y:S01]  /*257d0*/  PRMT R49, RZ, 0x7610, R49 ;  /* 0x00007610ff317816 */ /* 0x000fe20000000031 */
[----:B---3--:R-:W-:-:S02]  /*257e0*/  @P0 IMAD.MOV.U32 R7, RZ, RZ, R22 ;  /* 0x000000ffff070224 */ /* 0x008fc400078e0016 */
[----:B------:R-:W-:Y:S01]  /*257f0*/  @P0 IMAD.MOV.U32 R6, RZ, RZ, R3 ;  /* 0x000000ffff060224 */ /* 0x000fe200078e0003 */
[----:B------:R-:W3:Y:S04]  /*25800*/  LDL R22, [R1+0x1908] ;  /* 0x0019080001167983 */ /* 0x000ee80000100800 */
[----:B------:R-:W3:Y:S04]  /*25810*/  LDL R3, [R1+0x190c] ;  /* 0x00190c0001037983 */ /* 0x000ee80000100800 */
[----:B------:R2:W3:Y:S02]  /*25820*/  @P0 LDG.E.U16 R51, desc[UR6][R6.64] ;  /* 0x0000000606330981 */ /* 0x0004e4000c1e1500 */
[----:B--2---:R-:W-:-:S02]  /*25830*/  @P2 IMAD.MOV.U32 R6, RZ, RZ, R23 ;  /* 0x000000ffff062224 */ /* 0x004fc400078e0017 */
[----:B------:R-:W-:Y:S01]  /*25840*/  @P2 IMAD.MOV.U32 R7, RZ, RZ, R24 ;  /* 0x000000ffff072224 */ /* 0x000fe200078e0018 */
[C---:B------:R-:W-:Y:S02]  /*25850*/  ISETP.GT.AND P1, PT, R4.reuse, 0x63, PT ;  /* 0x000000630400780c */ /* 0x040fe40003f24270 */
[----:B------:R-:W-:Y:S02]  /*25860*/  PRMT R25, RZ, 0x7610, R25 ;  /* 0x00007610ff197816 */ /* 0x000fe40000000019 */
[----:B------:R-:W-:Y:S01]  /*25870*/  ISETP.GT.AND P3, PT, R4, 0x65, PT ;  /* 0x000000650400780c */ /* 0x000fe20003f64270 */
[----:B------:R-:W2:Y:S04]  /*25880*/  LDL R24, [R1+0x1900] ;  /* 0x0019000001187983 */ /* 0x000ea80000100800 */
[----:B------:R0:W2:Y:S04]  /*25890*/  @P2 LDG.E.U16 R50, desc[UR6][R6.64] ;  /* 0x0000000606322981 */ /* 0x0000a8000c1e1500 */
[----:B------:R-:W2:Y:S01]  /*258a0*/  LDL R23, [R1+0x1904] ;  /* 0x0019040001177983 */ /* 0x000ea20000100800 */
[----:B0-----:R-:W-:Y:S01]  /*258b0*/  @P2 IMAD.MOV.U32 R6, RZ, RZ, R28 ;  /* 0x000000ffff062224 */ /* 0x001fe200078e001c */
[----:B------:R-:W-:-:S05]  /*258c0*/  @P2 MOV R7, R29 ;  /* 0x0000001d00072202 */ /* 0x000fca0000000f00 */
[----:B------:R4:W2:Y:S02]  /*258d0*/  @P2 LDG.E.U16 R49, desc[UR6][R6.64] ;  /* 0x0000000606312981 */ /* 0x0008a4000c1e1500 */
[----:B----4-:R-:W-:Y:S02]  /*258e0*/  @P1 IMAD.MOV.U32 R6, RZ, RZ, R26 ;  /* 0x000000ffff061224 */ /* 0x010fe400078e001a */
[----:B------:R-:W-:-:S05]  /*258f0*/  @P1 IMAD.MOV.U32 R7, RZ, RZ, R27 ;  /* 0x000000ffff071224 */ /* 0x000fca00078e001b */
[----:B------:R3:W4:Y:S02]  /*25900*/  @P1 LDG.E.U16 R25, desc[UR6][R6.64] ;  /* 0x0000000606191981 */ /* 0x000724000c1e1500 */
[----:B---3--:R-:W-:Y:S02]  /*25910*/  @P3 IMAD.MOV.U32 R7, RZ, RZ, R22 ;  /* 0x000000ffff073224 */ /* 0x008fe400078e0016 */
[----:B------:R-:W-:Y:S01]  /*25920*/  @P3 IMAD.MOV.U32 R6, RZ, RZ, R3 ;  /* 0x000000ffff063224 */ /* 0x000fe200078e0003 */
[----:B--2---:R-:W-:Y:S04]  /*25930*/  STL [R1+0x3ee8], R50 ;  /* 0x003ee83201007387 */ /* 0x004fe80000100800 */
[----:B------:R-:W-:Y:S04]  /*25940*/  STL [R1+0x3eec], R49 ;  /* 0x003eec3101007387 */ /* 0x000fe80000100800 */
[----:B------:R-:W2:Y:S04]  /*25950*/  LDL R28, [R1+0x18c8] ;  /* 0x0018c800011c7983 */ /* 0x000ea80000100800 */
[----:B------:R-:W3:Y:S04]  /*25960*/  LDL R27, [R1+0x18cc] ;  /* 0x0018cc00011b7983 */ /* 0x000ee80000100800 */
[----:B------:R-:W3:Y:S04]  /*25970*/  LDL R22, [R1+0x18c0] ;  /* 0x0018c00001167983 */ /* 0x000ee80000100800 */
[----:B------:R-:W3:Y:S01]  /*25980*/  LDL R3, [R1+0x18c4] ;  /* 0x0018c40001037983 */ /* 0x000ee20000100800 */
[----:B------:R-:W-:-:S02]  /*25990*/  ISETP.GT.AND P0, PT, R4, 0x69, PT ;  /* 0x000000690400780c */ /* 0x000fc40003f04270 */
[----:B------:R-:W-:Y:S01]  /*259a0*/  PRMT R46, RZ, 0x7610, R46 ;  /* 0x00007610ff2e7816 */ /* 0x000fe2000000002e */
[----:B------:R-:W3:Y:S01]  /*259b0*/  LDL R26, [R1+0x1888] ;  /* 0x00188800011a7983 */ /* 0x000ee20000100800 */
[----:B------:R-:W-:-:S04]  /*259c0*/  PRMT R45, RZ, 0x7610, R45 ;  /* 0x00007610ff2d7816 */ /* 0x000fc8000000002d */
[----:B------:R0:W3:Y:S04]  /*259d0*/  @P3 LDG.E.U16 R46, desc[UR6][R6.64] ;  /* 0x00000006062e3981 */ /* 0x0000e8000c1e1500 */
[----:B----4-:R1:W-:Y:S01]  /*259e0*/  STL [R1+0x280], R25 ;  /* 0x0002801901007387 */ /* 0x0103e20000100800 */
[----:B------:R-:W-:Y:S02]  /*259f0*/  PRMT R40, RZ, 0x7610, R40 ;  /* 0x00007610ff287816 */ /* 0x000fe40000000028 */
[----:B------:R-:W-:Y:S02]  /*25a00*/  ISETP.GT.AND P2, PT, R4, 0x6d, PT ;  /* 0x0000006d0400780c */ /* 0x000fe40003f44270 */
[----:B------:R-:W-:Y:S02]  /*25a10*/  PRMT R39, RZ, 0x7610, R39 ;  /* 0x00007610ff277816 */ /* 0x000fe40000000027 */
[----:B------:R-:W-:-:S02]  /*25a20*/  PRMT R34, RZ, 0x7610, R34 ;  /* 0x00007610ff227816 */ /* 0x000fc40000000022 */
[----:B------:R-:W-:Y:S01]  /*25a30*/  PRMT R33, RZ, 0x7610, R33 ;  /* 0x00007610ff217816 */ /* 0x000fe20000000021 */
[----:B0-----:R-:W-:Y:S02]  /*25a40*/  @P3 IMAD.MOV.U32 R6, RZ, RZ, R23 ;  /* 0x000000ffff063224 */ /* 0x001fe400078e0017 */
[----:B------:R-:W-:Y:S01]  /*25a50*/  @P3 IMAD.MOV.U32 R7, RZ, RZ, R24 ;  /* 0x000000ffff073224 */ /* 0x000fe200078e0018 */
[----:B------:R-:W4:Y:S04]  /*25a60*/  LDL R23, [R1+0x1884] ;  /* 0x0018840001177983 */ /* 0x000f280000100800 */
[----:B-1----:R-:W4:Y:S04]  /*25a70*/  LDL R25, [R1+0x188c] ;  /* 0x00188c0001197983 */ /* 0x002f280000100800 */
[----:B------:R-:W4:Y:S04]  /*25a80*/  LDL R24, [R1+0x1880] ;  /* 0x0018800001187983 */ /* 0x000f280000100800 */
[----:B------:R2:W4:Y:S01]  /*25a90*/  @P3 LDG.E.U16 R45, desc[UR6][R6.64] ;  /* 0x00000006062d3981 */ /* 0x000522000c1e1500 */
[----:B------:R-:W-:-:S02]  /*25aa0*/  PRMT R12, RZ, 0x7610, R12 ;  /* 0x00007610ff0c7816 */ /* 0x000fc4000000000c */
[----:B------:R-:W-:Y:S02]  /*25ab0*/  PRMT R11, RZ, 0x7610, R11 ;  /* 0x00007610ff0b7816 */ /* 0x000fe4000000000b */
[----:B------:R-:W-:Y:S01]  /*25ac0*/  PRMT R10, RZ, 0x7610, R10 ;  /* 0x00007610ff0a7816 */ /* 0x000fe2000000000a */
[----:B------:R-:W4:Y:S04]  /*25ad0*/  LDL R30, [R1+0x1780] ;  /* 0x00178000011e7983 */ /* 0x000f280000100800 */
[----:B------:R-:W4:Y:S01]  /*25ae0*/  LDL R29, [R1+0x1784] ;  /* 0x00178400011d7983 */ /* 0x000f220000100800 */
[----:B--2---:R-:W-:Y:S02]  /*25af0*/  @P0 IMAD.MOV.U32 R7, RZ, RZ, R28 ;  /* 0x000000ffff070224 */ /* 0x004fe400078e001c */
[----:B---3--:R-:W-:Y:S01]  /*25b00*/  @P0 IMAD.MOV.U32 R6, RZ, RZ, R27 ;  /* 0x000000ffff060224 */ /* 0x008fe200078e001b */
[----:B------:R-:W2:Y:S04]  /*25b10*/  LDL R28, [R1+0x1848] ;  /* 0x00184800011c7983 */ /* 0x000ea80000100800 */
[----:B------:R-:W3:Y:S04]  /*25b20*/  LDL R27, [R1+0x184c] ;  /* 0x00184c00011b7983 */ /* 0x000ee80000100800 */
[----:B------:R0:W3:Y:S02]  /*25b30*/  @P0 LDG.E.U16 R40, desc[UR6][R6.64] ;  /* 0x0000000606280981 */ /* 0x0000e4000c1e1500 */
[----:B0-----:R-:W-:-:S02]  /*25b40*/  @P0 IMAD.MOV.U32 R7, RZ, RZ, R22 ;  /* 0x000000ffff070224 */ /* 0x001fc400078e0016 */
[----:B------:R-:W-:Y:S01]  /*25b50*/  @P0 IMAD.MOV.U32 R6, RZ, RZ, R3 ;  /* 0x000000ffff060224 */ /* 0x000fe200078e0003 */
[----:B------:R-:W3:Y:S04]  /*25b60*/  LDL R22, [R1+0x1840] ;  /* 0x0018400001167983 */ /* 0x000ee80000100800 */
[----:B------:R-:W3:Y:S01]  /*25b70*/  LDL R3, [R1+0x1844] ;  /* 0x0018440001037983 */ /* 0x000ee20000100800 */
[----:B------:R-:W-:-:S03]  /*25b80*/  ISETP.GT.AND P3, PT, R4, 0x71, PT ;  /* 0x000000710400780c */ /* 0x000fc60003f64270 */
[----:B------:R4:W3:Y:S02]  /*25b90*/  @P0 LDG.E.U16 R39, desc[UR6][R6.64] ;  /* 0x0000000606270981 */ /* 0x0008e4000c1e1500 */
[----:B----4-:R-:W-:Y:S02]  /*25ba0*/  @P2 IMAD.MOV.U32 R6, RZ, RZ, R25 ;  /* 0x000000ffff062224 */ /* 0x010fe400078e0019 */
[----:B------:R-:W-:Y:S01]  /*25bb0*/  @P2 IMAD.MOV.U32 R7, RZ, RZ, R26 ;  /* 0x000000ffff072224 */ /* 0x000fe200078e001a */
[----:B------:R-:W4:Y:S04]  /*25bc0*/  LDL R25, [R1+0x180c] ;  /* 0x00180c0001197983 */ /* 0x000f280000100800 */
[----:B------:R-:W4:Y:S04]  /*25bd0*/  LDL R26, [R1+0x1808] ;  /* 0x00180800011a7983 */ /* 0x000f280000100800 */
[----:B------:R0:W4:Y:S02]  /*25be0*/  @P2 LDG.E.U16 R34, desc[UR6][R6.64] ;  /* 0x0000000606222981 */ /* 0x000124000c1e1500 */
[----:B0-----:R-:W-:-:S02]  /*25bf0*/  @P2 IMAD.MOV.U32 R6, RZ, RZ, R23 ;  /* 0x000000ffff062224 */ /* 0x001fc400078e0017 */
[----:B------:R-:W-:Y:S01]  /*25c00*/  @P2 IMAD.MOV.U32 R7, RZ, RZ, R24 ;  /* 0x000000ffff072224 */ /* 0x000fe200078e0018 */
[----:B------:R-:W4:Y:S04]  /*25c10*/  LDL R23, [R1+0x1804] ;  /* 0x0018040001177983 */ /* 0x000f280000100800 */
[----:B------:R-:W4:Y:S04]  /*25c20*/  LDL R24, [R1+0x1800] ;  /* 0x0018000001187983 */ /* 0x000f280000100800 */
[----:B------:R2:W4:Y:S02]  /*25c30*/  @P2 LDG.E.U16 R33, desc[UR6][R6.64] ;  /* 0x0000000606212981 */ /* 0x000524000c1e1500 */
[----:B--2---:R-:W-:-:S02]  /*25c40*/  @P3 IMAD.MOV.U32 R7, RZ, RZ, R28 ;  /* 0x000000ffff073224 */ /* 0x004fc400078e001c */
[----:B---3--:R-:W-:Y:S01]  /*25c50*/  @P3 IMAD.MOV.U32 R6, RZ, RZ, R27 ;  /* 0x000000ffff063224 */ /* 0x008fe200078e001b */
[C---:B------:R-:W-:Y:S01]  /*25c60*/  ISETP.GT.AND P0, PT, R4.reuse, 0x75, PT ;  /* 0x000000750400780c */ /* 0x040fe20003f04270 */
[----:B------:R-:W2:Y:S04]  /*25c70*/  LDL R27, [R1+0x17c0] ;  /* 0x0017c000011b7983 */ /* 0x000ea80000100800 */
[----:B------:R0:W3:Y:S01]  /*25c80*/  @P3 LDG.E.U16 R12, desc[UR6][R6.64] ;  /* 0x00000006060c3981 */ /* 0x0000e2000c1e1500 */
[----:B------:R-:W-:-:S03]  /*25c90*/  ISETP.GT.AND P2, PT, R4, 0x79, PT ;  /* 0x000000790400780c */ /* 0x000fc60003f44270 */
[----:B------:R-:W3:Y:S01]  /*25ca0*/  LDL R28, [R1+0x18f8] ;  /* 0x0018f800011c7983 */ /* 0x000ee20000100800 */
[----:B0-----:R-:W-:Y:S02]  /*25cb0*/  @P3 IMAD.MOV.U32 R7, RZ, RZ, R22 ;  /* 0x000000ffff073224 */ /* 0x001fe400078e0016 */
[----:B------:R-:W-:Y:S01]  /*25cc0*/  @P3 IMAD.MOV.U32 R6, RZ, RZ, R3 ;  /* 0x000000ffff063224 */ /* 0x000fe200078e0003 */
[----:B------:R-:W2:Y:S04]  /*25cd0*/  LDL R22, [R1+0x17c8] ;  /* 0x0017c80001167983 */ /* 0x000ea80000100800 */
[----:B------:R-:W3:Y:S04]  /*25ce0*/  LDL R3, [R1+0x17cc] ;  /* 0x0017cc0001037983 */ /* 0x000ee80000100800 */
[----:B------:R4:W3:Y:S02]  /*25cf0*/  @P3 LDG.E.U16 R11, desc[UR6][R6.64] ;  /* 0x00000006060b3981 */ /* 0x0008e4000c1e1500 */
[----:B----4-:R-:W-:Y:S01]  /*25d00*/  @P0 IMAD.MOV.U32 R6, RZ, RZ, R25 ;  /* 0x000000ffff060224 */ /* 0x010fe200078e0019 */
[----:B------:R-:W-:Y:S01]  /*25d10*/  @P0 MOV R7, R26 ;  /* 0x0000001a00070202 */ /* 0x000fe20000000f00 */
[----:B------:R-:W4:Y:S04]  /*25d20*/  LDL R25, [R1+0x1788] ;  /* 0x0017880001197983 */ /* 0x000f280000100800 */
[----:B------:R-:W4:Y:S04]  /*25d30*/  LDL R26, [R1+0x17c4] ;  /* 0x0017c400011a7983 */ /* 0x000f280000100800 */
[----:B------:R0:W4:Y:S02]  /*25d40*/  @P0 LDG.E.U16 R10, desc[UR6][R6.64] ;  /* 0x00000006060a0981 */ /* 0x000124000c1e1500 */
[----:B0-----:R-:W-:-:S02]  /*25d50*/  @P0 IMAD.MOV.U32 R7, RZ, RZ, R24 ;  /* 0x000000ffff070224 */ /* 0x001fc400078e0018 */
[----:B------:R-:W4:Y:S01]  /*25d60*/  LDL R24, [R1+0x178c] ;  /* 0x00178c0001187983 */ /* 0x000f220000100800 */
[----:B------:R-:W-:Y:S02]  /*25d70*/  @P0 IMAD.MOV.U32 R6, RZ, RZ, R23 ;  /* 0x000000ffff060224 */ /* 0x000fe400078e0017 */
[----:B--2---:R-:W-:Y:S02]  /*25d80*/  @P2 IMAD.MOV.U32 R23, RZ, RZ, R22 ;  /* 0x000000ffff172224 */ /* 0x004fe400078e0016 */
[----:B---3--:R-:W-:Y:S02]  /*25d90*/  @P2 IMAD.MOV.U32 R22, RZ, RZ, R3 ;  /* 0x000000ffff162224 */ /* 0x008fe400078e0003 */
[----:B------:R-:W2:Y:S01]  /*25da0*/  LDL R3, [R1+0x18fc] ;  /* 0x0018fc0001037983 */ /* 0x000ea20000100800 */
[----:B------:R-:W-:Y:S02]  /*25db0*/  PRMT R9, RZ, 0x7610, R9 ;  /* 0x00007610ff097816 */ /* 0x000fe40000000009 */
[----:B------:R-:W-:-:S02]  /*25dc0*/  ISETP.GT.AND P3, PT, R4, 0x7d, PT ;  /* 0x0000007d0400780c */ /* 0x000fc40003f64270 */
[----:B------:R-:W-:Y:S02]  /*25dd0*/  PRMT R8, RZ, 0x7610, R8 ;  /* 0x00007610ff087816 */ /* 0x000fe40000000008 */
[----:B------:R0:W3:Y:S04]  /*25de0*/  @P0 LDG.E.U16 R9, desc[UR6][R6.64] ;  /* 0x0000000606090981 */ /* 0x0000e8000c1e1500 */
[----:B------:R4:W3:Y:S01]  /*25df0*/  @P2 LDG.E.U16 R8, desc[UR6][R22.64] ;  /* 0x0000000616082981 */ /* 0x0008e2000c1e1500 */
[----:B------:R-:W-:Y:S02]  /*25e00*/  ISETP.GT.AND P0, PT, R4, 0x66, PT ;  /* 0x000000660400780c */ /* 0x000fe40003f04270 */
[----:B0-----:R-:W-:Y:S01]  /*25e10*/  PRMT R7, RZ, 0x7610, R7 ;  /* 0x00007610ff077816 */ /* 0x001fe20000000007 */
[----:B----4-:R-:W-:-:S02]  /*25e20*/  @P2 IMAD.MOV.U32 R22, RZ, RZ, R26 ;  /* 0x000000ffff162224 */ /* 0x010fc400078e001a */
[----:B------:R-:W-:Y:S01]  /*25e30*/  @P2 IMAD.MOV.U32 R23, RZ, RZ, R27 ;  /* 0x000000ffff172224 */ /* 0x000fe200078e001b */
[----:B------:R-:W-:Y:S01]  /*25e40*/  PRMT R6, RZ, 0x7610, R6 ;  /* 0x00007610ff067816 */ /* 0x000fe20000000006 */
[----:B------:R-:W4:Y:S04]  /*25e50*/  LDL R27, [R1+0x18f0] ;  /* 0x0018f000011b7983 */ /* 0x000f280000100800 */
[----:B------:R-:W3:Y:S04]  /*25e60*/  LDL R26, [R1+0x18f4] ;  /* 0x0018f400011a7983 */ /* 0x000ee80000100800 */
[----:B------:R0:W3:Y:S01]  /*25e70*/  @P2 LDG.E.U16 R7, desc[UR6][R22.64] ;  /* 0x0000000616072981 */ /* 0x0000e2000c1e1500 */
[----:B------:R-:W-:Y:S01]  /*25e80*/  PRMT R5, RZ, 0x7610, R5 ;  /* 0x00007610ff057816 */ /* 0x000fe20000000005 */
[----:B0-----:R-:W-:-:S02]  /*25e90*/  @P3 IMAD.MOV.U32 R22, RZ, RZ, R24 ;  /* 0x000000ffff163224 */ /* 0x001fc400078e0018 */
[----:B------:R-:W-:Y:S01]  /*25ea0*/  @P3 IMAD.MOV.U32 R23, RZ, RZ, R25 ;  /* 0x000000ffff173224 */ /* 0x000fe200078e0019 */
[----:B------:R-:W-:Y:S02]  /*25eb0*/  PRMT R44, RZ, 0x7610, R44 ;  /* 0x00007610ff2c7816 */ /* 0x000fe4000000002c */
[----:B------:R-:W-:Y:S01]  /*25ec0*/  PRMT R43, RZ, 0x7610, R43 ;  /* 0x00007610ff2b7816 */ /* 0x000fe2000000002b */
[----:B------:R-:W3:Y:S04]  /*25ed0*/  LDL R25, [R1+0x18b8] ;  /* 0x0018b80001197983 */ /* 0x000ee80000100800 */
[----:B------:R0:W3:Y:S04]  /*25ee0*/  @P3 LDG.E.U16 R6, desc[UR6][R22.64] ;  /* 0x0000000616063981 */ /* 0x0000e8000c1e1500 */
[----:B------:R-:W3:Y:S01]  /*25ef0*/  LDL R24, [R1+0x18bc] ;  /* 0x0018bc0001187983 */ /* 0x000ee20000100800 */
[----:B0-----:R-:W-:-:S02]  /*25f00*/  @P3 IMAD.MOV.U32 R22, RZ, RZ, R29 ;  /* 0x000000ffff163224 */ /* 0x001fc400078e001d */
[----:B------:R-:W-:-:S05]  /*25f10*/  @P3 IMAD.MOV.U32 R23, RZ, RZ, R30 ;  /* 0x000000ffff173224 */ /* 0x000fca00078e001e */
[----:B------:R0:W3:Y:S02]  /*25f20*/  @P3 LDG.E.U16 R5, desc[UR6][R22.64] ;  /* 0x0000000616053981 */ /* 0x0000e4000c1e1500 */
[----:B0-----:R-:W-:Y:S02]  /*25f30*/  @P0 IMAD.MOV.U32 R23, RZ, RZ, R28 ;  /* 0x000000ffff170224 */ /* 0x001fe400078e001c */
[----:B------:R-:W3:Y:S01]  /*25f40*/  LDL R28, [R1+0x18b0] ;  /* 0x0018b000011c7983 */ /* 0x000ee20000100800 */
[----:B--2---:R-:W-:-:S03]  /*25f50*/  @P0 IMAD.MOV.U32 R22, RZ, RZ, R3 ;  /* 0x000000ffff160224 */ /* 0x004fc600078e0003 */
[----:B------:R-:W2:Y:S04]  /*25f60*/  LDL R3, [R1+0x18b4] ;  /* 0x0018b40001037983 */ /* 0x000ea80000100800 */
[----:B------:R4:W2:Y:S02]  /*25f70*/  @P0 LDG.E.U16 R44, desc[UR6][R22.64] ;  /* 0x00000006162c0981 */ /* 0x0008a4000c1e1500 */
[----:B----4-:R-:W-:Y:S02]  /*25f80*/  @P0 IMAD.MOV.U32 R23, RZ, RZ, R27 ;  /* 0x000000ffff170224 */ /* 0x010fe400078e001b */
[----:B---3--:R-:W-:-:S05]  /*25f90*/  @P0 IMAD.MOV.U32 R22, RZ, RZ, R26 ;  /* 0x000000ffff160224 */ /* 0x008fca00078e001a */
[----:B------:R0:W3:Y:S01]  /*25fa0*/  @P0 LDG.E.U16 R43, desc[UR6][R22.64] ;  /* 0x00000006162b0981 */ /* 0x0000e2000c1e1500 */
[----:B------:R-:W-:-:S03]  /*25fb0*/  ISETP.GT.AND P2, PT, R4, 0x6a, PT ;  /* 0x0000006a0400780c */ /* 0x000fc60003f44270 */
[----:B--2---:R-:W-:Y:S04]  /*25fc0*/  STL [R1+0x3ef0], R44 ;  /* 0x003ef02c01007387 */ /* 0x004fe80000100800 */
[----:B------:R-:W2:Y:S04]  /*25fd0*/  LDL R27, [R1+0x1878] ;  /* 0x00187800011b7983 */ /* 0x000ea80000100800 */
[----:B------:R-:W4:Y:S01]  /*25fe0*/  LDL R26, [R1+0x187c] ;  /* 0x00187c00011a7983 */ /* 0x000f220000100800 */
[----:B------:R-:W-:Y:S01]  /*25ff0*/  PRMT R38, RZ, 0x7610, R38 ;  /* 0x00007610ff267816 */ /* 0x000fe20000000026 */
[----:B0-----:R-:W-:-:S02]  /*26000*/  @P2 IMAD.MOV.U32 R22, RZ, RZ, R24 ;  /* 0x000000ffff162224 */ /* 0x001fc400078e0018 */
[----:B------:R-:W-:Y:S01]  /*26010*/  @P2 IMAD.MOV.U32 R23, RZ, RZ, R25 ;  /* 0x000000ffff172224 */ /* 0x000fe200078e0019 */
[----:B------:R-:W-:-:S04]  /*26020*/  ISETP.GT.AND P3, PT, R4, 0x6e, PT ;  /* 0x0000006e0400780c */ /* 0x000fc80003f64270 */
[----:B------:R0:W4:Y:S01]  /*26030*/  @P2 LDG.E.U16 R38, desc[UR6][R22.64] ;  /* 0x0000000616262981 */ /* 0x000122000c1e1500 */
[----:B------:R-:W-:-:S03]  /*26040*/  PRMT R37, RZ, 0x7610, R37 ;  /* 0x00007610ff257816 */ /* 0x000fc60000000025 */
[----:B---3--:R-:W-:Y:S04]  /*26050*/  STL [R1+0x3ef4], R43 ;  /* 0x003ef42b01007387 */ /* 0x008fe80000100800 */
[----:B------:R-:W3:Y:S04]  /*26060*/  LDL R25, [R1+0x1870] ;  /* 0x0018700001197983 */ /* 0x000ee80000100800 */
[----:B------:R-:W3:Y:S01]  /*26070*/  LDL R24, [R1+0x1874] ;  /* 0x0018740001187983 */ /* 0x000ee20000100800 */
[----:B0-----:R-:W-:Y:S02]  /*26080*/  @P2 IMAD.MOV.U32 R22, RZ, RZ, R3 ;  /* 0x000000ffff162224 */ /* 0x001fe400078e0003 */
[----:B------:R-:W-:Y:S01]  /*26090*/  @P2 IMAD.MOV.U32 R23, RZ, RZ, R28 ;  /* 0x000000ffff172224 */ /* 0x000fe200078e001c */
[----:B------:R-:W-:-:S04]  /*260a0*/  PRMT R32, RZ, 0x7610, R32 ;  /* 0x00007610ff207816 */ /* 0x000fc80000000020 */
[----:B------:R2:W3:Y:S02]  /*260b0*/  @P2 LDG.E.U16 R37, desc[UR6][R22.64] ;  /* 0x0000000616252981 */ /* 0x0004e4000c1e1500 */
[----:B--2---:R-:W-:Y:S01]  /*260c0*/  @P3 MOV R23, R27 ;  /* 0x0000001b00173202 */ /* 0x004fe20000000f00 */
[----:B----4-:R-:W-:-:S05]  /*260d0*/  @P3 IMAD.MOV.U32 R22, RZ, RZ, R26 ;  /* 0x000000ffff163224 */ /* 0x010fca00078e001a */
[----:B------:R-:W2:Y:S01]  /*260e0*/  @P3 LDG.E.U16 R32, desc[UR6][R22.64] ;  /* 0x0000000616203981 */ /* 0x000ea2000c1e1500 */
[----:B------:R-:W-:-:S03]  /*260f0*/  PRMT R21, RZ, 0x7610, R21 ;  /* 0x00007610ff157816 */ /* 0x000fc60000000015 */
[----:B------:R-:W-:Y:S04]  /*26100*/  STL [R1+0x3ef8], R38 ;  /* 0x003ef82601007387 */ /* 0x000fe80000100800 */
[----:B------:R-:W4:Y:S04]  /*26110*/  LDL R3, [R1+0x183c] ;  /* 0x00183c0001037983 */ /* 0x000f280000100800 */
[----:B------:R-:W4:Y:S04]  /*26120*/  LDL R31, [R1+0x1838] ;  /* 0x00183800011f7983 */ /* 0x000f280000100800 */
[----:B---3--:R4:W3:Y:S04]  /*26130*/  @P3 LDG.E.U16 R21, desc[UR6][R24.64] ;  /* 0x0000000618153981 */ /* 0x0088e8000c1e1500 */
[----:B------:R-:W-:Y:S04]  /*26140*/  STL [R1+0x3efc], R37 ;  /* 0x003efc2501007387 */ /* 0x000fe80000100800 */
[----:B------:R-:W3:Y:S04]  /*26150*/  LDL R27, [R1+0x1830] ;  /* 0x00183000011b7983 */ /* 0x000ee80000100800 */
[----:B------:R-:W3:Y:S01]  /*26160*/  LDL R26, [R1+0x1834] ;  /* 0x00183400011a7983 */ /* 0x000ee20000100800 */
[----:B------:R-:W-:-:S03]  /*26170*/  ISETP.GT.AND P0, PT, R4, 0x72, PT ;  /* 0x000000720400780c */ /* 0x000fc60003f04270 */
[----:B--2---:R-:W-:Y:S04]  /*26180*/  STL [R1+0x3f00], R32 ;  /* 0x003f002001007387 */ /* 0x004fe80000100800 */
[----:B------:R-:W2:Y:S04]  /*26190*/  LDL R52, [R1+0x17f8] ;  /* 0x0017f80001347983 */ /* 0x000ea80000100800 */
[----:B------:R-:W2:Y:S04]  /*261a0*/  LDL R30, [R1+0x17fc] ;  /* 0x0017fc00011e7983 */ /* 0x000ea80000100800 */
[----:B------:R-:W2:Y:S04]  /*261b0*/  LDL R29, [R1+0x17f0] ;  /* 0x0017f000011d7983 */ /* 0x000ea80000100800 */
[----:B------:R-:W2:Y:S01]  /*261c0*/  LDL R28, [R1+0x17f4] ;  /* 0x0017f400011c7983 */ /* 0x000ea20000100800 */
[----:B----4-:R-:W-:Y:S01]  /*261d0*/  @P0 IMAD.MOV.U32 R24, RZ, RZ, R3 ;  /* 0x000000ffff180224 */ /* 0x010fe200078e0003 */
[----:B------:R-:W-:-:S02]  /*261e0*/  ISETP.GT.AND P2, PT, R4, 0x76, PT ;  /* 0x000000760400780c */ /* 0x000fc40003f44270 */
[----:B------:R-:W-:Y:S01]  /*261f0*/  PRMT R22, RZ, 0x7610, R22 ;  /* 0x00007610ff167816 */ /* 0x000fe20000000016 */
[----:B------:R-:W-:Y:S01]  /*26200*/  @P0 IMAD.MOV.U32 R25, RZ, RZ, R31 ;  /* 0x000000ffff190224 */ /* 0x000fe200078e001f */
[----:B------:R-:W-:-:S04]  /*26210*/  PRMT R23, RZ, 0x7610, R23 ;  /* 0x00007610ff177816 */ /* 0x000fc80000000017 */
[----:B------:R0:W4:Y:S04]  /*26220*/  @P0 LDG.E.U16 R22, desc[UR6][R24.64] ;  /* 0x0000000618160981 */ /* 0x000128000c1e1500 */
[----:B---3--:R1:W-:Y:S04]  /*26230*/  STL [R1+0x3f04], R21 ;  /* 0x003f041501007387 */ /* 0x0083e80000100800 */
[----:B------:R-:W3:Y:S04]  /*26240*/  LDL R3, [R1+0x17bc] ;  /* 0x0017bc0001037983 */ /* 0x000ee80000100800 */
[----:B------:R2:W4:Y:S04]  /*26250*/  @P0 LDG.E.U16 R23, desc[UR6][R26.64] ;  /* 0x000000061a170981 */ /* 0x000528000c1e1500 */
[----:B-1----:R-:W4:Y:S01]  /*26260*/  LDL R21, [R1+0x17b8] ;  /* 0x0017b80001157983 */ /* 0x002f220000100800 */
[----:B0-----:R-:W-:-:S02]  /*26270*/  PRMT R24, RZ, 0x7610, R24 ;  /* 0x00007610ff187816 */ /* 0x001fc40000000018 */
[----:B------:R-:W-:Y:S01]  /*26280*/  ISETP.GT.AND P3, PT, R4, 0x7a, PT ;  /* 0x0000007a0400780c */ /* 0x000fe20003f64270 */
[----:B--2---:R-:W-:Y:S02]  /*26290*/  @P2 IMAD.MOV.U32 R27, RZ, RZ, R52 ;  /* 0x000000ffff1b2224 */ /* 0x004fe400078e0034 */
[----:B------:R-:W-:-:S05]  /*262a0*/  @P2 IMAD.MOV.U32 R26, RZ, RZ, R30 ;  /* 0x000000ffff1a2224 */ /* 0x000fca00078e001e */
[----:B------:R0:W2:Y:S01]  /*262b0*/  @P2 LDG.E.U16 R24, desc[UR6][R26.64] ;  /* 0x000000061a182981 */ /* 0x0000a2000c1e1500 */
[----:B------:R-:W-:-:S06]  /*262c0*/  PRMT R25, RZ, 0x7610, R25 ;  /* 0x00007610ff197816 */ /* 0x000fcc0000000019 */
[----:B------:R3:W2:Y:S01]  /*262d0*/  @P2 LDG.E.U16 R25, desc[UR6][R28.64] ;  /* 0x000000061c192981 */ /* 0x0006a2000c1e1500 */
[----:B0-----:R-:W-:Y:S01]  /*262e0*/  PRMT R26, RZ, 0x7610, R26 ;  /* 0x00007610ff1a7816 */ /* 0x001fe2000000001a */
[----:B---3--:R-:W-:Y:S02]  /*262f0*/  @P3 IMAD.MOV.U32 R28, RZ, RZ, R3 ;  /* 0x000000ffff1c3224 */ /* 0x008fe400078e0003 */
[----:B----4-:R-:W-:-:S05]  /*26300*/  @P3 IMAD.MOV.U32 R29, RZ, RZ, R21 ;  /* 0x000000ffff1d3224 */ /* 0x010fca00078e0015 */
[----:B------:R-:W3:Y:S04]  /*26310*/  @P3 LDG.E.U16 R26, desc[UR6][R28.64] ;  /* 0x000000061c1a3981 */ /* 0x000ee8000c1e1500 */
[----:B------:R-:W-:Y:S04]  /*26320*/  STL [R1+0x3f08], R22 ;  /* 0x003f081601007387 */ /* 0x000fe80000100800 */
[----:B------:R-:W4:Y:S04]  /*26330*/  LDL R32, [R1+0x17b0] ;  /* 0x0017b00001207983 */ /* 0x000f280000100800 */
[----:B------:R-:W4:Y:S04]  /*26340*/  LDL R31, [R1+0x17b4] ;  /* 0x0017b400011f7983 */ /* 0x000f280000100800 */
[----:B------:R-:W-:Y:S04]  /*26350*/  STL [R1+0x3f0c], R23 ;  /* 0x003f0c1701007387 */ /* 0x000fe80000100800 */
[----:B--2---:R0:W-:Y:S04]  /*26360*/  STL [R1+0x3f10], R24 ;  /* 0x003f101801007387 */ /* 0x0041e80000100800 */
[----:B------:R-:W2:Y:S04]  /*26370*/  LDL R30, [R1+0x177c] ;  /* 0x00177c00011e7983 */ /* 0x000ea80000100800 */
[----:B------:R-:W-:Y:S04]  /*26380*/  STL [R1+0x3f14], R25 ;  /* 0x003f141901007387 */ /* 0x000fe80000100800 */
[----:B------:R-:W2:Y:S04]  /*26390*/  LDL R21, [R1+0x1770] ;  /* 0x0017700001157983 */ /* 0x000ea80000100800 */
[----:B------:R-:W2:Y:S01]  /*263a0*/  LDL R3, [R1+0x1774] ;  /* 0x0017740001037983 */ /* 0x000ea20000100800 */
[----:B------:R-:W-:-:S02]  /*263b0*/  ISETP.GT.AND P0, PT, R4, 0x7e, PT ;  /* 0x0000007e0400780c */ /* 0x000fc40003f04270 */
[----:B------:R-:W-:Y:S01]  /*263c0*/  PRMT R27, RZ, 0x7610, R27 ;  /* 0x00007610ff1b7816 */ /* 0x000fe2000000001b */
[----:B---3--:R-:W-:Y:S04]  /*263d0*/  STL [R1+0x3f18], R26 ;  /* 0x003f181a01007387 */ /* 0x008fe80000100800 */
[----:B------:R-:W3:Y:S04]  /*263e0*/  LDL R56, [R1+0x1920] ;  /* 0x0019200001387983 */ /* 0x000ee80000100800 */
[----:B------:R-:W3:Y:S01]  /*263f0*/  LDL R52, [R1+0x1924] ;  /* 0x0019240001347983 */ /* 0x000ee20000100800 */
[----:B----4-:R-:W-:-:S02]  /*26400*/  @P3 IMAD.MOV.U32 R28, RZ, RZ, R31 ;  /* 0x000000ffff1c3224 */ /* 0x010fc400078e001f */
[----:B------:R-:W-:Y:S02]  /*26410*/  @P3 IMAD.MOV.U32 R29, RZ, RZ, R32 ;  /* 0x000000ffff1d3224 */ /* 0x000fe400078e0020 */
[----:B------:R-:W-:Y:S01]  /*26420*/  @P0 IMAD.MOV.U32 R31, RZ, RZ, R2 ;  /* 0x000000ffff1f0224 */ /* 0x000fe200078e0002 */
[----:B------:R-:W-:Y:S01]  /*26430*/  PRMT R50, RZ, 0x7610, R50 ;  /* 0x00007610ff327816 */ /* 0x000fe20000000032 */
[----:B0-----:R-:W4:Y:S04]  /*26440*/  LDL R24, [R1+0x18e8] ;  /* 0x0018e80001187983 */ /* 0x001f280000100800 */
[----:B------:R0:W4:Y:S04]  /*26450*/  @P3 LDG.E.U16 R27, desc[UR6][R28.64] ;  /* 0x000000061c1b3981 */ /* 0x000128000c1e1500 */
[----:B------:R-:W4:Y:S01]  /*26460*/  LDL R23, [R1+0x18ec] ;  /* 0x0018ec0001177983 */ /* 0x000f220000100800 */
[----:B0-----:R-:W-:-:S06]  /*26470*/  PRMT R28, RZ, 0x7610, R28 ;  /* 0x00007610ff1c7816 */ /* 0x001fcc000000001c */
[----:B--2---:R0:W2:Y:S01]  /*26480*/  @P0 LDG.E.U16 R28, desc[UR6][R30.64] ;  /* 0x000000061e1c0981 */ /* 0x0040a2000c1e1500 */
[----:B------:R-:W-:Y:S01]  /*26490*/  PRMT R29, RZ, 0x7610, R29 ;  /* 0x00007610ff1d7816 */ /* 0x000fe2000000001d */
[----:B0-----:R-:W-:Y:S02]  /*264a0*/  @P0 IMAD.MOV.U32 R30, RZ, RZ, R3 ;  /* 0x000000ffff1e0224 */ /* 0x001fe400078e0003 */
[----:B------:R-:W-:-:S05]  /*264b0*/  @P0 IMAD.MOV.U32 R31, RZ, RZ, R21 ;  /* 0x000000ffff1f0224 */ /* 0x000fca00078e0015 */
[----:B------:R3:W2:Y:S02]  /*264c0*/  @P0 LDG.E.U16 R29, desc[UR6][R30.64] ;  /* 0x000000061e1d0981 */ /* 0x0006a4000c1e1500 */
[----:B---3--:R-:W-:Y:S02]  /*264d0*/  @P1 IMAD.MOV.U32 R31, RZ, RZ, R56 ;  /* 0x000000ffff1f1224 */ /* 0x008fe400078e0038 */
[----:B------:R-:W-:-:S05]  /*264e0*/  @P1 IMAD.MOV.U32 R30, RZ, RZ, R52 ;  /* 0x000000ffff1e1224 */ /* 0x000fca00078e0034 */
[----:B------:R0:W3:Y:S04]  /*264f0*/  @P1 LDG.E.U16 R50, desc[UR6][R30.64] ;  /* 0x000000061e321981 */ /* 0x0000e8000c1e1500 */
[----:B----4-:R1:W-:Y:S04]  /*26500*/  STL [R1+0x3f1c], R27 ;  /* 0x003f1c1b01007387 */ /* 0x0103e80000100800 */
[----:B------:R-:W-:Y:S04]  /*26510*/  STL [R1+0x2154], R2 ;  /* 0x0021540201007387 */ /* 0x000fe80000100800 */
[----:B--2---:R-:W-:Y:S04]  /*26520*/  STL [R1+0x3f20], R28 ;  /* 0x003f201c01007387 */ /* 0x004fe80000100800 */
[----:B------:R-:W2:Y:S04]  /*26530*/  LDL R21, [R1+0x18e0] ;  /* 0x0018e00001157983 */ /* 0x000ea80000100800 */
[----:B------:R-:W4:Y:S04]  /*26540*/  LDL R3, [R1+0x18e4] ;  /* 0x0018e40001037983 */ /* 0x000f280000100800 */
[----:B------:R-:W4:Y:S04]  /*26550*/  LDL R32, [R1+0x18a8] ;  /* 0x0018a80001207983 */ /* 0x000f280000100800 */
[----:B-1----:R-:W4:Y:S01]  /*26560*/  LDL R27, [R1+0x18ac] ;  /* 0x0018ac00011b7983 */ /* 0x002f220000100800 */
[----:B------:R-:W-:-:S03]  /*26570*/  ISETP.GT.AND P0, PT, R4, 0x67, PT ;  /* 0x000000670400780c */ /* 0x000fc60003f04270 */
[----:B------:R-:W4:Y:S01]  /*26580*/  LDL R52, [R1+0x18a0] ;  /* 0x0018a00001347983 */ /* 0x000f220000100800 */
[----:B------:R-:W-:Y:S02]  /*26590*/  PRMT R55, RZ, 0x7610, R55 ;  /* 0x00007610ff377816 */ /* 0x000fe40000000037 */
[----:B------:R-:W-:Y:S02]  /*265a0*/  ISETP.GT.AND P1, PT, R4, 0x6b, PT ;  /* 0x0000006b0400780c */ /* 0x000fe40003f24270 */
[----:B------:R-:W-:-:S05]  /*265b0*/  PRMT R54, RZ, 0x7610, R54 ;  /* 0x00007610ff367816 */ /* 0x000fca0000000036 */
[----:B0-----:R-:W-:Y:S02]  /*265c0*/  @P0 IMAD.MOV.U32 R30, RZ, RZ, R23 ;  /* 0x000000ffff1e0224 */ /* 0x001fe400078e0017 */
[----:B------:R-:W-:-:S05]  /*265d0*/  @P0 IMAD.MOV.U32 R31, RZ, RZ, R24 ;  /* 0x000000ffff1f0224 */ /* 0x000fca00078e0018 */
[----:B------:R2:W4:Y:S04]  /*265e0*/  @P0 LDG.E.U16 R55, desc[UR6][R30.64] ;  /* 0x000000061e370981 */ /* 0x000528000c1e1500 */
[----:B---3--:R0:W-:Y:S04]  /*265f0*/  STL [R1+0x25c], R50 ;  /* 0x00025c3201007387 */ /* 0x0081e80000100800 */
[----:B------:R-:W3:Y:S04]  /*26600*/  LDL R24, [R1+0x1868] ;  /* 0x0018680001187983 */ /* 0x000ee80000100800 */
[----:B------:R-:W3:Y:S04]  /*26610*/  LDL R23, [R1+0x186c] ;  /* 0x00186c0001177983 */ /* 0x000ee80000100800 */
[----:B0-----:R-:W3:Y:S01]  /*26620*/  LDL R50, [R1+0x18a4] ;  /* 0x0018a40001327983 */ /* 0x001ee20000100800 */
[----:B--2---:R-:W-:-:S02]  /*26630*/  @P0 IMAD.MOV.U32 R31, RZ, RZ, R21 ;  /* 0x000000ffff1f0224 */ /* 0x004fc400078e0015 */
[----:B----4-:R-:W-:Y:S01]  /*26640*/  @P0 IMAD.MOV.U32 R30, RZ, RZ, R3 ;  /* 0x000000ffff1e0224 */ /* 0x010fe200078e0003 */
[----:B------:R-:W2:Y:S04]  /*26650*/  LDL R21, [R1+0x1860] ;  /* 0x0018600001157983 */ /* 0x000ea80000100800 */
[----:B------:R-:W4:Y:S04]  /*26660*/  LDL R3, [R1+0x1864] ;  /* 0x0018640001037983 */ /* 0x000f280000100800 */
[----:B------:R0:W4:Y:S02]  /*26670*/  @P0 LDG.E.U16 R54, desc[UR6][R30.64] ;  /* 0x000000061e360981 */ /* 0x000124000c1e1500 */
[----:B0-----:R-:W-:-:S02]  /*26680*/  @P1 IMAD.MOV.U32 R30, RZ, RZ, R27 ;  /* 0x000000ffff1e1224 */ /* 0x001fc400078e001b */
[----:B------:R-:W-:Y:S01]  /*26690*/  @P1 IMAD.MOV.U32 R31, RZ, RZ, R32 ;  /* 0x000000ffff1f1224 */ /* 0x000fe200078e0020 */
[----:B------:R-:W4:Y:S04]  /*266a0*/  LDL R27, [R1+0x182c] ;  /* 0x00182c00011b7983 */ /* 0x000f280000100800 */
[----:B------:R-:W4:Y:S01]  /*266b0*/  LDL R32, [R1+0x1828] ;  /* 0x0018280001207983 */ /* 0x000f220000100800 */
[----:B------:R-:W-:Y:S02]  /*266c0*/  PRMT R53, RZ, 0x7610, R53 ;  /* 0x00007610ff357816 */ /* 0x000fe40000000035 */
[----:B------:R-:W-:Y:S02]  /*266d0*/  ISETP.GT.AND P0, PT, R4, 0x6f, PT ;  /* 0x0000006f0400780c */ /* 0x000fe40003f04270 */
[----:B------:R-:W-:-:S02]  /*266e0*/  PRMT R44, RZ, 0x7610, R44 ;  /* 0x00007610ff2c7816 */ /* 0x000fc4000000002c */
[----:B------:R0:W4:Y:S01]  /*266f0*/  @P1 LDG.E.U16 R53, desc[UR6][R30.64] ;  /* 0x000000061e351981 */ /* 0x000122000c1e1500 */
[----:B------:R-:W-:Y:S01]  /*26700*/  PRMT R43, RZ, 0x7610, R43 ;  /* 0x00007610ff2b7816 */ /* 0x000fe2000000002b */
[----:B0-----:R-:W-:Y:S01]  /*26710*/  @P1 IMAD.MOV.U32 R31, RZ, RZ, R52 ;  /* 0x000000ffff1f1224 */ /* 0x001fe200078e0034 */
[----:B---3--:R-:W-:-:S05]  /*26720*/  @P1 MOV R30, R50 ;  /* 0x00000032001e1202 */ /* 0x008fca0000000f00 */
[----:B------:R0:W3:Y:S01]  /*26730*/  @P1 LDG.E.U16 R44, desc[UR6][R30.64] ;  /* 0x000000061e2c1981 */ /* 0x0000e2000c1e1500 */
[----:B------:R-:W-:Y:S02]  /*26740*/  ISETP.GT.AND P1, PT, R4, 0x73, PT ;  /* 0x000000730400780c */ /* 0x000fe40003f24270 */
[----:B------:R-:W-:Y:S01]  /*26750*/  PRMT R37, RZ, 0x7610, R37 ;  /* 0x00007610ff257816 */ /* 0x000fe20000000025 */
[----:B0-----:R-:W-:Y:S02]  /*26760*/  @P0 IMAD.MOV.U32 R30, RZ, RZ, R23 ;  /* 0x000000ffff1e0224 */ /* 0x001fe400078e0017 */
[----:B------:R-:W-:Y:S01]  /*26770*/  @P0 IMAD.MOV.U32 R31, RZ, RZ, R24 ;  /* 0x000000ffff1f0224 */ /* 0x000fe200078e0018 */
[----:B------:R-:W-:Y:S01]  /*26780*/  PRMT R26, RZ, 0x7610, R26 ;  /* 0x00007610ff1a7816 */ /* 0x000fe2000000001a */
[----:B------:R-:W3:Y:S04]  /*26790*/  LDL R24, [R1+0x1820] ;  /* 0x0018200001187983 */ /* 0x000ee80000100800 */
[----:B------:R2:W3:Y:S04]  /*267a0*/  @P0 LDG.E.U16 R43, desc[UR6][R30.64] ;  /* 0x000000061e2b0981 */ /* 0x0004e8000c1e1500 */
[----:B------:R-:W3:Y:S01]  /*267b0*/  LDL R23, [R1+0x1824] ;  /* 0x0018240001177983 */ /* 0x000ee20000100800 */
[----:B--2---:R-:W-:-:S02]  /*267c0*/  @P0 IMAD.MOV.U32 R31, RZ, RZ, R21 ;  /* 0x000000ffff1f0224 */ /* 0x004fc400078e0015 */
[----:B----4-:R-:W-:Y:S01]  /*267d0*/  @P0 IMAD.MOV.U32 R30, RZ, RZ, R3 ;  /* 0x000000ffff1e0224 */ /* 0x010fe200078e0003 */
[----:B------:R-:W2:Y:S04]  /*267e0*/  LDL R21, [R1+0x17e8] ;  /* 0x0017e80001157983 */ /* 0x000ea80000100800 */
[----:B------:R-:W4:Y:S04]  /*267f0*/  LDL R3, [R1+0x17ec] ;  /* 0x0017ec0001037983 */ /* 0x000f280000100800 */
[----:B------:R0:W2:Y:S02]  /*26800*/  @P0 LDG.E.U16 R37, desc[UR6][R30.64] ;  /* 0x000000061e250981 */ /* 0x0000a4000c1e1500 */
[----:B0-----:R-:W-:-:S02]  /*26810*/  @P1 IMAD.MOV.U32 R30, RZ, RZ, R27 ;  /* 0x000000ffff1e1224 */ /* 0x001fc400078e001b */
[----:B------:R-:W-:-:S05]  /*26820*/  @P1 IMAD.MOV.U32 R31, RZ, RZ, R32 ;  /* 0x000000ffff1f1224 */ /* 0x000fca00078e0020 */
[----:B------:R0:W4:Y:S01]  /*26830*/  @P1 LDG.E.U16 R26, desc[UR6][R30.64] ;  /* 0x000000061e1a1981 */ /* 0x000122000c1e1500 */
[----:B------:R-:W-:Y:S02]  /*26840*/  ISETP.GT.AND P0, PT, R4, 0x77, PT ;  /* 0x000000770400780c */ /* 0x000fe40003f04270 */
[----:B------:R-:W-:Y:S01]  /*26850*/  PRMT R49, RZ, 0x7610, R49 ;  /* 0x00007610ff317816 */ /* 0x000fe20000000031 */
[----:B---3--:R1:W-:Y:S04]  /*26860*/  STL [R1+0x22c], R44 ;  /* 0x00022c2c01007387 */ /* 0x0083e80000100800 */
[----:B-1----:R-:W3:Y:S04]  /*26870*/  LDL R44, [R1+0x17e0] ;  /* 0x0017e000012c7983 */ /* 0x002ee80000100800 */
[----:B------:R1:W-:Y:S04]  /*26880*/  STL [R1+0x220], R43 ;  /* 0x0002202b01007387 */ /* 0x0003e80000100800 */
[----:B------:R-:W-:Y:S04]  /*26890*/  STL [R1+0x250], R55 ;  /* 0x0002503701007387 */ /* 0x000fe80000100800 */
[----:B-1----:R-:W3:Y:S01]  /*268a0*/  LDL R43, [R1+0x17e4] ;  /* 0x0017e400012b7983 */ /* 0x002ee20000100800 */
[----:B0-----:R-:W-:-:S02]  /*268b0*/  @P1 IMAD.MOV.U32 R30, RZ, RZ, R23 ;  /* 0x000000ffff1e1224 */ /* 0x001fc400078e0017 */
[----:B------:R-:W-:-:S05]  /*268c0*/  @P1 IMAD.MOV.U32 R31, RZ, RZ, R24 ;  /* 0x000000ffff1f1224 */ /* 0x000fca00078e0018 */
[----:B------:R0:W3:Y:S01]  /*268d0*/  @P1 LDG.E.U16 R49, desc[UR6][R30.64] ;  /* 0x000000061e311981 */ /* 0x0000e2000c1e1500 */
[----:B------:R-:W-:-:S03]  /*268e0*/  PRMT R48, RZ, 0x7610, R48 ;  /* 0x00007610ff307816 */ /* 0x000fc60000000030 */
[----:B--2---:R1:W-:Y:S04]  /*268f0*/  STL [R1+0x21c], R37 ;  /* 0x00021c2501007387 */ /* 0x0043e80000100800 */
[----:B------:R-:W2:Y:S04]  /*26900*/  LDL R32, [R1+0x17ac] ;  /* 0x0017ac0001207983 */ /* 0x000ea80000100800 */
[----:B-1----:R-:W2:Y:S04]  /*26910*/  LDL R37, [R1+0x17a8] ;  /* 0x0017a80001257983 */ /* 0x002ea80000100800 */
[----:B------:R-:W-:Y:S04]  /*26920*/  STL [R1+0x244], R54 ;  /* 0x0002443601007387 */ /* 0x000fe80000100800 */
[----:B------:R-:W2:Y:S04]  /*26930*/  LDL R27, [R1+0x17a0] ;  /* 0x0017a000011b7983 */ /* 0x000ea80000100800 */
[----:B----4-:R1:W-:Y:S04]  /*26940*/  STL [R1+0x210], R26 ;  /* 0x0002101a01007387 */ /* 0x0103e80000100800 */
[----:B-1----:R-:W4:Y:S04]  /*26950*/  LDL R26, [R1+0x17a4] ;  /* 0x0017a400011a7983 */ /* 0x002f280000100800 */
[----:B------:R-:W-:Y:S04]  /*26960*/  STL [R1+0x238], R53 ;  /* 0x0002383501007387 */ /* 0x000fe80000100800 */
[----:B------:R-:W4:Y:S04]  /*26970*/  LDL R24, [R1+0x1768] ;  /* 0x0017680001187983 */ /* 0x000f280000100800 */
[----:B------:R-:W4:Y:S01]  /*26980*/  LDL R23, [R1+0x176c] ;  /* 0x00176c0001177983 */ /* 0x000f220000100800 */
[----:B0-----:R-:W-:-:S02]  /*26990*/  @P0 IMAD.MOV.U32 R30, RZ, RZ, R3 ;  /* 0x000000ffff1e0224 */ /* 0x001fc400078e0003 */
[----:B------:R-:W-:Y:S01]  /*269a0*/  @P0 IMAD.MOV.U32 R31, RZ, RZ, R21 ;  /* 0x000000ffff1f0224 */ /* 0x000fe200078e0015 */
[----:B------:R-:W4:Y:S04]  /*269b0*/  LDL R3, [R1+0x1764] ;  /* 0x0017640001037983 */ /* 0x000f280000100800 */
[----:B------:R-:W4:Y:S04]  /*269c0*/  LDL R21, [R1+0x1760] ;  /* 0x0017600001157983 */ /* 0x000f280000100800 */
[----:B------:R3:W4:Y:S01]  /*269d0*/  @P0 LDG.E.U16 R48, desc[UR6][R30.64] ;  /* 0x000000061e300981 */ /* 0x000722000c1e1500 */
[----:B------:R-:W-:-:S02]  /*269e0*/  ISETP.GT.AND P1, PT, R4, 0x7b, PT ;  /* 0x0000007b0400780c */ /* 0x000fc40003f24270 */
[----:B------:R-:W-:Y:S02]  /*269f0*/  PRMT R38, RZ, 0x7610, R38 ;  /* 0x00007610ff267816 */ /* 0x000fe40000000026 */
[----:B------:R-:W-:Y:S02]  /*26a00*/  PRMT R28, RZ, 0x7610, R28 ;  /* 0x00007610ff1c7816 */ /* 0x000fe4000000001c */
[----:B------:R-:W-:Y:S01]  /*26a10*/  PRMT R25, RZ, 0x7610, R25 ;  /* 0x00007610ff197816 */ /* 0x000fe20000000019 */
[----:B---3--:R-:W-:Y:S01]  /*26a20*/  @P0 IMAD.MOV.U32 R31, RZ, RZ, R44 ;  /* 0x000000ffff1f0224 */ /* 0x008fe200078e002c */
[----:B------:R-:W-:Y:S02]  /*26a30*/  PRMT R22, RZ, 0x7610, R22 ;  /* 0x00007610ff167816 */ /* 0x000fe40000000016 */
[----:B------:R-:W-:Y:S01]  /*26a40*/  PRMT R2, RZ, 0x7610, R2 ;  /* 0x00007610ff027816 */ /* 0x000fe20000000002 */
[----:B------:R-:W3:Y:S01]  /*26a50*/  LDL.LU R44, [R1+0x27c] ;  /* 0x00027c00012c7983 */ /* 0x000ee20000300800 */
[----:B------:R-:W-:-:S05]  /*26a60*/  @P0 IMAD.MOV.U32 R30, RZ, RZ, R43 ;  /* 0x000000ffff1e0224 */ /* 0x000fca00078e002b */
[----:B------:R2:W3:Y:S01]  /*26a70*/  @P0 LDG.E.U16 R38, desc[UR6][R30.64] ;  /* 0x000000061e260981 */ /* 0x0004e2000c1e1500 */
[----:B------:R-:W-:-:S03]  /*26a80*/  ISETP.GT.AND P0, PT, R4, 0x7f, PT ;  /* 0x0000007f0400780c */ /* 0x000fc60003f04270 */
[----:B------:R0:W-:Y:S04]  /*26a90*/  STL [R1+0x204], R49 ;  /* 0x0002043101007387 */ /* 0x0001e80000100800 */
[----:B0-----:R-:W3:Y:S04]  /*26aa0*/  LDL.LU R49, [R1+0x278] ;  /* 0x0002780001317983 */ /* 0x001ee80000300800 */
[----:B------:R-:W3:Y:S01]  /*26ab0*/  LDL.LU R50, [R1+0x258] ;  /* 0x0002580001327983 */ /* 0x000ee20000300800 */
[----:B--2---:R-:W-:Y:S02]  /*26ac0*/  @P1 IMAD.MOV.U32 R30, RZ, RZ, R32 ;  /* 0x000000ffff1e1224 */ /* 0x004fe400078e0020 */
[----:B------:R-:W-:-:S05]  /*26ad0*/  @P1 IMAD.MOV.U32 R31, RZ, RZ, R37 ;  /* 0x000000ffff1f1224 */ /* 0x000fca00078e0025 */
[----:B------:R0:W2:Y:S02]  /*26ae0*/  @P1 LDG.E.U16 R28, desc[UR6][R30.64] ;  /* 0x000000061e1c1981 */ /* 0x0000a4000c1e1500 */
[----:B0-----:R-:W-:Y:S02]  /*26af0*/  @P1 IMAD.MOV.U32 R31, RZ, RZ, R27 ;  /* 0x000000ffff1f1224 */ /* 0x001fe400078e001b */
[----:B----4-:R-:W-:-:S05]  /*26b00*/  @P1 IMAD.MOV.U32 R30, RZ, RZ, R26 ;  /* 0x000000ffff1e1224 */ /* 0x010fca00078e001a */
[----:B------:R0:W4:Y:S02]  /*26b10*/  @P1 LDG.E.U16 R25, desc[UR6][R30.64] ;  /* 0x000000061e191981 */ /* 0x000124000c1e1500 */
[----:B0-----:R-:W-:Y:S02]  /*26b20*/  @P0 IMAD.MOV.U32 R30, RZ, RZ, R23 ;  /* 0x000000ffff1e0224 */ /* 0x001fe400078e0017 */
[----:B------:R-:W-:-:S05]  /*26b30*/  @P0 IMAD.MOV.U32 R31, RZ, RZ, R24 ;  /* 0x000000ffff1f0224 */ /* 0x000fca00078e0018 */
[----:B------:R0:W4:Y:S02]  /*26b40*/  @P0 LDG.E.U16 R22, desc[UR6][R30.64] ;  /* 0x000000061e160981 */ /* 0x000124000c1e1500 */
[----:B0-----:R-:W-:Y:S01]  /*26b50*/  @P0 MOV R30, R3 ;  /* 0x00000003001e0202 */ /* 0x001fe20000000f00 */
[----:B------:R-:W-:-:S05]  /*26b60*/  @P0 IMAD.MOV.U32 R31, RZ, RZ, R21 ;  /* 0x000000ffff1f0224 */ /* 0x000fca00078e0015 */
[----:B------:R-:W4:Y:S04]  /*26b70*/  @P0 LDG.E.U16 R2, desc[UR6][R30.64] ;  /* 0x000000061e020981 */ /* 0x000f28000c1e1500 */
[----:B------:R0:W-:Y:S01]  /*26b80*/  STL [R1+0x1f8], R48 ;  /* 0x0001f83001007387 */ /* 0x0001e20000100800 */
[----:B------:R-:W1:Y:S01]  /*26b90*/  S2R R0, SR_TID.X ;  /* 0x0000000000007919 */ /* 0x000e620000002100 */
[----:B------:R-:W1:Y:S01]  /*26ba0*/  S2R R43, SR_TID.X ;  /* 0x00000000002b7919 */ /* 0x000e620000002100 */
[----:B------:R-:W-:Y:S06]  /*26bb0*/  BAR.SYNC.DEFER_BLOCKING 0x0 ;  /* 0x0000000000007b1d */ /* 0x000fec0000010000 */
        /* <DEDUP_REMOVED lines=12> */
[----:B------:R-:W-:Y:S04]  /*26c80*/  STL [R1+0x3d74], R31 ;  /* 0x003d741f01007387 */ /* 0x000fe80000100800 */
[----:B------:R-:W-:Y:S04]  /*26c90*/  STL [R1+0x3d7c], R31 ;  /* 0x003d7c1f01007387 */ /* 0x000fe80000100800 */
[----:B------:R-:W-:Y:S04]  /*26ca0*/  STL [R1+0x3d84], R31 ;  /* 0x003d841f01007387 */ /* 0x000fe80000100800 */
[----:B---3--:R0:W-:Y:S04]  /*26cb0*/  STL [R1+0x1f4], R38 ;  /* 0x0001f42601007387 */ /* 0x0081e80000100800 */
[----:B------:R-:W-:Y:S04]  /*26cc0*/  STL [R1+0x3d8c], R31 ;  /* 0x003d8c1f01007387 */ /* 0x000fe80000100800 */
[----:B------:R-:W-:Y:S04]  /*26cd0*/  STL [R1+0x3d94], R31 ;  /* 0x003d941f01007387 */ /* 0x000fe80000100800 */
[----:B------:R-:W-:Y:S01]  /*26ce0*/  STL [R1+0x3d9c], R31 ;  /* 0x003d9c1f01007387 */ /* 0x000fe20000100800 */
[----:B-1----:R-:W-:-:S02]  /*26cf0*/  LOP3.LUT R0, R0, 0x1f, RZ, 0xc0, !PT ;  /* 0x0000001f00007812 */ /* 0x002fc400078ec0ff */
[----:B0-----:R-:W-:-:S03]  /*26d00*/  LOP3.LUT R38, R43, 0x1f, RZ, 0xc0, !PT ;  /* 0x0000001f2b267812 */ /* 0x001fc600078ec0ff */
[----:B------:R-:W-:Y:S01]  /*26d10*/  IMAD.SHL.U32 R0, R0, 0x2, RZ ;  /* 0x0000000200007824 */ /* 0x000fe200078e00ff */
[----:B------:R-:W-:-:S04]  /*26d20*/  LOP3.LUT R43, R43, 0x1f, RZ, 0xc0, !PT ;  /* 0x0000001f2b2b7812 */ /* 0x000fc800078ec0ff */
[C---:B------:R-:W-:Y:S02]  /*26d30*/  LOP3.LUT R21, R43.reuse, 0x20, RZ, 0xfc, !PT ;  /* 0x000000202b157812 */ /* 0x040fe400078efcff */
[-C--:B------:R-:W-:Y:S02]  /*26d40*/  ISETP.GE.AND P0, PT, R43, R4.reuse, PT ;  /* 0x000000042b00720c */ /* 0x080fe40003f06270 */
[----:B------:R-:W-:Y:S01]  /*26d50*/  ISETP.GE.AND P1, PT, R21, R4, PT ;  /* 0x000000041500720c */ /* 0x000fe20003f26270 */
[----:B------:R-:W-:Y:S04]  /*26d60*/  STS.U16 [R0+UR4+0x8000], R44 ;  /* 0x0080002c00007988 */ /* 0x000fe80008000404 */
[----:B------:R-:W-:Y:S04]  /*26d70*/  STS.U16 [R0+UR4+0x8040], R49 ;  /* 0x0080403100007988 */ /* 0x000fe80008000404 */
[----:B------:R-:W-:Y:S04]  /*26d80*/  STS.U16 [R0+UR4+0x8240], R50 ;  /* 0x0082403200007988 */ /* 0x000fe80008000404 */
[----:B--2---:R-:W-:Y:S04]  /*26d90*/  STL [R1+0x1e8], R28 ;  /* 0x0001e81c01007387 */ /* 0x004fe80000100800 */
[----:B------:R-:W-:Y:S04]  /*26da0*/  STL [R1+0x3da4], R31 ;  /* 0x003da41f01007387 */ /* 0x000fe80000100800 */
[----:B------:R-:W-:Y:S04]  /*26db0*/  STL [R1+0x3dac], R31 ;  /* 0x003dac1f01007387 */ /* 0x000fe80000100800 */
[----:B------:R-:W-:Y:S04]  /*26dc0*/  STL [R1+0x3db4], R31 ;  /* 0x003db41f01007387 */ /* 0x000fe80000100800 */
[----:B------:R-:W-:Y:S04]  /*26dd0*/  STL [R1+0x3dbc], R31 ;  /* 0x003dbc1f01007387 */ /* 0x000fe80000100800 */
[----:B----4-:R-:W-:Y:S04]  /*26de0*/  STL [R1+0x1dc], R25 ;  /* 0x0001dc1901007387 */ /* 0x010fe80000100800 */
[----:B------:R-:W-:Y:S04]  /*26df0*/  STL [R1+0x3dc4], R31 ;  /* 0x003dc41f01007387 */ /* 0x000fe80000100800 */
[----:B------:R-:W-:Y:S04]  /*26e00*/  STL [R1+0x3dcc], R31 ;  /* 0x003dcc1f01007387 */ /* 0x000fe80000100800 */
[----:B------:R-:W-:Y:S04]  /*26e10*/  STL [R1+0x3dd4], R31 ;  /* 0x003dd41f01007387 */ /* 0x000fe80000100800 */
[----:B------:R0:W-:Y:S04]  /*26e20*/  STL [R1+0x1d0], R22 ;  /* 0x0001d01601007387 */ /* 0x0001e80000100800 */
[----:B------:R-:W-:Y:S04]  /*26e30*/  STL [R1+0x3ddc], R31 ;  /* 0x003ddc1f01007387 */ /* 0x000fe80000100800 */
[----:B------:R-:W-:Y:S04]  /*26e40*/  STL [R1+0x3de4], R31 ;  /* 0x003de41f01007387 */ /* 0x000fe80000100800 */
        /* <DEDUP_REMOVED lines=71> */
[----:B------:R2:W-:Y:S04]  /*272c0*/  STS.U16 [R0+UR4+0x8200], R48 ;  /* 0x0082003000007988 */ /* 0x0005e80008000404 */
[----:B------:R3:W-:Y:S04]  /*272d0*/  STS.U16 [R0+UR4+0x8400], R52 ;  /* 0x0084003400007988 */ /* 0x0007e80008000404 */
[----:B------:R4:W-:Y:S01]  /*272e0*/  STS.U16 [R0+UR4+0x8440], R53 ;  /* 0x0084403500007988 */ /* 0x0009e20008000404 */
[----:B0-----:R-:W-:-:S02]  /*272f0*/  LOP3.LUT R22, R38, 0x60, RZ, 0xfc, !PT ;  /* 0x0000006026167812 */ /* 0x001fc400078efcff */
[----:B-1----:R-:W-:Y:S01]  /*27300*/  LOP3.LUT R2, R43, 0x40, RZ, 0xfc, !PT ;  /* 0x000000402b027812 */ /* 0x002fe200078efcff */
[----:B------:R0:W-:Y:S04]  /*27310*/  STS.U16 [R0+UR4+0x8640], R54 ;  /* 0x0086403600007988 */ /* 0x0001e80008000404 */
[----:B------:R1:W-:Y:S04]  /*27320*/  STS.U16 [R0+UR4+0x8840], R57 ;  /* 0x0088403900007988 */ /* 0x0003e80008000404 */
[----:B--2---:R-:W2:Y:S04]  /*27330*/  LDL.LU R48, [R1+0x174] ;  /* 0x0001740001307983 */ /* 0x004ea80000300800 */
[----:B---3--:R-:W3:Y:S04]  /*27340*/  LDL.LU R52, [R1+0x160] ;  /* 0x0001600001347983 */ /* 0x008ee80000300800 */
[----:B----4-:R-:W4:Y:S04]  /*27350*/  LDL.LU R53, [R1+0x15c] ;  /* 0x00015c0001357983 */ /* 0x010f280000300800 */
[----:B------:R1:W-:Y:S04]  /*27360*/  STS.U16 [R0+UR4+0x8a00], R59 ;  /* 0x008a003b00007988 */ /* 0x0003e80008000404 */
[----:B0-----:R-:W4:Y:S04]  /*27370*/  LDL.LU R54, [R1+0x148] ;  /* 0x0001480001367983 */ /* 0x001f280000300800 */
[----:B-1----:R-:W4:Y:S04]  /*27380*/  LDL.LU R57, [R1+0x144] ;  /* 0x0001440001397983 */ /* 0x002f280000300800 */
[----:B------:R0:W-:Y:S01]  /*27390*/  STS.U16 [R0+UR4+0x8c00], R60 ;  /* 0x008c003c00007988 */ /* 0x0001e20008000404 */
[----:B------:R-:W-:-:S02]  /*273a0*/  ISETP.GE.AND P3, PT, R22, R4, PT ;  /* 0x000000041600720c */ /* 0x000fc40003f66270 */
[----:B------:R-:W-:Y:S01]  /*273b0*/  ISETP.GE.AND P2, PT, R2, R4, PT ;  /* 0x000000040200720c */ /* 0x000fe20003f46270 */
        /* <DEDUP_REMOVED lines=20> */
[----:B------:R0:W-:Y:S04]  /*27500*/  STS.U16 [R0+UR4+0x8600], R55 ;  /* 0x0086003700007988 */ /* 0x0001e80008000404 */
[----:B------:R-:W4:Y:S04]  /*27510*/  LDL.LU R50, [R1+0x40] ;  /* 0x0000400001327983 */ /* 0x000f280000300800 */
[----:B------:R1:W-:Y:S04]  /*27520*/  STS.U16 [R0+UR4+0x8800], R56 ;  /* 0x0088003800007988 */ /* 0x0003e80008000404 */
[----:B------:R1:W-:Y:S04]  /*27530*/  STS.U16 [R0+UR4+0x8a40], R58 ;  /* 0x008a403a00007988 */ /* 0x0003e80008000404 */
[----:B0-----:R-:W4:Y:S04]  /*27540*/  LDL.LU R55, [R1+0x3c] ;  /* 0x00003c0001377983 */ /* 0x001f280000300800 */
[----:B-1----:R-:W4:Y:S04]  /*27550*/  LDL.LU R56, [R1+0x28] ;  /* 0x0000280001387983 */ /* 0x002f280000300800 */
[----:B------:R-:W4:Y:S04]  /*27560*/  LDL.LU R58, [R1+0x24] ;  /* 0x00002400013a7983 */ /* 0x000f280000300800 */
[----:B------:R0:W-:Y:S04]  /*27570*/  STS.U16 [R0+UR4+0x8c40], R61 ;  /* 0x008c403d00007988 */ /* 0x0001e80008000404 */
[----:B------:R1:W-:Y:S04]  /*27580*/  STS.U16 [R0+UR4+0x8e40], R3 ;  /* 0x008e400300007988 */ /* 0x0003e80008000404 */
[----:B0-----:R-:W4:Y:S04]  /*27590*/  LDL.LU R61, [R1+0x10] ;  /* 0x00001000013d7983 */ /* 0x001f280000300800 */
[----:B-1----:R-:W4:Y:S04]  /*275a0*/  LDL.LU R3, [R1+0xc] ;  /* 0x00000c0001037983 */ /* 0x002f280000300800 */
[----:B--2---:R0:W-:Y:S04]  /*275b0*/  STS.U16 [R0+UR4+0x8e00], R48 ;  /* 0x008e003000007988 */ /* 0x0041e80008000404 */
[----:B---3--:R1:W-:Y:S04]  /*275c0*/  STS.U16 [R0+UR4+0x9000], R52 ;  /* 0x0090003400007988 */ /* 0x0083e80008000404 */
[----:B----4-:R2:W-:Y:S04]  /*275d0*/  STS.U16 [R0+UR4+0x9040], R53 ;  /* 0x0090403500007988 */ /* 0x0105e80008000404 */
[----:B------:R3:W-:Y:S04]  /*275e0*/  STS.U16 [R0+UR4+0x9240], R54 ;  /* 0x0092403600007988 */ /* 0x0007e80008000404 */
[----:B------:R4:W-:Y:S04]  /*275f0*/  STS.U16 [R0+UR4+0x9200], R57 ;  /* 0x0092003900007988 */ /* 0x0009e80008000404 */
[----:B0-----:R-:W4:Y:S04]  /*27600*/  LDL.LU R48, [R1+0x3f40] ;  /* 0x003f400001307983 */ /* 0x001f280000300800 */
[----:B-1----:R-:W4:Y:S04]  /*27610*/  LDL.LU R52, [R1+0x3f3c] ;  /* 0x003f3c0001347983 */ /* 0x002f280000300800 */
[----:B--2---:R-:W2:Y:S04]  /*27620*/  LDL.LU R53, [R1+0x3f38] ;  /* 0x003f380001357983 */ /* 0x004ea80000300800 */
[----:B---3--:R-:W3:Y:S04]  /*27630*/  LDL.LU R54, [R1+0x3f34] ;  /* 0x003f340001367983 */ /* 0x008ee80000300800 */
[----:B----4-:R-:W4:Y:S04]  /*27640*/  LDL.LU R57, [R1+0x3f30] ;  /* 0x003f300001397983 */ /* 0x010f280000300800 */
[----:B------:R0:W-:Y:S04]  /*27650*/  STS.U16 [R0+UR4+0x9400], R59 ;  /* 0x0094003b00007988 */ /* 0x0001e80008000404 */
[----:B------:R1:W-:Y:S04]  /*27660*/  STS.U16 [R0+UR4+0x9440], R60 ;  /* 0x0094403c00007988 */ /* 0x0003e80008000404 */
[----:B------:R1:W-:Y:S04]  /*27670*/  STS.U16 [R0+UR4+0x9e00], R23 ;  /* 0x009e001700007988 */ /* 0x0003e80008000404 */
[----:B0-----:R-:W4:Y:S04]  /*27680*/  LDL.LU R59, [R1+0x3f2c] ;  /* 0x003f2c00013b7983 */ /* 0x001f280000300800 */
[----:B-1----:R-:W4:Y:S04]  /*27690*/  LDL.LU R60, [R1+0x3f28] ;  /* 0x003f2800013c7983 */ /* 0x002f280000300800 */
[----:B------:R0:W-:Y:S04]  /*276a0*/  STS.U16 [R0+UR4+0xa000], R22 ;  /* 0x00a0001600007988 */ /* 0x0001e80008000404 */
[----:B------:R1:W-:Y:S04]  /*276b0*/  STS.U16 [R0+UR4+0xa040], R21 ;  /* 0x00a0401500007988 */ /* 0x0003e80008000404 */
[----:B------:R1:W-:Y:S04]  /*276c0*/  STS.U16 [R0+UR4+0xa240], R32 ;  /* 0x00a2402000007988 */ /* 0x0003e80008000404 */
[----:B------:R1:W-:Y:S04]  /*276d0*/  STS.U16 [R0+UR4+0xa200], R37 ;  /* 0x00a2002500007988 */ /* 0x0003e80008000404 */
[----:B------:R-:W4:Y:S04]  /*276e0*/  LDL.LU R23, [R1+0x274] ;  /* 0x0002740001177983 */ /* 0x000f280000300800 */
[----:B0-----:R-:W4:Y:S04]  /*276f0*/  LDL.LU R22, [R1+0x270] ;  /* 0x0002700001167983 */ /* 0x001f280000300800 */
[----:B------:R0:W-:Y:S04]  /*27700*/  STS.U16 [R0+UR4+0xa400], R38 ;  /* 0x00a4002600007988 */ /* 0x0001e80008000404 */
[----:B-1----:R-:W4:Y:S04]  /*27710*/  LDL.LU R21, [R1+0x240] ;  /* 0x0002400001157983 */ /* 0x002f280000300800 */
[----:B------:R-:W4:Y:S04]  /*27720*/  LDL.LU R32, [R1+0x23c] ;  /* 0x00023c0001207983 */ /* 0x000f280000300800 */
[----:B------:R-:W4:Y:S04]  /*27730*/  LDL.LU R37, [R1+0x20c] ;  /* 0x00020c0001257983 */ /* 0x000f280000300800 */
[----:B------:R1:W-:Y:S04]  /*27740*/  STS.U16 [R0+UR4+0xa440], R43 ;  /* 0x00a4402b00007988 */ /* 0x0003e80008000404 */
[----:B------:R1:W-:Y:S04]  /*27750*/  STS.U16 [R0+UR4+0xa640], R44 ;  /* 0x00a6402c00007988 */ /* 0x0003e80008000404 */
[----:B------:R1:W-:Y:S04]  /*27760*/  STS.U16 [R0+UR4+0xa600], R49 ;  /* 0x00a6003100007988 */ /* 0x0003e80008000404 */
[----:B------:R1:W-:Y:S04]  /*27770*/  STS.U16 [R0+UR4+0xa800], R50 ;  /* 0x00a8003200007988 */ /* 0x0003e80008000404 */
[----:B0-----:R-:W4:Y:S04]  /*27780*/  LDL.LU R38, [R1+0x208] ;  /* 0x0002080001267983 */ /* 0x001f280000300800 */
[----:B------:R0:W-:Y:S04]  /*27790*/  STS.U16 [R0+UR4+0xa840], R55 ;  /* 0x00a8403700007988 */ /* 0x0001e80008000404 */
[----:B------:R0:W-:Y:S04]  /*277a0*/  STS.U16 [R0+UR4+0xaa40], R56 ;  /* 0x00aa403800007988 */ /* 0x0001e80008000404 */
[----:B-1----:R-:W4:Y:S04]  /*277b0*/  LDL.LU R43, [R1+0x1d8] ;  /* 0x0001d800012b7983 */ /* 0x002f280000300800 */
[----:B------:R-:W4:Y:S04]  /*277c0*/  LDL.LU R44, [R1+0x1d4] ;  /* 0x0001d400012c7983 */ /* 0x000f280000300800 */
[----:B------:R-:W4:Y:S04]  /*277d0*/  LDL.LU R49, [R1+0x1b8] ;  /* 0x0001b80001317983 */ /* 0x000f280000300800 */
[----:B------:R-:W4:Y:S04]  /*277e0*/  LDL.LU R50, [R1+0x1b4] ;  /* 0x0001b40001327983 */ /* 0x000f280000300800 */
[----:B------:R1:W-:Y:S04]  /*277f0*/  STS.U16 [R0+UR4+0xaa00], R58 ;  /* 0x00aa003a00007988 */ /* 0x0003e80008000404 */
[----:B0-----:R-:W4:Y:S04]  /*27800*/  LDL.LU R55, [R1+0x1a0] ;  /* 0x0001a00001377983 */ /* 0x001f280000300800 */
[----:B------:R-:W4:Y:S04]  /*27810*/  LDL.LU R56, [R1+0x19c] ;  /* 0x00019c0001387983 */ /* 0x000f280000300800 */
[----:B-1----:R-:W4:Y:S04]  /*27820*/  LDL.LU R58, [R1+0x188] ;  /* 0x00018800013a7983 */ /* 0x002f280000300800 */
[----:B------:R0:W-:Y:S04]  /*27830*/  STS.U16 [R0+UR4+0xac00], R61 ;  /* 0x00ac003d00007988 */ /* 0x0001e80008000404 */
[----:B------:R1:W-:Y:S04]  /*27840*/  STS.U16 [R0+UR4+0xac40], R3 ;  /* 0x00ac400300007988 */ /* 0x0003e80008000404 */
[----:B0-----:R-:W4:Y:S04]  /*27850*/  LDL.LU R61, [R1+0x184] ;  /* 0x00018400013d7983 */ /* 0x001f280000300800 */
[----:B-1----:R-:W4:Y:S04]  /*27860*/  LDL.LU R3, [R1+0x170] ;  /* 0x0001700001037983 */ /* 0x002f280000300800 */
[----:B------:R0:W-:Y:S04]  /*27870*/  STS.U16 [R0+UR4+0x9a40], R2 ;  /* 0x009a400200007988 */ /* 0x0001e80008000404 */
[----:B------:R-:W-:Y:S04]  /*27880*/  STS.U16 [R0+UR4+0x9640], R4 ;  /* 0x0096400400007988 */ /* 0x000fe80008000404 */
[----:B------:R-:W-:Y:S04]  /*27890*/  STS.U16 [R0+UR4+0x9600], R30 ;  /* 0x0096001e00007988 */ /* 0x000fe80008000404 */
[----:B------:R-:W-:Y:S04]  /*278a0*/  STS.U16 [R0+UR4+0x9800], R31 ;  /* 0x0098001f00007988 */ /* 0x000fe80008000404 */
[----:B------:R-:W-:Y:S04]  /*278b0*/  STS.U16 [R0+UR4+0x9840], R28 ;  /* 0x0098401c00007988 */ /* 0x000fe80008000404 */
[----:B------:R-:W-:Y:S04]  /*278c0*/  STS.U16 [R0+UR4+0x9a00], R27 ;  /* 0x009a001b00007988 */ /* 0x000fe80008000404 */
[----:B------:R-:W-:Y:S01]  /*278d0*/  STS.U16 [R0+UR4+0x9c00], R26 ;  /* 0x009c001a00007988 */ /* 0x000fe20008000404 */
[----:B0-----:R-:W-:-:S03]  /*278e0*/  LOP3.LUT R2, R0, 0x10, RZ, 0x3c, !PT ;  /* 0x0000001000027812 */ /* 0x001fc600078e3cff */
[----:B------:R-:W-:Y:S04]  /*278f0*/  STS.U16 [R0+UR4+0x9c40], R25 ;  /* 0x009c401900007988 */ /* 0x000fe80008000404 */
        /* <DEDUP_REMOVED lines=15> */
[----:B---3--:R-:W-:Y:S04]  /*279f0*/  STS.U16 [R0+UR4+0xb000], R54 ;  /* 0x00b0003600007988 */ /* 0x008fe80008000404 */
[----:B--2---:R-:W-:Y:S04]  /*27a00*/  STS.U16 [R0+UR4+0xb040], R53 ;  /* 0x00b0403500007988 */ /* 0x004fe80008000404 */
[----:B----4-:R-:W-:Y:S04]  /*27a10*/  STS.U16 [R0+UR4+0xae00], R59 ;  /* 0x00ae003b00007988 */ /* 0x010fe80008000404 */
[----:B------:R-:W-:Y:S04]  /*27a20*/  STS.U16 [R0+UR4+0xae40], R60 ;  /* 0x00ae403c00007988 */ /* 0x000fe80008000404 */
[----:B------:R-:W-:Y:S04]  /*27a30*/  STL [R1+0x3d64], R60 ;  /* 0x003d643c01007387 */ /* 0x000fe80000100800 */
[----:B------:R-:W-:Y:S04]  /*27a40*/  STL [R1+0x3d6c], R60 ;  /* 0x003d6c3c01007387 */ /* 0x000fe80000100800 */
[----:B------:R-:W-:Y:S04]  /*27a50*/  STS.U16 [R2+UR4+0x8080], R23 ;  /* 0x0080801702007988 */ /* 0x000fe80008000404 */
[----:B------:R-:W-:Y:S04]  /*27a60*/  STS.U16 [R2+UR4+0x80c0], R22 ;  /* 0x0080c01602007988 */ /* 0x000fe80008000404 */
[----:B------:R-:W-:Y:S04]  /*27a70*/  STS.U16 [R2+UR4+0x82c0], R21 ;  /* 0x0082c01502007988 */ /* 0x000fe80008000404 */
[----:B------:R-:W-:Y:S04]  /*27a80*/  STS.U16 [R2+UR4+0x8280], R32 ;  /* 0x0082802002007988 */ /* 0x000fe80008000404 */
[----:B------:R-:W-:Y:S04]  /*27a90*/  STS.U16 [R2+UR4+0x8480], R37 ;  /* 0x0084802502007988 */ /* 0x000fe80008000404 */
[----:B------:R-:W-:Y:S04]  /*27aa0*/  STL [R1+0x3eb8], R60 ;  /* 0x003eb83c01007387 */ /* 0x000fe80000100800 */
[----:B------:R-:W-:Y:S04]  /*27ab0*/  STL [R1+0x3ec0], R59 ;  /* 0x003ec03b01007387 */ /* 0x000fe80000100800 */
[----:B------:R-:W-:Y:S04]  /*27ac0*/  STS.U16 [R2+UR4+0x84c0], R38 ;  /* 0x0084c02602007988 */ /* 0x000fe80008000404 */
[----:B------:R-:W-:Y:S04]  /*27ad0*/  STL [R1+0x3ec4], R54 ;  /* 0x003ec43601007387 */ /* 0x000fe80000100800 */
[----:B------:R-:W-:Y:S04]  /*27ae0*/  STL [R1+0x3ec8], R53 ;  /* 0x003ec83501007387 */ /* 0x000fe80000100800 */
[----:B------:R-:W-:Y:S04]  /*27af0*/  STS.U16 [R2+UR4+0x86c0], R43 ;  /* 0x0086c02b02007988 */ /* 0x000fe80008000404 */
[----:B------:R-:W-:Y:S04]  /*27b00*/  STS.U16 [R2+UR4+0x8680], R44 ;  /* 0x0086802c02007988 */ /* 0x000fe80008000404 */
[----:B------:R-:W-:Y:S04]  /*27b10*/  STS.U16 [R2+UR4+0x8880], R49 ;  /* 0x0088803102007988 */ /* 0x000fe80008000404 */
[----:B------:R-:W-:Y:S04]  /*27b20*/  STS.U16 [R2+UR4+0x88c0], R50 ;  /* 0x0088c03202007988 */ /* 0x000fe80008000404 */
[----:B------:R-:W-:Y:S04]  /*27b30*/  STL [R1+0x3ecc], R48 ;  /* 0x003ecc3001007387 */ /* 0x000fe80000100800 */
[----:B------:R-:W-:Y:S04]  /*27b40*/  STS.U16 [R2+UR4+0x8ac0], R55 ;  /* 0x008ac03702007988 */ /* 0x000fe80008000404 */
[----:B------:R-:W-:Y:S04]  /*27b50*/  STL [R1+0x3ed0], R47 ;  /* 0x003ed02f01007387 */ /* 0x000fe80000100800 */
[----:B------:R-:W-:Y:S04]  /*27b60*/  STS.U16 [R2+UR4+0x8a80], R56 ;  /* 0x008a803802007988 */ /* 0x000fe80008000404 */
[----:B------:R-:W-:Y:S04]  /*27b70*/  STL [R1+0x3ed4], R42 ;  /* 0x003ed42a01007387 */ /* 0x000fe80000100800 */
[----:B------:R0:W-:Y:S04]  /*27b80*/  STS.U16 [R2+UR4+0x8c80], R58 ;  /* 0x008c803a02007988 */ /* 0x0001e80008000404 */
[----:B0-----:R-:W2:Y:S04]  /*27b90*/  LDL.LU R58, [R1+0x16c] ;  /* 0x00016c00013a7983 */ /* 0x001ea80000300800 */
        /* <DEDUP_REMOVED lines=30> */
[----:B0-----:R-:W4:Y:S04]  /*27d80*/  LDL.LU R61, [R1+0x8] ;  /* 0x00000800013d7983 */ /* 0x001f280000300800 */
[----:B-1----:R-:W4:Y:S04]  /*27d90*/  LDL.LU R3, [R1+0x4] ;  /* 0x0000040001037983 */ /* 0x002f280000300800 */
[----:B--2---:R0:W-:Y:S04]  /*27da0*/  STS.U16 [R2+UR4+0x8e80], R58 ;  /* 0x008e803a02007988 */ /* 0x0041e80008000404 */
[----:B---3--:R-:W-:Y:S04]  /*27db0*/  STS.U16 [R2+UR4+0x9080], R0 ;  /* 0x0090800002007988 */ /* 0x008fe80008000404 */
[----:B----4-:R-:W-:Y:S04]  /*27dc0*/  STS.U16 [R2+UR4+0x90c0], R42 ;  /* 0x0090c02a02007988 */ /* 0x010fe80008000404 */
[----:B------:R-:W-:Y:S04]  /*27dd0*/  STS.U16 [R2+UR4+0x92c0], R47 ;  /* 0x0092c02f02007988 */ /* 0x000fe80008000404 */
[----:B------:R-:W-:Y:S04]  /*27de0*/  STS.U16 [R2+UR4+0x9280], R48 ;  /* 0x0092803002007988 */ /* 0x000fe80008000404 */
[----:B------:R-:W-:Y:S04]  /*27df0*/  STS.U16 [R2+UR4+0x9480], R53 ;  /* 0x0094803502007988 */ /* 0x000fe80008000404 */
[----:B0-----:R-:W2:Y:S04]  /*27e00*/  LDL.LU R58, [R1+0x3f24] ;  /* 0x003f2400013a7983 */ /* 0x001ea80000300800 */
        /* <DEDUP_REMOVED lines=12> */
[----:B------:R0:W-:Y:S04]  /*27ed0*/  STS.U16 [R2+UR4+0xa0c0], R22 ;  /* 0x00a0c01602007988 */ /* 0x0001e80008000404 */
[----:B------:R1:W-:Y:S04]  /*27ee0*/  STS.U16 [R2+UR4+0xa2c0], R21 ;  /* 0x00a2c01502007988 */ /* 0x0003e80008000404 */
[----:B------:R3:W-:Y:S04]  /*27ef0*/  STS.U16 [R2+UR4+0xa280], R32 ;  /* 0x00a2802002007988 */ /* 0x0007e80008000404 */
[----:B------:R4:W-:Y:S04]  /*27f00*/  STS.U16 [R2+UR4+0xa480], R37 ;  /* 0x00a4802502007988 */ /* 0x0009e80008000404 */
[----:B------:R4:W-:Y:S04]  /*27f10*/  STS.U16 [R2+UR4+0xa4c0], R38 ;  /* 0x00a4c02602007988 */ /* 0x0009e80008000404 */
[----:B------:R4:W-:Y:S04]  /*27f20*/  STS.U16 [R2+UR4+0xa6c0], R43 ;  /* 0x00a6c02b02007988 */ /* 0x0009e80008000404 */
[----:B0-----:R-:W2:Y:S04]  /*27f30*/  LDL.LU R22, [R1+0x26c] ;  /* 0x00026c0001167983 */ /* 0x001ea80000300800 */
[----:B-1----:R-:W2:Y:S04]  /*27f40*/  LDL.LU R21, [R1+0x268] ;  /* 0x0002680001157983 */ /* 0x002ea80000300800 */
[----:B---3--:R-:W3:Y:S04]  /*27f50*/  LDL.LU R32, [R1+0x234] ;  /* 0x0002340001207983 */ /* 0x008ee80000300800 */
[----:B----4-:R-:W4:Y:S04]  /*27f60*/  LDL.LU R37, [R1+0x230] ;  /* 0x0002300001257983 */ /* 0x010f280000300800 */
[----:B------:R-:W4:Y:S04]  /*27f70*/  LDL.LU R38, [R1+0x200] ;  /* 0x0002000001267983 */ /* 0x000f280000300800 */
[----:B------:R0:W-:Y:S04]  /*27f80*/  STS.U16 [R2+UR4+0xa680], R44 ;  /* 0x00a6802c02007988 */ /* 0x0001e80008000404 */
[----:B------:R-:W4:Y:S04]  /*27f90*/  LDL.LU R43, [R1+0x1fc] ;  /* 0x0001fc00012b7983 */ /* 0x000f280000300800 */
[----:B------:R1:W-:Y:S04]  /*27fa0*/  STS.U16 [R2+UR4+0xa880], R49 ;  /* 0x00a8803102007988 */ /* 0x0003e80008000404 */
[----:B------:R1:W-:Y:S04]  /*27fb0*/  STS.U16 [R2+UR4+0xa8c0], R50 ;  /* 0x00a8c03202007988 */ /* 0x0003e80008000404 */
[----:B------:R1:W-:Y:S04]  /*27fc0*/  STS.U16 [R2+UR4+0xaac0], R55 ;  /* 0x00aac03702007988 */ /* 0x0003e80008000404 */
[----:B------:R1:W-:Y:S04]  /*27fd0*/  STS.U16 [R2+UR4+0xaa80], R56 ;  /* 0x00aa803802007988 */ /* 0x0003e80008000404 */
[----:B------:R1:W-:Y:S04]  /*27fe0*/  STS.U16 [R2+UR4+0xac80], R61 ;  /* 0x00ac803d02007988 */ /* 0x0003e80008000404 */
[----:B0-----:R-:W4:Y:S04]  /*27ff0*/  LDL.LU R44, [R1+0x1c8] ;  /* 0x0001c800012c7983 */ /* 0x001f280000300800 */
[----:B-1----:R-:W4:Y:S04]  /*28000*/  LDL.LU R49, [R1+0x1c4] ;  /* 0x0001c40001317983 */ /* 0x002f280000300800 */
[----:B------:R-:W4:Y:S04]  /*28010*/  LDL.LU R50, [R1+0x1b0] ;  /* 0x0001b00001327983 */ /* 0x000f280000300800 */
[----:B------:R-:W4:Y:S04]  /*28020*/  LDL.LU R55, [R1+0x1ac] ;  /* 0x0001ac0001377983 */ /* 0x000f280000300800 */
[----:B------:R-:W4:Y:S04]  /*28030*/  LDL.LU R56, [R1+0x198] ;  /* 0x0001980001387983 */ /* 0x000f280000300800 */
[----:B------:R0:W-:Y:S04]  /*28040*/  STS.U16 [R2+UR4+0xacc0], R3 ;  /* 0x00acc00302007988 */ /* 0x0001e80008000404 */
[----:B------:R-:W4:Y:S04]  /*28050*/  LDL.LU R61, [R1+0x194] ;  /* 0x00019400013d7983 */ /* 0x000f280000300800 */
[----:B0-----:R-:W4:Y:S01]  /*28060*/  LDL.LU R3, [R1+0x180] ;  /* 0x0001800001037983 */ /* 0x001f220000300800 */
[----:B------:R-:W0:Y:S03]  /*28070*/  S2R R0, SR_TID.X ;  /* 0x0000000000007919 */ /* 0x000e260000002100 */
[----:B------:R-:W4:Y:S04]  /*28080*/  LDL.LU R28, [R1+0x17c] ;  /* 0x00017c00011c7983 */ /* 0x000f280000300800 */
[----:B------:R-:W4:Y:S04]  /*28090*/  LDL.LU R27, [R1+0x168] ;  /* 0x00016800011b7983 */ /* 0x000f280000300800 */
[----:B------:R-:W4:Y:S04]  /*280a0*/  LDL.LU R26, [R1+0x164] ;  /* 0x00016400011a7983 */ /* 0x000f280000300800 */
[----:B------:R-:W4:Y:S04]  /*280b0*/  LDL.LU R25, [R1+0x150] ;  /* 0x0001500001197983 */ /* 0x000f280000300800 */
[----:B------:R-:W4:Y:S04]  /*280c0*/  LDL.LU R24, [R1+0x14c] ;  /* 0x00014c0001187983 */ /* 0x000f280000300800 */
[----:B------:R-:W4:Y:S01]  /*280d0*/  LDL.LU R23, [R1+0x138] ;  /* 0x0001380001177983 */ /* 0x000f220000300800 */
[----:B0-----:R-:W-:-:S05]  /*280e0*/  LOP3.LUT R0, R0, 0x1f, RZ, 0xc0, !PT ;  /* 0x0000001f00007812 */ /* 0x001fca00078ec0ff */
[----:B------:R-:W-:-:S05]  /*280f0*/  IMAD.SHL.U32 R0, R0, 0x2, RZ ;  /* 0x0000000200007824 */ /* 0x000fca00078e00ff */
[----:B------:R-:W-:Y:S01]  /*28100*/  LOP3.LUT R42, R0, 0x20, RZ, 0x3c, !PT ;  /* 0x00000020002a7812 */ /* 0x000fe200078e3cff */
[----:B--2---:R-:W-:Y:S04]  /*28110*/  STS.U16 [R2+UR4+0xaec0], R58 ;  /* 0x00aec03a02007988 */ /* 0x004fe80008000404 */
        /* <DEDUP_REMOVED lines=66> */
[----:B------:R-:W4:Y:S04]  /*28540*/  LDL.LU R23, [R1+0x3f0c] ;  /* 0x003f0c0001177983 */ /* 0x000f280000300800 */
[----:B------:R0:W-:Y:S04]  /*28550*/  STS.U16 [R42+UR4+0x9300], R22 ;  /* 0x009300162a007988 */ /* 0x0001e80008000404 */
[----:B------:R1:W-:Y:S04]  /*28560*/  STS.U16 [R42+UR4+0x9500], R21 ;  /* 0x009500152a007988 */ /* 0x0003e80008000404 */
[----:B--2---:R2:W-:Y:S04]  /*28570*/  STS.U16 [R42+UR4+0x9540], R32 ;  /* 0x009540202a007988 */ /* 0x0045e80008000404 */
[----:B---3--:R3:W-:Y:S04]  /*28580*/  STS.U16 [R42+UR4+0x9740], R37 ;  /* 0x009740252a007988 */ /* 0x0087e80008000404 */
[----:B----4-:R4:W-:Y:S04]  /*28590*/  STS.U16 [R42+UR4+0x9700], R38 ;  /* 0x009700262a007988 */ /* 0x0109e80008000404 */
[----:B------:R4:W-:Y:S04]  /*285a0*/  STS.U16 [R42+UR4+0x9900], R43 ;  /* 0x0099002b2a007988 */ /* 0x0009e80008000404 */
[----:B0-----:R-:W4:Y:S04]  /*285b0*/  LDL.LU R22, [R1+0x3f08] ;  /* 0x003f080001167983 */ /* 0x001f280000300800 */
[----:B-1----:R-:W4:Y:S04]  /*285c0*/  LDL.LU R21, [R1+0x3f04] ;  /* 0x003f040001157983 */ /* 0x002f280000300800 */
[----:B--2---:R-:W2:Y:S04]  /*285d0*/  LDL.LU R32, [R1+0x3f00] ;  /* 0x003f000001207983 */ /* 0x004ea80000300800 */
[----:B---3--:R-:W3:Y:S04]  /*285e0*/  LDL.LU R37, [R1+0x3efc] ;  /* 0x003efc0001257983 */ /* 0x008ee80000300800 */
[----:B----4-:R-:W4:Y:S04]  /*285f0*/  LDL.LU R38, [R1+0x3ef8] ;  /* 0x003ef80001267983 */ /* 0x010f280000300800 */
[----:B------:R-:W2:Y:S04]  /*28600*/  LDL.LU R43, [R1+0x3ef4] ;  /* 0x003ef400012b7983 */ /* 0x000ea80000300800 */
[----:B------:R0:W-:Y:S04]  /*28610*/  STS.U16 [R42+UR4+0x9940], R44 ;  /* 0x0099402c2a007988 */ /* 0x0001e80008000404 */
[----:B------:R1:W-:Y:S04]  /*28620*/  STS.U16 [R42+UR4+0x9b40], R49 ;  /* 0x009b40312a007988 */ /* 0x0003e80008000404 */
[----:B------:R1:W-:Y:S04]  /*28630*/  STS.U16 [R42+UR4+0x9b00], R50 ;  /* 0x009b00322a007988 */ /* 0x0003e80008000404 */
[----:B------:R1:W-:Y:S04]  /*28640*/  STS.U16 [R42+UR4+0x9d00], R55 ;  /* 0x009d00372a007988 */ /* 0x0003e80008000404 */
[----:B------:R1:W-:Y:S04]  /*28650*/  STS.U16 [R42+UR4+0x9d40], R56 ;  /* 0x009d40382a007988 */ /* 0x0003e80008000404 */
[----:B------:R1:W-:Y:S04]  /*28660*/  STS.U16 [R42+UR4+0x9f40], R61 ;  /* 0x009f403d2a007988 */ /* 0x0003e80008000404 */
[----:B0-----:R-:W3:Y:S04]  /*28670*/  LDL.LU R44, [R1+0x3ef0] ;  /* 0x003ef000012c7983 */ /* 0x001ee80000300800 */
[----:B-1----:R-:W4:Y:S04]  /*28680*/  LDL.LU R49, [R1+0x3eec] ;  /* 0x003eec0001317983 */ /* 0x002f280000300800 */
[----:B------:R-:W2:Y:S04]  /*28690*/  LDL.LU R50, [R1+0x3ee8] ;  /* 0x003ee80001327983 */ /* 0x000ea80000300800 */
[----:B------:R-:W3:Y:S04]  /*286a0*/  LDL.LU R55, [R1+0x3ee4] ;  /* 0x003ee40001377983 */ /* 0x000ee80000300800 */
[----:B------:R-:W4:Y:S04]  /*286b0*/  LDL.LU R56, [R1+0x3ee0] ;  /* 0x003ee00001387983 */ /* 0x000f280000300800 */
[----:B------:R-:W2:Y:S04]  /*286c0*/  LDL.LU R61, [R1+0x3edc] ;  /* 0x003edc00013d7983 */ /* 0x000ea80000300800 */
[----:B------:R0:W-:Y:S04]  /*286d0*/  STS.U16 [R42+UR4+0x9f00], R3 ;  /* 0x009f00032a007988 */ /* 0x0001e80008000404 */
[----:B0-----:R-:W3:Y:S04]  /*286e0*/  LDL.LU R3, [R1+0x3ed8] ;  /* 0x003ed80001037983 */ /* 0x001ee80000300800 */
[----:B------:R-:W-:Y:S04]  /*286f0*/  STS.U16 [R42+UR4+0xa100], R0 ;  /* 0x00a100002a007988 */ /* 0x000fe80008000404 */
[----:B------:R-:W-:Y:S04]  /*28700*/  STS.U16 [R42+UR4+0xa140], R5 ;  /* 0x00a140052a007988 */ /* 0x000fe80008000404 */
[----:B------:R0:W-:Y:S04]  /*28710*/  STS.U16 [R42+UR4+0xa340], R47 ;  /* 0x00a3402f2a007988 */ /* 0x0001e80008000404 */
[----:B------:R1:W-:Y:S04]  /*28720*/  STS.U16 [R42+UR4+0xa300], R48 ;  /* 0x00a300302a007988 */ /* 0x0003e80008000404 */
[----:B------:R1:W-:Y:S04]  /*28730*/  STS.U16 [R42+UR4+0xa500], R53 ;  /* 0x00a500352a007988 */ /* 0x0003e80008000404 */
[----:B------:R1:W-:Y:S04]  /*28740*/  STS.U16 [R42+UR4+0xa540], R54 ;  /* 0x00a540362a007988 */ /* 0x0003e80008000404 */
[----:B------:R1:W-:Y:S04]  /*28750*/  STS.U16 [R42+UR4+0xa740], R59 ;  /* 0x00a7403b2a007988 */ /* 0x0003e80008000404 */
[----:B------:R-:W-:Y:S04]  /*28760*/  STS.U16 [R42+UR4+0xa700], R60 ;  /* 0x00a7003c2a007988 */ /* 0x000fe80008000404 */
[----:B------:R-:W-:Y:S04]  /*28770*/  STS.U16 [R42+UR4+0xa900], R4 ;  /* 0x00a900042a007988 */ /* 0x000fe80008000404 */
[----:B0-----:R-:W4:Y:S04]  /*28780*/  LDL.LU R47, [R1+0x264] ;  /* 0x00026400012f7983 */ /* 0x001f280000300800 */
[----:B-1----:R-:W4:Y:S04]  /*28790*/  LDL.LU R48, [R1+0x260] ;  /* 0x0002600001307983 */ /* 0x002f280000300800 */
[----:B------:R-:W4:Y:S04]  /*287a0*/  LDL.LU R53, [R1+0x228] ;  /* 0x0002280001357983 */ /* 0x000f280000300800 */
[----:B------:R-:W4:Y:S04]  /*287b0*/  LDL.LU R54, [R1+0x224] ;  /* 0x0002240001367983 */ /* 0x000f280000300800 */
[----:B------:R0:W-:Y:S04]  /*287c0*/  STS.U16 [R42+UR4+0xa940], R30 ;  /* 0x00a9401e2a007988 */ /* 0x0001e80008000404 */
[----:B------:R-:W4:Y:S04]  /*287d0*/  LDL.LU R59, [R1+0x1f0] ;  /* 0x0001f000013b7983 */ /* 0x000f280000300800 */
[----:B0-----:R-:W4:Y:S01]  /*287e0*/  LDL.LU R30, [R1+0x1ec] ;  /* 0x0001ec00011e7983 */ /* 0x001f220000300800 */
[----:B------:R-:W0:Y:S03]  /*287f0*/  S2R R0, SR_TID.X ;  /* 0x0000000000007919 */ /* 0x000e260000002100 */
[----:B------:R1:W-:Y:S04]  /*28800*/  STS.U16 [R42+UR4+0xab40], R31 ;  /* 0x00ab401f2a007988 */ /* 0x0003e80008000404 */
[----:B------:R1:W-:Y:S04]  /*28810*/  STS.U16 [R42+UR4+0xab00], R2 ;  /* 0x00ab00022a007988 */ /* 0x0003e80008000404 */
[----:B------:R-:W4:Y:S04]  /*28820*/  LDL.LU R60, [R1+0x24c] ;  /* 0x00024c00013c7983 */ /* 0x000f280000300800 */
[----:B-1----:R-:W4:Y:S04]  /*28830*/  LDL.LU R31, [R1+0x248] ;  /* 0x00024800011f7983 */ /* 0x002f280000300800 */
[----:B------:R-:W4:Y:S04]  /*28840*/  LDL R5, [R1+0x1758] ;  /* 0x0017580001057983 */ /* 0x000f280000100800 */
[----:B------:R-:W4:Y:S04]  /*28850*/  LDL R4, [R1+0x175c] ;  /* 0x00175c0001047983 */ /* 0x000f280000100800 */
[----:B------:R-:W4:Y:S01]  /*28860*/  LDL.LU R2, [R1+0x1754] ;  /* 0x0017540001027983 */ /* 0x000f220000300800 */
[----:B0-----:R-:W-:-:S05]  /*28870*/  LOP3.LUT R0, R0, 0x1f, RZ, 0xc0, !PT ;  /* 0x0000001f00007812 */ /* 0x001fca00078ec0ff */
[----:B------:R-:W-:Y:S01]  /*28880*/  IMAD.SHL.U32 R0, R0, 0x2, RZ ;  /* 0x0000000200007824 */ /* 0x000fe200078e00ff */
[----:B---3--:R0:W-:Y:S04]  /*28890*/  STS.U16 [R42+UR4+0xad00], R3 ;  /* 0x00ad00032a007988 */ /* 0x0081e80008000404 */
[----:B--2---:R-:W-:Y:S04]  /*288a0*/  STS.U16 [R42+UR4+0xad40], R61 ;  /* 0x00ad403d2a007988 */ /* 0x004fe80008000404 */
[----:B----4-:R-:W-:Y:S04]  /*288b0*/  STS.U16 [R42+UR4+0xaf40], R56 ;  /* 0x00af40382a007988 */ /* 0x010fe80008000404 */
        /* <DEDUP_REMOVED lines=30> */
[----:B0-----:R-:W3:Y:S02]  /*28aa0*/  LDL.LU R30, [R1+0x3ebc] ;  /* 0x003ebc00011e7983 */ /* 0x001ee40000300800 */
[----:B---3--:R-:W-:-:S06]  /*28ab0*/  PRMT R30, RZ, 0x7610, R30 ;  /* 0x00007610ff1e7816 */ /* 0x008fcc000000001e */
[----:B------:R-:W3:Y:S04]  /*28ac0*/  @!P0 LDG.E.U16 R30, desc[UR6][R4.64] ;  /* 0x00000006041e8981 */ /* 0x000ee8000c1e1500 */
[----:B------:R0:W-:Y:S04]  /*28ad0*/  STS.U16 [R3+UR4+0x87c0], R60 ;  /* 0x0087c03c03007988 */ /* 0x0001e80008000404 */
[----:B------:R1:W-:Y:S04]  /*28ae0*/  STS.U16 [R3+UR4+0x8780], R31 ;  /* 0x0087801f03007988 */ /* 0x0003e80008000404 */
[----:B0-----:R-:W4:Y:S04]  /*28af0*/  LDL.LU R60, [R1+0x3eb8] ;  /* 0x003eb800013c7983 */ /* 0x001f280000300800 */
[----:B-1----:R-:W2:Y:S04]  /*28b00*/  LDL.LU R31, [R1+0x3eb4] ;  /* 0x003eb400011f7983 */ /* 0x002ea80000300800 */
[----:B---3--:R0:W-:Y:S04]  /*28b10*/  STL [R1+0x15c], R30 ;  /* 0x00015c1e01007387 */ /* 0x0081e80000100800 */
[----:B0-----:R-:W3:Y:S04]  /*28b20*/  LDL.LU R30, [R1+0x3eb0] ;  /* 0x003eb000011e7983 */ /* 0x001ee80000300800 */
[----:B------:R-:W4:Y:S01]  /*28b30*/  LDL R5, [R1+0x1750] ;  /* 0x0017500001057983 */ /* 0x000f220000100800 */
[----:B--2---:R-:W-:Y:S01]  /*28b40*/  PRMT R31, RZ, 0x7610, R31 ;  /* 0x00007610ff1f7816 */ /* 0x004fe2000000001f */
[----:B------:R-:W-:-:S05]  /*28b50*/  @!P1 IMAD.MOV.U32 R4, RZ, RZ, R2 ;  /* 0x000000ffff049224 */ /* 0x000fca00078e0002 */
[----:B----4-:R-:W2:Y:S04]  /*28b60*/  @!P1 LDG.E.U16 R31, desc[UR6][R4.64] ;  /* 0x00000006041f9981 */ /* 0x010ea8000c1e1500 */
[----:B------:R-:W-:Y:S04]  /*28b70*/  STL [R1+0x2194], R2 ;  /* 0x0021940201007387 */ /* 0x000fe80000100800 */
[----:B--2---:R0:W-:Y:S04]  /*28b80*/  STL [R1+0x158], R31 ;  /* 0x0001581f01007387 */ /* 0x0041e80000100800 */
[----:B0-----:R-:W2:Y:S04]  /*28b90*/  LDL.LU R31, [R1+0x3eac] ;  /* 0x003eac00011f7983 */ /* 0x001ea80000300800 */
[----:B------:R-:W4:Y:S04]  /*28ba0*/  LDL R4, [R1+0x1748] ;  /* 0x0017480001047983 */ /* 0x000f280000100800 */
[----:B------:R-:W4:Y:S01]  /*28bb0*/  LDL R5, [R1+0x174c] ;  /* 0x00174c0001057983 */ /* 0x000f220000100800 */
[----:B---3--:R-:W-:-:S02]  /*28bc0*/  PRMT R30, RZ, 0x7610, R30 ;  /* 0x00007610ff1e7816 */ /* 0x008fc4000000001e */
[----:B----4-:R-:W-:-:S04]  /*28bd0*/  @!P2 LOP3.LUT R5, R5, R4, RZ, 0x3c, !PT ;  /* 0x000000040505a212 */ /* 0x010fc800078e3cff */
[----:B------:R-:W-:-:S04]  /*28be0*/  @!P2 LOP3.LUT R4, R5, R4, RZ, 0x3c, !PT ;  /* 0x000000040504a212 */ /* 0x000fc800078e3cff */
[----:B------:R-:W-:-:S05]  /*28bf0*/  @!P2 LOP3.LUT R5, R5, R4, RZ, 0x3c, !PT ;  /* 0x000000040505a212 */ /* 0x000fca00078e3cff */
[----:B------:R-:W3:Y:S04]  /*28c00*/  @!P2 LDG.E.U16 R30, desc[UR6][R4.64] ;  /* 0x00000006041ea981 */ /* 0x000ee8000c1e1500 */
[----:B---3--:R0:W-:Y:S04]  /*28c10*/  STL [R1+0x154], R30 ;  /* 0x0001541e01007387 */ /* 0x0081e80000100800 */
[----:B0-----:R-:W3:Y:S04]  /*28c20*/  LDL.LU R30, [R1+0x3ea8] ;  /* 0x003ea800011e7983 */ /* 0x001ee80000300800 */
[----:B------:R-:W4:Y:S04]  /*28c30*/  LDL R4, [R1+0x1740] ;  /* 0x0017400001047983 */ /* 0x000f280000100800 */
[----:B------:R-:W4:Y:S01]  /*28c40*/  LDL R5, [R1+0x1744] ;  /* 0x0017440001057983 */ /* 0x000f220000100800 */
[----:B--2---:R-:W-:-:S02]  /*28c50*/  PRMT R31, RZ, 0x7610, R31 ;  /* 0x00007610ff1f7816 */ /* 0x004fc4000000001f */
[----:B----4-:R-:W-:-:S04]  /*28c60*/  @!P3 LOP3.LUT R5, R5, R4, RZ, 0x3c, !PT ;  /* 0x000000040505b212 */ /* 0x010fc800078e3cff */
[----:B------:R-:W-:-:S04]  /*28c70*/  @!P3 LOP3.LUT R4, R5, R4, RZ, 0x3c, !PT ;  /* 0x000000040504b212 */ /* 0x000fc800078e3cff */
[----:B------:R-:W-:-:S05]  /*28c80*/  @!P3 LOP3.LUT R5, R5, R4, RZ, 0x3c, !PT ;  /* 0x000000040505b212 */ /* 0x000fca00078e3cff */
[----:B------:R-:W2:Y:S04]  /*28c90*/  @!P3 LDG.E.U16 R31, desc[UR6][R4.64] ;  /* 0x00000006041fb981 */ /* 0x000ea8000c1e1500 */
        /* <DEDUP_REMOVED lines=701> */
[----:B------:R0:W2:Y:S04]  /*2b870*/  @!P1 LDG.E.U16 R31, desc[UR6][R4.64] ;  /* 0x00000006041f9981 */ /* 0x0000a8000c1e1500 */
[----:B------:R-:W0:Y:S04]  /*2b880*/  LDL R4, [R1+0xd48] ;  /* 0x000d480001047983 */ /* 0x000e280000100800 */
[----:B------:R-:W0:Y:S01]  /*2b890*/  LDL R5, [R1+0xd4c] ;  /* 0x000d4c0001057983 */ /* 0x000e220000100800 */
[----:B------:R-:W-:Y:S02]  /*2b8a0*/  PRMT R60, RZ, 0x7610, R60 ;  /* 0x00007610ff3c7816 */ /* 0x000fe4000000003c */
[----:B0-----:R-:W-:-:S04]  /*2b8b0*/  @!P2 LOP3.LUT R5, R5, R4, RZ, 0x3c, !PT ;  /* 0x000000040505a212 */ /* 0x001fc800078e3cff */
[----:B------:R-:W-:-:S04]  /*2b8c0*/  @!P2 LOP3.LUT R4, R5, R4, RZ, 0x3c, !PT ;  /* 0x000000040504a212 */ /* 0x000fc800078e3cff */
[----:B------:R-:W-:-:S05]  /*2b8d0*/  @!P2 LOP3.LUT R5, R5, R4, RZ, 0x3c, !PT ;  /* 0x000000040505a212 */ /* 0x000fca00078e3cff */
[----:B------:R-:W4:Y:S04]  /*2b8e0*/  @!P2 LDG.E.U16 R60, desc[UR6][R4.64] ;  /* 0x00000006043ca981 */ /* 0x000f28000c1e1500 */
[----:B--2---:R0:W-:Y:S04]  /*2b8f0*/  STL [R1+0x18], R31 ;  /* 0x0000181f01007387 */ /* 0x0041e80000100800 */
[----:B0-----:R-:W2:Y:S04]  /*2b900*/  LDL R31, [R1+0xcc4] ;  /* 0x000cc400011f7983 */ /* 0x001ea80000100800 */
[----:B----4-:R0:W-:Y:S04]  /*2b910*/  STL [R1+0x14], R60 ;  /* 0x0000143c01007387 */ /* 0x0101e80000100800 */
[----:B0-----:R-:W4:Y:S04]  /*2b920*/  LDL.LU R60, [R1+0x3d6c] ;  /* 0x003d6c00013c7983 */ /* 0x001f280000300800 */
[----:B------:R-:W2:Y:S04]  /*2b930*/  LDL R4, [R1+0xd40] ;  /* 0x000d400001047983 */ /* 0x000ea80000100800 */
[----:B------:R-:W2:Y:S01]  /*2b940*/  LDL R5, [R1+0xd44] ;  /* 0x000d440001057983 */ /* 0x000ea20000100800 */
[----:B---3--:R-:W-:-:S02]  /*2b950*/  PRMT R30, RZ, 0x7610, R30 ;  /* 0x00007610ff1e7816 */ /* 0x008fc4000000001e */
[----:B--2---:R-:W-:-:S04]  /*2b960*/  @!P3 LOP3.LUT R5, R5, R4, RZ, 0x3c, !PT ;  /* 0x000000040505b212 */ /* 0x004fc800078e3cff */
[----:B------:R-:W-:-:S04]  /*2b970*/  @!P3 LOP3.LUT R4, R5, R4, RZ, 0x3c, !PT ;  /* 0x000000040504b212 */ /* 0x000fc800078e3cff */
[----:B------:R-:W-:-:S05]  /*2b980*/  @!P3 LOP3.LUT R5, R5, R4, RZ, 0x3c, !PT ;  /* 0x000000040505b212 */ /* 0x000fca00078e3cff */
[----:B------:R-:W2:Y:S04]  /*2b990*/  @!P3 LDG.E.U16 R30, desc[UR6][R4.64] ;  /* 0x00000006041eb981 */ /* 0x000ea8000c1e1500 */
[----:B--2---:R0:W-:Y:S04]  /*2b9a0*/  STL [R1+0x10], R30 ;  /* 0x0000101e01007387 */ /* 0x0041e80000100800 */
[----:B0-----:R-:W2:Y:S04]  /*2b9b0*/  LDL.LU R30, [R1+0x3d68] ;  /* 0x003d6800011e7983 */ /* 0x001ea80000300800 */
[----:B------:R-:W3:Y:S04]  /*2b9c0*/  LDL R4, [R1+0xcd8] ;  /* 0x000cd80001047983 */ /* 0x000ee80000100800 */
[----:B------:R-:W3:Y:S01]  /*2b9d0*/  LDL R5, [R1+0xcdc] ;  /* 0x000cdc0001057983 */ /* 0x000ee20000100800 */
[----:B----4-:R-:W-:-:S02]  /*2b9e0*/  PRMT R60, RZ, 0x7610, R60 ;  /* 0x00007610ff3c7816 */ /* 0x010fc4000000003c */
[----:B---3--:R-:W-:-:S04]  /*2b9f0*/  @!P0 LOP3.LUT R5, R5, R4, RZ, 0x3c, !PT ;  /* 0x0000000405058212 */ /* 0x008fc800078e3cff */
        /* <DEDUP_REMOVED lines=16> */
[----:B------:R-:W-:-:S02]  /*2bb00*/  PRMT R0, RZ, 0x7610, R0 ;  /* 0x00007610ff007816 */ /* 0x000fc40000000000 */
[----:B----4-:R-:W-:-:S04]  /*2bb10*/  @!P2 LOP3.LUT R5, R5, R4, RZ, 0x3c, !PT ;  /* 0x000000040505a212 */ /* 0x010fc800078e3cff */
[----:B------:R-:W-:-:S04]  /*2bb20*/  @!P2 LOP3.LUT R4, R5, R4, RZ, 0x3c, !PT ;  /* 0x000000040504a212 */ /* 0x000fc800078e3cff */
[----:B------:R-:W-:-:S05]  /*2bb30*/  @!P2 LOP3.LUT R5, R5, R4, RZ, 0x3c, !PT ;  /* 0x000000040505a212 */ /* 0x000fca00078e3cff */
[----:B------:R-:W4:Y:S01]  /*2bb40*/  @!P2 LDG.E.U16 R0, desc[UR6][R4.64] ;  /* 0x000000060400a981 */ /* 0x000f22000c1e1500 */
[----:B--2---:R-:W-:-:S03]  /*2bb50*/  PRMT R30, RZ, 0x7610, R30 ;  /* 0x00007610ff1e7816 */ /* 0x004fc6000000001e */
[----:B----4-:R-:W-:Y:S04]  /*2bb60*/  STL [R1+0x4], R0 ;  /* 0x0000040001007387 */ /* 0x010fe80000100800 */
[----:B------:R-:W2:Y:S01]  /*2bb70*/  LDL R5, [R1+0xcc0] ;  /* 0x000cc00001057983 */ /* 0x000ea20000100800 */
[----:B------:R-:W-:Y:S01]  /*2bb80*/  @!P3 IMAD.MOV.U32 R4, RZ, RZ, R31 ;  /* 0x000000ffff04b224 */ /* 0x000fe200078e001f */
[----:B------:R-:W-:Y:S02]  /*2bb90*/  PRMT R61, RZ, 0x7610, R61 ;  /* 0x00007610ff3d7816 */ /* 0x000fe4000000003d */
[----:B------:R-:W4:Y:S04]  /*2bba0*/  LDL R31, [R1+0xc40] ;  /* 0x000c4000011f7983 */ /* 0x000f280000100800 */
[----:B--2---:R0:W2:Y:S04]  /*2bbb0*/  @!P3 LDG.E.U16 R30, desc[UR6][R4.64] ;  /* 0x00000006041eb981 */ /* 0x0040a8000c1e1500 */
[----:B------:R-:W0:Y:S04]  /*2bbc0*/  LDL R4, [R1+0xc58] ;  /* 0x000c580001047983 */ /* 0x000e280000100800 */
[----:B------:R-:W0:Y:S02]  /*2bbd0*/  LDL R5, [R1+0xc5c] ;  /* 0x000c5c0001057983 */ /* 0x000e240000100800 */
[----:B0-----:R-:W-:-:S04]  /*2bbe0*/  @!P0 LOP3.LUT R5, R5, R4, RZ, 0x3c, !PT ;  /* 0x0000000405058212 */ /* 0x001fc800078e3cff */
[----:B------:R-:W-:-:S04]  /*2bbf0*/  @!P0 LOP3.LUT R4, R5, R4, RZ, 0x3c, !PT ;  /* 0x0000000405048212 */ /* 0x000fc800078e3cff */
[----:B------:R-:W-:Y:S01]  /*2bc00*/  @!P0 LOP3.LUT R5, R5, R4, RZ, 0x3c, !PT ;  /* 0x0000000405058212 */ /* 0x000fe200078e3cff */
[----:B--2---:R0:W-:Y:S04]  /*2bc10*/  STL [R1], R30 ;  /* 0x0000001e01007387 */ /* 0x0041e80000100800 */
[----:B------:R1:W2:Y:S01]  /*2bc20*/  @!P0 LDG.E.U16 R61, desc[UR6][R4.64] ;  /* 0x00000006043d8981 */ /* 0x0002a2000c1e1500 */
[----:B---3--:R-:W-:-:S03]  /*2bc30*/  PRMT R60, RZ, 0x7610, R60 ;  /* 0x00007610ff3c7816 */ /* 0x008fc6000000003c */
[----:B0-----:R-:W3:Y:S04]  /*2bc40*/  LDL R30, [R1+0xc44] ;  /* 0x000c4400011e7983 */ /* 0x001ee80000100800 */
[----:B------:R-:W1:Y:S04]  /*2bc50*/  LDL R4, [R1+0xc50] ;  /* 0x000c500001047983 */ /* 0x000e680000100800 */
[----:B------:R-:W1:Y:S02]  /*2bc60*/  LDL R5, [R1+0xc54] ;  /* 0x000c540001057983 */ /* 0x000e640000100800 */
[----:B-1----:R-:W-:-:S04]  /*2bc70*/  @!P1 LOP3.LUT R5, R5, R4, RZ, 0x3c, !PT ;  /* 0x0000000405059212 */ /* 0x002fc800078e3cff */
[----:B------:R-:W-:-:S04]  /*2bc80*/  @!P1 LOP3.LUT R4, R5, R4, RZ, 0x3c, !PT ;  /* 0x0000000405049212 */ /* 0x000fc800078e3cff */
[----:B------:R-:W-:Y:S01]  /*2bc90*/  @!P1 LOP3.LUT R5, R5, R4, RZ, 0x3c, !PT ;  /* 0x0000000405059212 */ /* 0x000fe200078e3cff */
[----:B--2---:R0:W-:Y:S04]  /*2bca0*/  STL [R1+0x3ce8], R61 ;  /* 0x003ce83d01007387 */ /* 0x0041e80000100800 */
[----:B------:R1:W2:Y:S01]  /*2bcb0*/  @!P1 LDG.E.U16 R60, desc[UR6][R4.64] ;  /* 0x00000006043c9981 */ /* 0x0002a2000c1e1500 */
[----:B------:R-:W-:Y:S02]  /*2bcc0*/  PRMT R59, RZ, 0x7610, R59 ;  /* 0x00007610ff3b7816 */ /* 0x000fe4000000003b */
[----:B------:R-:W-:Y:S01]  /*2bcd0*/  PRMT R58, RZ, 0x7610, R58 ;  /* 0x00007610ff3a7816 */ /* 0x000fe2000000003a */
[----:B0-----:R-:W4:Y:S04]  /*2bce0*/  LDL R61, [R1+0xbdc] ;  /* 0x000bdc00013d7983 */ /* 0x001f280000100800 */
[----:B------:R-:W1:Y:S04]  /*2bcf0*/  LDL R4, [R1+0xc48] ;  /* 0x000c480001047983 */ /* 0x000e680000100800 */
[----:B------:R-:W1:Y:S02]  /*2bd00*/  LDL R5, [R1+0xc4c] ;  /* 0x000c4c0001057983 */ /* 0x000e640000100800 */
[----:B-1----:R-:W-:-:S04]  /*2bd10*/  @!P2 LOP3.LUT R5, R5, R4, RZ, 0x3c, !PT ;  /* 0x000000040505a212 */ /* 0x002fc800078e3cff */
[----:B------:R-:W-:-:S04]  /*2bd20*/  @!P2 LOP3.LUT R4, R5, R4, RZ, 0x3c, !PT ;  /* 0x000000040504a212 */ /* 0x000fc800078e3cff */
[----:B------:R-:W-:-:S05]  /*2bd30*/  @!P2 LOP3.LUT R5, R5, R4, RZ, 0x3c, !PT ;  /* 0x000000040505a212 */ /* 0x000fca00078e3cff */
[----:B------:R3:W4:Y:S04]  /*2bd40*/  @!P2 LDG.E.U16 R59, desc[UR6][R4.64] ;  /* 0x00000006043ba981 */ /* 0x000728000c1e1500 */
[----:B--2---:R0:W-:Y:S01]  /*2bd50*/  STL [R1+0x3cec], R60 ;  /* 0x003cec3c01007387 */ /* 0x0041e20000100800 */
[----:B---3--:R-:W-:Y:S02]  /*2bd60*/  @!P3 IMAD.MOV.U32 R4, RZ, RZ, R30 ;  /* 0x000000ffff04b224 */ /* 0x008fe400078e001e */
[----:B----4-:R-:W-:Y:S01]  /*2bd70*/  @!P3 IMAD.MOV.U32 R5, RZ, RZ, R31 ;  /* 0x000000ffff05b224 */ /* 0x010fe200078e001f */
[----:B0-----:R-:W2:Y:S04]  /*2bd80*/  LDL R60, [R1+0xbd4] ;  /* 0x000bd400013c7983 */ /* 0x001ea80000100800 */
[----:B------:R0:W3:Y:S04]  /*2bd90*/  @!P3 LDG.E.U16 R58, desc[UR6][R4.64] ;  /* 0x00000006043ab981 */ /* 0x0000e8000c1e1500 */
[----:B------:R1:W-:Y:S04]  /*2bda0*/  STL [R1+0x3cf0], R59 ;  /* 0x003cf03b01007387 */ /* 0x0003e80000100800 */
[----:B------:R-:W4:Y:S01]  /*2bdb0*/  LDL R5, [R1+0xbd8] ;  /* 0x000bd80001057983 */ /* 0x000f220000100800 */
[----:B------:R-:W-:Y:S01]  /*2bdc0*/  PRMT R57, RZ, 0x7610, R57 ;  /* 0x00007610ff397816 */ /* 0x000fe20000000039 */
[----:B0-----:R-:W-:-:S02]  /*2bdd0*/  @!P0 IMAD.MOV.U32 R4, RZ, RZ, R61 ;  /* 0x000000ffff048224 */ /* 0x001fc400078e003d */
[----:B------:R-:W2:Y:S04]  /*2bde0*/  LDL R31, [R1+0xbc0] ;  /* 0x000bc000011f7983 */ /* 0x000ea80000100800 */
[----:B------:R-:W2:Y:S04]  /*2bdf0*/  LDL R30, [R1+0xbc4] ;  /* 0x000bc400011e7983 */ /* 0x000ea80000100800 */
[----:B-1----:R-:W2:Y:S04]  /*2be00*/  LDL R59, [R1+0xbd0] ;  /* 0x000bd000013b7983 */ /* 0x002ea80000100800 */
[----:B----4-:R2:W4:Y:S04]  /*2be10*/  @!P0 LDG.E.U16 R57, desc[UR6][R4.64] ;  /* 0x0000000604398981 */ /* 0x010528000c1e1500 */
[----:B---3--:R0:W-:Y:S01]  /*2be20*/  STL [R1+0x3cf4], R58 ;  /* 0x003cf43a01007387 */ /* 0x0081e20000100800 */
[----:B------:R-:W-:-:S03]  /*2be30*/  PRMT R56, RZ, 0x7610, R56 ;  /* 0x00007610ff387816 */ /* 0x000fc60000000038 */
[----:B------:R-:W3:Y:S01]  /*2be40*/  LDL R61, [R1+0xb58] ;  /* 0x000b5800013d7983 */ /* 0x000ee20000100800 */
[----:B--2---:R-:W-:-:S03]  /*2be50*/  @!P1 IMAD.MOV.U32 R4, RZ, RZ, R60 ;  /* 0x000000ffff049224 */ /* 0x004fc600078e003c */
[----:B0-----:R-:W2:Y:S01]  /*2be60*/  LDL R58, [R1+0xb5c] ;  /* 0x000b5c00013a7983 */ /* 0x001ea20000100800 */
[----:B------:R-:W-:-:S05]  /*2be70*/  @!P1 IMAD.MOV.U32 R5, RZ, RZ, R59 ;  /* 0x000000ffff059224 */ /* 0x000fca00078e003b */
[----:B------:R0:W3:Y:S04]  /*2be80*/  @!P1 LDG.E.U16 R56, desc[UR6][R4.64] ;  /* 0x0000000604389981 */ /* 0x0000e8000c1e1500 */
[----:B----4-:R1:W-:Y:S04]  /*2be90*/  STL [R1+0x3cf8], R57 ;  /* 0x003cf83901007387 */ /* 0x0103e80000100800 */
[----:B------:R-:W4:Y:S01]  /*2bea0*/  LDL R5, [R1+0xbc8] ;  /* 0x000bc80001057983 */ /* 0x000f220000100800 */
[----:B------:R-:W-:-:S03]  /*2beb0*/  PRMT R55, RZ, 0x7610, R55 ;  /* 0x00007610ff377816 */ /* 0x000fc60000000037 */
[----:B------:R-:W3:Y:S04]  /*2bec0*/  LDL R60, [R1+0xb50] ;  /* 0x000b5000013c7983 */ /* 0x000ee80000100800 */
[----:B------:R-:W3:Y:S04]  /*2bed0*/  LDL R59, [R1+0xb54] ;  /* 0x000b5400013b7983 */ /* 0x000ee80000100800 */
[----:B-1----:R-:W0:Y:S01]  /*2bee0*/  LDL R57, [R1+0xbcc] ;  /* 0x000bcc0001397983 */ /* 0x002e220000100800 */
[----:B------:R-:W-:Y:S02]  /*2bef0*/  PRMT R54, RZ, 0x7610, R54 ;  /* 0x00007610ff367816 */ /* 0x000fe40000000036 */
[----:B------:R-:W-:Y:S01]  /*2bf00*/  PRMT R53, RZ, 0x7610, R53 ;  /* 0x00007610ff357816 */ /* 0x000fe20000000035 */
[----:B0-----:R-:W-:-:S05]  /*2bf10*/  @!P2 IMAD.MOV.U32 R4, RZ, RZ, R57 ;  /* 0x000000ffff04a224 */ /* 0x001fca00078e0039 */
[----:B----4-:R0:W4:Y:S02]  /*2bf20*/  @!P2 LDG.E.U16 R55, desc[UR6][R4.64] ;  /* 0x000000060437a981 */ /* 0x010124000c1e1500 */
[----:B0-----:R-:W-:Y:S02]  /*2bf30*/  @!P3 IMAD.MOV.U32 R4, RZ, RZ, R30 ;  /* 0x000000ffff04b224 */ /* 0x001fe400078e001e */
[----:B------:R-:W-:-:S05]  /*2bf40*/  @!P3 IMAD.MOV.U32 R5, RZ, RZ, R31 ;  /* 0x000000ffff05b224 */ /* 0x000fca00078e001f */
[----:B------:R2:W4:Y:S02]  /*2bf50*/  @!P3 LDG.E.U16 R54, desc[UR6][R4.64] ;  /* 0x000000060436b981 */ /* 0x000524000c1e1500 */
[----:B--2---:R-:W-:Y:S02]  /*2bf60*/  @!P0 IMAD.MOV.U32 R4, RZ, RZ, R58 ;  /* 0x000000ffff048224 */ /* 0x004fe400078e003a */
[----:B---3--:R-:W-:-:S05]  /*2bf70*/  @!P0 IMAD.MOV.U32 R5, RZ, RZ, R61 ;  /* 0x000000ffff058224 */ /* 0x008fca00078e003d */
[----:B------:R0:W2:Y:S01]  /*2bf80*/  @!P0 LDG.E.U16 R53, desc[UR6][R4.64] ;  /* 0x0000000604358981 */ /* 0x0000a2000c1e1500 */
[----:B------:R-:W-:-:S03]  /*2bf90*/  PRMT R52, RZ, 0x7610, R52 ;  /* 0x00007610ff347816 */ /* 0x000fc60000000034 */
[----:B------:R1:W-:Y:S01]  /*2bfa0*/  STL [R1+0x3cfc], R56 ;  /* 0x003cfc3801007387 */ /* 0x0003e20000100800 */
[----:B0-----:R-:W-:Y:S02]  /*2bfb0*/  @!P1 IMAD.MOV.U32 R4, RZ, RZ, R59 ;  /* 0x000000ffff049224 */ /* 0x001fe400078e003b */
[----:B------:R-:W-:-:S05]  /*2bfc0*/  @!P1 IMAD.MOV.U32 R5, RZ, RZ, R60 ;  /* 0x000000ffff059224 */ /* 0x000fca00078e003c */
[----:B------:R-:W3:Y:S04]  /*2bfd0*/  @!P1 LDG.E.U16 R52, desc[UR6][R4.64] ;  /* 0x0000000604349981 */ /* 0x000ee8000c1e1500 */
[----:B----4-:R0:W-:Y:S04]  /*2bfe0*/  STL [R1+0x3d00], R55 ;  /* 0x003d003701007387 */ /* 0x0101e80000100800 */
[----:B------:R-:W4:Y:S04]  /*2bff0*/  LDL R31, [R1+0xb48] ;  /* 0x000b4800011f7983 */ /* 0x000f280000100800 */
[----:B------:R-:W4:Y:S04]  /*2c000*/  LDL R30, [R1+0xb4c] ;  /* 0x000b4c00011e7983 */ /* 0x000f280000100800 */
[----:B------:R0:W-:Y:S04]  /*2c010*/  STL [R1+0x3d04], R54 ;  /* 0x003d043601007387 */ /* 0x0001e80000100800 */
[----:B------:R-:W4:Y:S04]  /*2c020*/  LDL R58, [R1+0xb40] ;  /* 0x000b4000013a7983 */ /* 0x000f280000100800 */
[----:B------:R-:W4:Y:S01]  /*2c030*/  LDL R57, [R1+0xb44] ;  /* 0x000b440001397983 */ /* 0x000f220000100800 */
[----:B------:R-:W-:-:S03]  /*2c040*/  PRMT R51, RZ, 0x7610, R51 ;  /* 0x00007610ff337816 */ /* 0x000fc60000000033 */
[----:B--2---:R2:W-:Y:S04]  /*2c050*/  STL [R1+0x3d08], R53 ;  /* 0x003d083501007387 */ /* 0x0045e80000100800 */
[----:B-1----:R-:W4:Y:S04]  /*2c060*/  LDL R56, [R1+0xad8] ;  /* 0x000ad80001387983 */ /* 0x002f280000100800 */
[----:B0-----:R-:W4:Y:S04]  /*2c070*/  LDL R55, [R1+0xadc] ;  /* 0x000adc0001377983 */ /* 0x001f280000100800 */
[----:B------:R-:W4:Y:S04]  /*2c080*/  LDL R54, [R1+0xad0] ;  /* 0x000ad00001367983 */ /* 0x000f280000100800 */
[----:B--2---:R-:W2:Y:S04]  /*2c090*/  LDL R53, [R1+0xad4] ;  /* 0x000ad40001357983 */ /* 0x004ea80000100800 */
[----:B---3--:R0:W-:Y:S01]  /*2c0a0*/  STL [R1+0x3d0c], R52 ;  /* 0x003d0c3401007387 */ /* 0x0081e20000100800 */
[----:B----4-:R-:W-:Y:S01]  /*2c0b0*/  @!P2 MOV R5, R31 ;  /* 0x0000001f0005a202 */ /* 0x010fe20000000f00 */
[----:B------:R-:W-:-:S02]  /*2c0c0*/  @!P2 IMAD.MOV.U32 R4, RZ, RZ, R30 ;  /* 0x000000ffff04a224 */ /* 0x000fc400078e001e */
[----:B------:R-:W3:Y:S04]  /*2c0d0*/  LDL R31, [R1+0xac8] ;  /* 0x000ac800011f7983 */ /* 0x000ee80000100800 */
[----:B------:R-:W4:Y:S04]  /*2c0e0*/  LDL R30, [R1+0xacc] ;  /* 0x000acc00011e7983 */ /* 0x000f280000100800 */
[----:B------:R1:W4:Y:S01]  /*2c0f0*/  @!P2 LDG.E.U16 R51, desc[UR6][R4.64] ;  /* 0x000000060433a981 */ /* 0x000322000c1e1500 */
[----:B------:R-:W-:Y:S02]  /*2c100*/  PRMT R50, RZ, 0x7610, R50 ;  /* 0x00007610ff327816 */ /* 0x000fe40000000032 */
[----:B------:R-:W-:Y:S01]  /*2c110*/  PRMT R46, RZ, 0x7610, R46 ;  /* 0x00007610ff2e7816 */ /* 0x000fe2000000002e */
[----:B-1----:R-:W-:-:S02]  /*2c120*/  @!P3 IMAD.MOV.U32 R5, RZ, RZ, R58 ;  /* 0x000000ffff05b224 */ /* 0x002fc400078e003a */
[----:B------:R-:W-:-:S05]  /*2c130*/  @!P3 IMAD.MOV.U32 R4, RZ, RZ, R57 ;  /* 0x000000ffff04b224 */ /* 0x000fca00078e0039 */
[----:B------:R1:W4:Y:S01]  /*2c140*/  @!P3 LDG.E.U16 R50, desc[UR6][R4.64] ;  /* 0x000000060432b981 */ /* 0x000322000c1e1500 */
[----:B------:R-:W-:Y:S01]  /*2c150*/  PRMT R44, RZ, 0x7610, R44 ;  /* 0x00007610ff2c7816 */ /* 0x000fe2000000002c */
[----:B-1----:R-:W-:Y:S02]  /*2c160*/  @!P0 IMAD.MOV.U32 R5, RZ, RZ, R56 ;  /* 0x000000ffff058224 */ /* 0x002fe400078e0038 */
[----:B------:R-:W-:-:S05]  /*2c170*/  @!P0 IMAD.MOV.U32 R4, RZ, RZ, R55 ;  /* 0x000000ffff048224 */ /* 0x000fca00078e0037 */
[----:B------:R2:W4:Y:S01]  /*2c180*/  @!P0 LDG.E.U16 R46, desc[UR6][R4.64] ;  /* 0x00000006042e8981 */ /* 0x000522000c1e1500 */
[----:B------:R-:W-:Y:S01]  /*2c190*/  PRMT R29, RZ, 0x7610, R29 ;  /* 0x00007610ff1d7816 */ /* 0x000fe2000000001d */
[----:B--2---:R-:W-:Y:S02]  /*2c1a0*/  @!P1 IMAD.MOV.U32 R4, RZ, RZ, R53 ;  /* 0x000000ffff049224 */ /* 0x004fe400078e0035 */
[----:B------:R-:W-:-:S05]  /*2c1b0*/  @!P1 IMAD.MOV.U32 R5, RZ, RZ, R54 ;  /* 0x000000ffff059224 */ /* 0x000fca00078e0036 */
[----:B------:R3:W2:Y:S02]  /*2c1c0*/  @!P1 LDG.E.U16 R44, desc[UR6][R4.64] ;  /* 0x00000006042c9981 */ /* 0x0006a4000c1e1500 */
[----:B---3--:R-:W-:Y:S02]  /*2c1d0*/  @!P2 IMAD.MOV.U32 R5, RZ, RZ, R31 ;  /* 0x000000ffff05a224 */ /* 0x008fe400078e001f */
[----:B----4-:R-:W-:Y:S01]  /*2c1e0*/  @!P2 IMAD.MOV.U32 R4, RZ, RZ, R30 ;  /* 0x000000ffff04a224 */ /* 0x010fe200078e001e */
[----:B------:R1:W-:Y:S04]  /*2c1f0*/  STL [R1+0x3d10], R51 ;  /* 0x003d103301007387 */ /* 0x0003e80000100800 */
[----:B0-----:R-:W3:Y:S04]  /*2c200*/  LDL R52, [R1+0xac0] ;  /* 0x000ac00001347983 */ /* 0x001ee80000100800 */
[----:B------:R3:W4:Y:S04]  /*2c210*/  @!P2 LDG.E.U16 R29, desc[UR6][R4.64] ;  /* 0x00000006041da981 */ /* 0x000728000c1e1500 */
[----:B-1----:R-:W4:Y:S04]  /*2c220*/  LDL R51, [R1+0xac4] ;  /* 0x000ac40001337983 */ /* 0x002f280000100800 */
[----:B------:R-:W-:Y:S04]  /*2c230*/  STL [R1+0x3d14], R50 ;  /* 0x003d143201007387 */ /* 0x000fe80000100800 */
[----:B------:R0:W-:Y:S04]  /*2c240*/  STL [R1+0x3d18], R46 ;  /* 0x003d182e01007387 */ /* 0x0001e80000100800 */
[----:B------:R-:W4:Y:S04]  /*2c250*/  LDL R53, [R1+0xa58] ;  /* 0x000a580001357983 */ /* 0x000f280000100800 */
[----:B0-----:R-:W4:Y:S04]  /*2c260*/  LDL R46, [R1+0xa5c] ;  /* 0x000a5c00012e7983 */ /* 0x001f280000100800 */
[----:B--2---:R-:W-:Y:S04]  /*2c270*/  STL [R1+0x3d1c], R44 ;  /* 0x003d1c2c01007387 */ /* 0x004fe80000100800 */
[----:B------:R-:W2:Y:S04]  /*2c280*/  LDL R31, [R1+0xa50] ;  /* 0x000a5000011f7983 */ /* 0x000ea80000100800 */
[----:B------:R-:W2:Y:S01]  /*2c290*/  LDL R30, [R1+0xa54] ;  /* 0x000a5400011e7983 */ /* 0x000ea20000100800 */
[----:B---3--:R-:W-:-:S03]  /*2c2a0*/  @!P3 IMAD.MOV.U32 R5, RZ, RZ, R52 ;  /* 0x000000ffff05b224 */ /* 0x008fc600078e0034 */
[----:B----4-:R0:W-:Y:S04]  /*2c2b0*/  STL [R1+0x3d20], R29 ;  /* 0x003d201d01007387 */ /* 0x0101e80000100800 */
[----:B------:R-:W3:Y:S01]  /*2c2c0*/  LDL R52, [R1+0xa48] ;  /* 0x000a480001347983 */ /* 0x000ee20000100800 */
[----:B------:R-:W-:Y:S02]  /*2c2d0*/  PRMT R28, RZ, 0x7610, R28 ;  /* 0x00007610ff1c7816 */ /* 0x000fe4000000001c */
[----:B------:R-:W-:Y:S02]  /*2c2e0*/  PRMT R27, RZ, 0x7610, R27 ;  /* 0x00007610ff1b7816 */ /* 0x000fe4000000001b */
[----:B------:R-:W-:Y:S02]  /*2c2f0*/  PRMT R26, RZ, 0x7610, R26 ;  /* 0x00007610ff1a7816 */ /* 0x000fe4000000001a */
[----:B------:R-:W-:Y:S01]  /*2c300*/  PRMT R25, RZ, 0x7610, R25 ;  /* 0x00007610ff197816 */ /* 0x000fe20000000019 */
[----:B------:R-:W-:Y:S01]  /*2c310*/  @!P3 IMAD.MOV.U32 R4, RZ, RZ, R51 ;  /* 0x000000ffff04b224 */ /* 0x000fe200078e0033 */
[----:B------:R-:W4:Y:S04]  /*2c320*/  LDL R50, [R1+0xa44] ;  /* 0x000a440001327983 */ /* 0x000f280000100800 */
[----:B------:R-:W4:Y:S04]  /*2c330*/  LDL R51, [R1+0xa4c] ;  /* 0x000a4c0001337983 */ /* 0x000f280000100800 */
[----:B------:R1:W4:Y:S02]  /*2c340*/  @!P3 LDG.E.U16 R28, desc[UR6][R4.64] ;  /* 0x00000006041cb981 */ /* 0x000324000c1e1500 */
[----:B-1----:R-:W-:-:S02]  /*2c350*/  @!P0 IMAD.MOV.U32 R5, RZ, RZ, R53 ;  /* 0x000000ffff058224 */ /* 0x002fc400078e0035 */
[----:B------:R-:W-:-:S05]  /*2c360*/  @!P0 IMAD.MOV.U32 R4, RZ, RZ, R46 ;  /* 0x000000ffff048224 */ /* 0x000fca00078e002e */
[----:B------:R2:W4:Y:S02]  /*2c370*/  @!P0 LDG.E.U16 R27, desc[UR6][R4.64] ;  /* 0x00000006041b8981 */ /* 0x000524000c1e1500 */
[----:B--2---:R-:W-:Y:S02]  /*2c380*/  @!P1 IMAD.MOV.U32 R4, RZ, RZ, R30 ;  /* 0x000000ffff049224 */ /* 0x004fe400078e001e */
[----:B------:R-:W-:-:S05]  /*2c390*/  @!P1 IMAD.MOV.U32 R5, RZ, RZ, R31 ;  /* 0x000000ffff059224 */ /* 0x000fca00078e001f */
[----:B------:R3:W2:Y:S02]  /*2c3a0*/  @!P1 LDG.E.U16 R26, desc[UR6][R4.64] ;  /* 0x00000006041a9981 */ /* 0x0006a4000c1e1500 */
[----:B---3--:R-:W-:Y:S02]  /*2c3b0*/  @!P2 IMAD.MOV.U32 R5, RZ, RZ, R52 ;  /* 0x000000ffff05a224 */ /* 0x008fe400078e0034 */
[----:B----4-:R-:W-:-:S05]  /*2c3c0*/  @!P2 IMAD.MOV.U32 R4, RZ, RZ, R51 ;  /* 0x000000ffff04a224 */ /* 0x010fca00078e0033 */
[----:B------:R-:W3:Y:S04]  /*2c3d0*/  @!P2 LDG.E.U16 R25, desc[UR6][R4.64] ;  /* 0x000000060419a981 */ /* 0x000ee8000c1e1500 */
[----:B------:R1:W-:Y:S04]  /*2c3e0*/  STL [R1+0x3d24], R28 ;  /* 0x003d241c01007387 */ /* 0x0003e80000100800 */
[----:B------:R-:W4:Y:S04]  /*2c3f0*/  LDL R46, [R1+0x9d8] ;  /* 0x0009d800012e7983 */ /* 0x000f280000100800 */
[----:B0-----:R-:W4:Y:S04]  /*2c400*/  LDL R29, [R1+0x9dc] ;  /* 0x0009dc00011d7983 */ /* 0x001f280000100800 */
[----:B-1----:R-:W4:Y:S04]  /*2c410*/  LDL R28, [R1+0xa40] ;  /* 0x000a4000011c7983 */ /* 0x002f280000100800 */
[----:B------:R0:W-:Y:S04]  /*2c420*/  STL [R1+0x3d28], R27 ;  /* 0x003d281b01007387 */ /* 0x0001e80000100800 */
[----:B------:R-:W4:Y:S04]  /*2c430*/  LDL R44, [R1+0x9d0] ;  /* 0x0009d000012c7983 */ /* 0x000f280000100800 */
[----:B------:R-:W4:Y:S04]  /*2c440*/  LDL R31, [R1+0x9d4] ;  /* 0x0009d400011f7983 */ /* 0x000f280000100800 */
[----:B------:R-:W4:Y:S04]  /*2c450*/  LDL R30, [R1+0x9cc] ;  /* 0x0009cc00011e7983 */ /* 0x000f280000100800 */
[----:B--2---:R1:W-:Y:S04]  /*2c460*/  STL [R1+0x3d2c], R26 ;  /* 0x003d2c1a01007387 */ /* 0x0043e80000100800 */
[----:B0-----:R-:W2:Y:S04]  /*2c470*/  LDL R27, [R1+0x9c4] ;  /* 0x0009c400011b7983 */ /* 0x001ea80000100800 */
[----:B-1----:R-:W2:Y:S04]  /*2c480*/  LDL R26, [R1+0x9c8] ;  /* 0x0009c800011a7983 */ /* 0x002ea80000100800 */
[----:B---3--:R0:W-:Y:S04]  /*2c490*/  STL [R1+0x3d30], R25 ;  /* 0x003d301901007387 */ /* 0x0081e80000100800 */
[----:B0-----:R-:W3:Y:S01]  /*2c4a0*/  LDL R25, [R1+0x9c0] ;  /* 0x0009c00001197983 */ /* 0x001ee20000100800 */
[----:B------:R-:W-:Y:S01]  /*2c4b0*/  PRMT R24, RZ, 0x7610, R24 ;  /* 0x00007610ff187816 */ /* 0x000fe20000000018 */
[----:B------:R-:W-:-:S02]  /*2c4c0*/  @!P3 IMAD.MOV.U32 R4, RZ, RZ, R50 ;  /* 0x000000ffff04b224 */ /* 0x000fc400078e0032 */
[----:B----4-:R-:W-:Y:S01]  /*2c4d0*/  @!P3 IMAD.MOV.U32 R5, RZ, RZ, R28 ;  /* 0x000000ffff05b224 */ /* 0x010fe200078e001c */
[----:B------:R-:W-:Y:S02]  /*2c4e0*/  PRMT R23, RZ, 0x7610, R23 ;  /* 0x00007610ff177816 */ /* 0x000fe40000000017 */
[----:B------:R-:W-:Y:S02]  /*2c4f0*/  PRMT R22, RZ, 0x7610, R22 ;  /* 0x00007610ff167816 */ /* 0x000fe40000000016 */
[----:B------:R-:W-:Y:S02]  /*2c500*/  PRMT R21, RZ, 0x7610, R21 ;  /* 0x00007610ff157816 */ /* 0x000fe40000000015 */
[----:B------:R-:W-:Y:S01]  /*2c510*/  PRMT R20, RZ, 0x7610, R20 ;  /* 0x00007610ff147816 */ /* 0x000fe20000000014 */
[----:B------:R0:W4:Y:S04]  /*2c520*/  @!P3 LDG.E.U16 R24, desc[UR6][R4.64] ;  /* 0x000000060418b981 */ /* 0x000128000c1e1500 */
[----:B------:R-:W4:Y:S01]  /*2c530*/  LDL R28, [R1+0x95c] ;  /* 0x00095c00011c7983 */ /* 0x000f220000100800 */
[----:B0-----:R-:W-:Y:S01]  /*2c540*/  @!P0 IMAD.MOV.U32 R4, RZ, RZ, R29 ;  /* 0x000000ffff048224 */ /* 0x001fe200078e001d */
[----:B------:R-:W-:-:S05]  /*2c550*/  @!P0 MOV R5, R46 ;  /* 0x0000002e00058202 */ /* 0x000fca0000000f00 */
[----:B------:R0:W4:Y:S02]  /*2c560*/  @!P0 LDG.E.U16 R23, desc[UR6][R4.64] ;  /* 0x0000000604178981 */ /* 0x000124000c1e1500 */
[----:B0-----:R-:W-:Y:S02]  /*2c570*/  @!P1 IMAD.MOV.U32 R4, RZ, RZ, R31 ;  /* 0x000000ffff049224 */ /* 0x001fe400078e001f */
[----:B------:R-:W-:-:S05]  /*2c580*/  @!P1 IMAD.MOV.U32 R5, RZ, RZ, R44 ;  /* 0x000000ffff059224 */ /* 0x000fca00078e002c */
[----:B------:R0:W4:Y:S02]  /*2c590*/  @!P1 LDG.E.U16 R22, desc[UR6][R4.64] ;  /* 0x0000000604169981 */ /* 0x000124000c1e1500 */
[----:B0-----:R-:W-:Y:S02]  /*2c5a0*/  @!P2 IMAD.MOV.U32 R4, RZ, RZ, R30 ;  /* 0x000000ffff04a224 */ /* 0x001fe400078e001e */
[----:B--2---:R-:W-:-:S05]  /*2c5b0*/  @!P2 IMAD.MOV.U32 R5, RZ, RZ, R26 ;  /* 0x000000ffff05a224 */ /* 0x004fca00078e001a */
[----:B------:R0:W2:Y:S02]  /*2c5c0*/  @!P2 LDG.E.U16 R21, desc[UR6][R4.64] ;  /* 0x000000060415a981 */ /* 0x0000a4000c1e1500 */
[----:B0-----:R-:W-:Y:S02]  /*2c5d0*/  @!P3 IMAD.MOV.U32 R4, RZ, RZ, R27 ;  /* 0x000000ffff04b224 */ /* 0x001fe400078e001b */
[----:B---3--:R-:W-:-:S05]  /*2c5e0*/  @!P3 IMAD.MOV.U32 R5, RZ, RZ, R25 ;  /* 0x000000ffff05b224 */ /* 0x008fca00078e0019 */
[----:B------:R-:W3:Y:S04]  /*2c5f0*/  @!P3 LDG.E.U16 R20, desc[UR6][R4.64] ;  /* 0x000000060414b981 */ /* 0x000ee8000c1e1500 */
[----:B----4-:R0:W-:Y:S04]  /*2c600*/  STL [R1+0x3d34], R24 ;  /* 0x003d341801007387 */ /* 0x0101e80000100800 */
[----:B------:R-:W4:Y:S04]  /*2c610*/  LDL R29, [R1+0x958] ;  /* 0x00095800011d7983 */ /* 0x000f280000100800 */
[----:B------:R1:W-:Y:S04]  /*2c620*/  STL [R1+0x3d38], R23 ;  /* 0x003d381701007387 */ /* 0x0003e80000100800 */
[----:B0-----:R-:W4:Y:S04]  /*2c630*/  LDL R24, [R1+0x950] ;  /* 0x0009500001187983 */ /* 0x001f280000100800 */
[----:B-1----:R-:W4:Y:S04]  /*2c640*/  LDL R23, [R1+0x954] ;  /* 0x0009540001177983 */ /* 0x002f280000100800 */
[----:B------:R0:W-:Y:S04]  /*2c650*/  STL [R1+0x3d3c], R22 ;  /* 0x003d3c1601007387 */ /* 0x0001e80000100800 */
[----:B------:R-:W4:Y:S04]  /*2c660*/  LDL R31, [R1+0x948] ;  /* 0x00094800011f7983 */ /* 0x000f280000100800 */
[----:B------:R-:W4:Y:S04]  /*2c670*/  LDL R26, [R1+0x94c] ;  /* 0x00094c00011a7983 */ /* 0x000f280000100800 */
[----:B0-----:R-:W4:Y:S04]  /*2c680*/  LDL R22, [R1+0x944] ;  /* 0x0009440001167983 */ /* 0x001f280000100800 */
[----:B--2---:R0:W-:Y:S04]  /*2c690*/  STL [R1+0x3d40], R21 ;  /* 0x003d401501007387 */ /* 0x0041e80000100800 */
[----:B------:R-:W2:Y:S04]  /*2c6a0*/  LDL R27, [R1+0x940] ;  /* 0x00094000011b7983 */ /* 0x000ea80000100800 */
[----:B------:R-:W2:Y:S04]  /*2c6b0*/  LDL R25, [R1+0x1f94] ;  /* 0x001f940001197983 */ /* 0x000ea80000100800 */
[----:B---3--:R-:W-:Y:S04]  /*2c6c0*/  STL [R1+0x3d44], R20 ;  /* 0x003d441401007387 */ /* 0x008fe80000100800 */
[----:B------:R-:W3:Y:S01]  /*2c6d0*/  LDL R30, [R1+0x1f88] ;  /* 0x001f8800011e7983 */ /* 0x000ee20000100800 */
[----:B------:R-:W-:Y:S01]  /*2c6e0*/  PRMT R19, RZ, 0x7610, R19 ;  /* 0x00007610ff137816 */ /* 0x000fe20000000013 */
[----:B------:R-:W-:-:S02]  /*2c6f0*/  @!P0 IMAD.MOV.U32 R4, RZ, RZ, R28 ;  /* 0x000000ffff048224 */ /* 0x000fc400078e001c */
[----:B----4-:R-:W-:Y:S01]  /*2c700*/  @!P0 IMAD.MOV.U32 R5, RZ, RZ, R29 ;  /* 0x000000ffff058224 */ /* 0x010fe200078e001d */
[----:B------:R-:W4:Y:S04]  /*2c710*/  LDL R28, [R1+0x1f9c] ;  /* 0x001f9c00011c7983 */ /* 0x000f280000100800 */
[----:B------:R-:W4:Y:S01]  /*2c720*/  LDL R29, [R1+0x1f90] ;  /* 0x001f9000011d7983 */ /* 0x000f220000100800 */
[----:B------:R-:W-:-:S03]  /*2c730*/  PRMT R18, RZ, 0x7610, R18 ;  /* 0x00007610ff127816 */ /* 0x000fc60000000012 */
[----:B------:R1:W4:Y:S01]  /*2c740*/  @!P0 LDG.E.U16 R19, desc[UR6][R4.64] ;  /* 0x0000000604138981 */ /* 0x000322000c1e1500 */
[----:B------:R-:W-:Y:S01]  /*2c750*/  PRMT R17, RZ, 0x7610, R17 ;  /* 0x00007610ff117816 */ /* 0x000fe20000000011 */
[----:B-1----:R-:W-:Y:S02]  /*2c760*/  @!P1 IMAD.MOV.U32 R5, RZ, RZ, R24 ;  /* 0x000000ffff059224 */ /* 0x002fe400078e0018 */
[----:B------:R-:W-:-:S05]  /*2c770*/  @!P1 IMAD.MOV.U32 R4, RZ, RZ, R23 ;  /* 0x000000ffff049224 */ /* 0x000fca00078e0017 */
[----:B------:R1:W4:Y:S01]  /*2c780*/  @!P1 LDG.E.U16 R18, desc[UR6][R4.64] ;  /* 0x0000000604129981 */ /* 0x000322000c1e1500 */
[----:B------:R-:W-:Y:S01]  /*2c790*/  PRMT R16, RZ, 0x7610, R16 ;  /* 0x00007610ff107816 */ /* 0x000fe20000000010 */
[----:B-1----:R-:W-:Y:S02]  /*2c7a0*/  @!P2 IMAD.MOV.U32 R4, RZ, RZ, R26 ;  /* 0x000000ffff04a224 */ /* 0x002fe400078e001a */
[----:B------:R-:W-:-:S05]  /*2c7b0*/  @!P2 IMAD.MOV.U32 R5, RZ, RZ, R31 ;  /* 0x000000ffff05a224 */ /* 0x000fca00078e001f */
[----:B------:R1:W4:Y:S01]  /*2c7c0*/  @!P2 LDG.E.U16 R17, desc[UR6][R4.64] ;  /* 0x000000060411a981 */ /* 0x000322000c1e1500 */
[----:B------:R-:W-:Y:S01]  /*2c7d0*/  PRMT R15, RZ, 0x7610, R15 ;  /* 0x00007610ff0f7816 */ /* 0x000fe2000000000f */
[----:B-1----:R-:W-:Y:S02]  /*2c7e0*/  @!P3 IMAD.MOV.U32 R4, RZ, RZ, R22 ;  /* 0x000000ffff04b224 */ /* 0x002fe400078e0016 */
[----:B--2---:R-:W-:-:S05]  /*2c7f0*/  @!P3 IMAD.MOV.U32 R5, RZ, RZ, R27 ;  /* 0x000000ffff05b224 */ /* 0x004fca00078e001b */
[----:B------:R1:W2:Y:S02]  /*2c800*/  @!P3 LDG.E.U16 R16, desc[UR6][R4.64] ;  /* 0x000000060410b981 */ /* 0x0002a4000c1e1500 */
[----:B-1----:R-:W-:Y:S02]  /*2c810*/  @!P0 IMAD.MOV.U32 R4, RZ, RZ, R25 ;  /* 0x000000ffff048224 */ /* 0x002fe400078e0019 */
[----:B---3--:R-:W-:-:S05]  /*2c820*/  @!P0 IMAD.MOV.U32 R5, RZ, RZ, R30 ;  /* 0x000000ffff058224 */ /* 0x008fca00078e001e */
[----:B------:R1:W3:Y:S01]  /*2c830*/  @!P0 LDG.E.U16 R15, desc[UR6][R4.64] ;  /* 0x00000006040f8981 */ /* 0x0002e2000c1e1500 */
[----:B------:R-:W-:-:S03]  /*2c840*/  PRMT R14, RZ, 0x7610, R14 ;  /* 0x00007610ff0e7816 */ /* 0x000fc6000000000e */
[----:B----4-:R-:W-:Y:S04]  /*2c850*/  STL [R1+0x3d48], R19 ;  /* 0x003d481301007387 */ /* 0x010fe80000100800 */
[----:B------:R-:W4:Y:S04]  /*2c860*/  LDL R24, [R1+0x1f98] ;  /* 0x001f980001187983 */ /* 0x000f280000100800 */
[----:B------:R-:W4:Y:S01]  /*2c870*/  LDL R23, [R1+0x1fa4] ;  /* 0x001fa40001177983 */ /* 0x000f220000100800 */
[----:B-1----:R-:W-:Y:S02]  /*2c880*/  @!P1 IMAD.MOV.U32 R4, RZ, RZ, R28 ;  /* 0x000000ffff049224 */ /* 0x002fe400078e001c */
[----:B------:R-:W-:-:S05]  /*2c890*/  @!P1 IMAD.MOV.U32 R5, RZ, RZ, R29 ;  /* 0x000000ffff059224 */ /* 0x000fca00078e001d */
[----:B------:R4:W4:Y:S04]  /*2c8a0*/  @!P1 LDG.E.U16 R14, desc[UR6][R4.64] ;  /* 0x00000006040e9981 */ /* 0x000928000c1e1500 */
[----:B------:R1:W-:Y:S04]  /*2c8b0*/  STL [R1+0x3d4c], R18 ;  /* 0x003d4c1201007387 */ /* 0x0003e80000100800 */
[----:B------:R-:W4:Y:S04]  /*2c8c0*/  LDL R26, [R1+0x1fa0] ;  /* 0x001fa000011a7983 */ /* 0x000f280000100800 */
[----:B0-----:R-:W4:Y:S04]  /*2c8d0*/  LDL R21, [R1+0x1fac] ;  /* 0x001fac0001157983 */ /* 0x001f280000100800 */
[----:B------:R-:W-:Y:S04]  /*2c8e0*/  STL [R1+0x3d50], R17 ;  /* 0x003d501101007387 */ /* 0x000fe80000100800 */
[----:B------:R-:W4:Y:S04]  /*2c8f0*/  LDL R27, [R1+0x2008] ;  /* 0x00200800011b7983 */ /* 0x000f280000100800 */
[----:B------:R-:W4:Y:S04]  /*2c900*/  LDL R22, [R1+0x2014] ;  /* 0x0020140001167983 */ /* 0x000f280000100800 */
[----:B-1----:R-:W4:Y:S04]  /*2c910*/  LDL R18, [R1+0x201c] ;  /* 0x00201c0001127983 */ /* 0x002f280000100800 */
[----:B--2---:R0:W-:Y:S04]  /*2c920*/  STL [R1+0x3d54], R16 ;  /* 0x003d541001007387 */ /* 0x0041e80000100800 */
[----:B------:R-:W2:Y:S04]  /*2c930*/  LDL R19, [R1+0x2010] ;  /* 0x0020100001137983 */ /* 0x000ea80000100800 */
[----:B------:R-:W2:Y:S04]  /*2c940*/  LDL R25, [R1+0x2024] ;  /* 0x0020240001197983 */ /* 0x000ea80000100800 */
[----:B---3--:R1:W-:Y:S04]  /*2c950*/  STL [R1+0x3d58], R15 ;  /* 0x003d580f01007387 */ /* 0x0083e80000100800 */
[----:B0-----:R-:W3:Y:S04]  /*2c960*/  LDL R16, [R1+0x202c] ;  /* 0x00202c0001107983 */ /* 0x001ee80000100800 */
[----:B-1----:R-:W3:Y:S01]  /*2c970*/  LDL R15, [R1+0x2018] ;  /* 0x00201800010f7983 */ /* 0x002ee20000100800 */
[----:B------:R-:W-:Y:S01]  /*2c980*/  PRMT R13, RZ, 0x7610, R13 ;  /* 0x00007610ff0d7816 */ /* 0x000fe2000000000d */
[----:B----4-:R-:W-:Y:S01]  /*2c990*/  @!P2 IMAD.MOV.U32 R4, RZ, RZ, R23 ;  /* 0x000000ffff04a224 */ /* 0x010fe200078e0017 */
[----:B------:R-:W-:Y:S01]  /*2c9a0*/  @!P2 MOV R5, R24 ;  /* 0x000000180005a202 */ /* 0x000fe20000000f00 */
[----:B------:R0:W-:Y:S04]  /*2c9b0*/  STL [R1+0x3d5c], R14 ;  /* 0x003d5c0e01007387 */ /* 0x0001e80000100800 */
[----:B------:R-:W4:Y:S01]  /*2c9c0*/  LDL R23, [R1+0x2020] ;  /* 0x0020200001177983 */ /* 0x000f220000100800 */
[----:B------:R-:W-:-:S03]  /*2c9d0*/  PRMT R12, RZ, 0x7610, R12 ;  /* 0x00007610ff0c7816 */ /* 0x000fc6000000000c */
[----:B------:R1:W4:Y:S04]  /*2c9e0*/  @!P2 LDG.E.U16 R13, desc[UR6][R4.64] ;  /* 0x00000006040da981 */ /* 0x000328000c1e1500 */
[----:B------:R-:W4:Y:S01]  /*2c9f0*/  LDL R24, [R1+0x2094] ;  /* 0x0020940001187983 */ /* 0x000f220000100800 */
[----:B------:R-:W-:Y:S02]  /*2ca00*/  PRMT R11, RZ, 0x7610, R11 ;  /* 0x00007610ff0b7816 */ /* 0x000fe4000000000b */
[----:B------:R-:W-:Y:S02]  /*2ca10*/  PRMT R10, RZ, 0x7610, R10 ;  /* 0x00007610ff0a7816 */ /* 0x000fe4000000000a */
[----:B------:R-:W-:Y:S02]  /*2ca20*/  PRMT R9, RZ, 0x7610, R9 ;  /* 0x00007610ff097816 */ /* 0x000fe40000000009 */
[----:B------:R-:W-:-:S02]  /*2ca30*/  PRMT R8, RZ, 0x7610, R8 ;  /* 0x00007610ff087816 */ /* 0x000fc40000000008 */
[----:B------:R-:W-:Y:S02]  /*2ca40*/  PRMT R7, RZ, 0x7610, R7 ;  /* 0x00007610ff077816 */ /* 0x000fe40000000007 */
[----:B------:R-:W-:Y:S02]  /*2ca50*/  PRMT R6, RZ, 0x7610, R6 ;  /* 0x00007610ff067816 */ /* 0x000fe40000000006 */
[----:B------:R-:W-:Y:S02]  /*2ca60*/  PRMT R42, RZ, 0x7610, R42 ;  /* 0x00007610ff2a7816 */ /* 0x000fe4000000002a */
[----:B------:R-:W-:Y:S01]  /*2ca70*/  PRMT R40, RZ, 0x7610, R40 ;  /* 0x00007610ff287816 */ /* 0x000fe20000000028 */
[----:B-1----:R-:W-:Y:S02]  /*2ca80*/  @!P3 IMAD.MOV.U32 R5, RZ, RZ, R26 ;  /* 0x000000ffff05b224 */ /* 0x002fe400078e001a */
[----:B------:R-:W-:Y:S01]  /*2ca90*/  @!P3 IMAD.MOV.U32 R4, RZ, RZ, R21 ;  /* 0x000000ffff04b224 */ /* 0x000fe200078e0015 */
[----:B------:R-:W4:Y:S04]  /*2caa0*/  LDL R26, [R1+0x2088] ;  /* 0x00208800011a7983 */ /* 0x000f280000100800 */
[----:B------:R-:W4:Y:S04]  /*2cab0*/  LDL R21, [R1+0x209c] ;  /* 0x00209c0001157983 */ /* 0x000f280000100800 */
[----:B------:R1:W4:Y:S01]  /*2cac0*/  @!P3 LDG.E.U16 R12, desc[UR6][R4.64] ;  /* 0x00000006040cb981 */ /* 0x000322000c1e1500 */
[----:B------:R-:W-:-:S02]  /*2cad0*/  PRMT R38, RZ, 0x7610, R38 ;  /* 0x00007610ff267816 */ /* 0x000fc40000000026 */
[----:B------:R-:W-:Y:S02]  /*2cae0*/  PRMT R36, RZ, 0x7610, R36 ;  /* 0x00007610ff247816 */ /* 0x000fe40000000024 */
[----:B------:R-:W-:Y:S01]  /*2caf0*/  PRMT R34, RZ, 0x7610, R34 ;  /* 0x00007610ff227816 */ /* 0x000fe20000000022 */
[----:B------:R-:W4:Y:S04]  /*2cb00*/  LDL R44, [R1+0x1628] ;  /* 0x00162800012c7983 */ /* 0x000f280000100800 */
[----:B------:R-:W4:Y:S04]  /*2cb10*/  LDL R29, [R1+0x162c] ;  /* 0x00162c00011d7983 */ /* 0x000f280000100800 */
[----:B------:R-:W4:Y:S01]  /*2cb20*/  LDL R28, [R1+0x1620] ;  /* 0x00162000011c7983 */ /* 0x000f220000100800 */
[----:B-1----:R-:W-:-:S02]  /*2cb30*/  @!P0 IMAD.MOV.U32 R5, RZ, RZ, R27 ;  /* 0x000000ffff058224 */ /* 0x002fc400078e001b */
[----:B------:R-:W-:Y:S01]  /*2cb40*/  @!P0 IMAD.MOV.U32 R4, RZ, RZ, R22 ;  /* 0x000000ffff048224 */ /* 0x000fe200078e0016 */
[----:B------:R-:W4:Y:S04]  /*2cb50*/  LDL R27, [R1+0x1730] ;  /* 0x00173000011b7983 */ /* 0x000f280000100800 */
[----:B------:R-:W4:Y:S04]  /*2cb60*/  LDL R22, [R1+0x2090] ;  /* 0x0020900001167983 */ /* 0x000f280000100800 */
[----:B------:R1:W4:Y:S02]  /*2cb70*/  @!P0 LDG.E.U16 R11, desc[UR6][R4.64] ;  /* 0x00000006040b8981 */ /* 0x000324000c1e1500 */
[----:B-1----:R-:W-:-:S02]  /*2cb80*/  @!P1 IMAD.MOV.U32 R4, RZ, RZ, R18 ;  /* 0x000000ffff049224 */ /* 0x002fc400078e0012 */
[----:B--2---:R-:W-:Y:S01]  /*2cb90*/  @!P1 IMAD.MOV.U32 R5, RZ, RZ, R19 ;  /* 0x000000ffff059224 */ /* 0x004fe200078e0013 */
[----:B------:R-:W2:Y:S04]  /*2cba0*/  LDL R18, [R1+0x20a4] ;  /* 0x0020a40001127983 */ /* 0x000ea80000100800 */
[----:B------:R-:W2:Y:S04]  /*2cbb0*/  LDL R19, [R1+0x2098] ;  /* 0x0020980001137983 */ /* 0x000ea80000100800 */
[----:B------:R1:W2:Y:S02]  /*2cbc0*/  @!P1 LDG.E.U16 R10, desc[UR6][R4.64] ;  /* 0x00000006040a9981 */ /* 0x0002a4000c1e1500 */
[----:B-1----:R-:W-:-:S02]  /*2cbd0*/  @!P2 IMAD.MOV.U32 R4, RZ, RZ, R25 ;  /* 0x000000ffff04a224 */ /* 0x002fc400078e0019 */
[----:B------:R-:W2:Y:S01]  /*2cbe0*/  LDL R25, [R1+0x20a0] ;  /* 0x0020a00001197983 */ /* 0x000ea20000100800 */
[----:B---3--:R-:W-:-:S03]  /*2cbf0*/  @!P2 IMAD.MOV.U32 R5, RZ, RZ, R15 ;  /* 0x000000ffff05a224 */ /* 0x008fc600078e000f */
[----:B------:R-:W3:Y:S04]  /*2cc00*/  LDL R15, [R1+0x20ac] ;  /* 0x0020ac00010f7983 */ /* 0x000ee80000100800 */
[----:B------:R1:W3:Y:S02]  /*2cc10*/  @!P2 LDG.E.U16 R9, desc[UR6][R4.64] ;  /* 0x000000060409a981 */ /* 0x0002e4000c1e1500 */
[----:B-1----:R-:W-:Y:S02]  /*2cc20*/  @!P3 IMAD.MOV.U32 R4, RZ, RZ, R16 ;  /* 0x000000ffff04b224 */ /* 0x002fe400078e0010 */
[----:B------:R-:W3:Y:S01]  /*2cc30*/  LDL R16, [R1+0x173c] ;  /* 0x00173c0001107983 */ /* 0x000ee20000100800 */
[----:B----4-:R-:W-:-:S03]  /*2cc40*/  @!P3 IMAD.MOV.U32 R5, RZ, RZ, R23 ;  /* 0x000000ffff05b224 */ /* 0x010fc600078e0017 */
[----:B------:R-:W4:Y:S04]  /*2cc50*/  LDL R23, [R1+0x1738] ;  /* 0x0017380001177983 */ /* 0x000f280000100800 */
[----:B------:R1:W4:Y:S01]  /*2cc60*/  @!P3 LDG.E.U16 R8, desc[UR6][R4.64] ;  /* 0x000000060408b981 */ /* 0x000322000c1e1500 */
[----:B------:R-:W-:-:S03]  /*2cc70*/  @!P1 IMAD.MOV.U32 R30, RZ, RZ, R21 ;  /* 0x000000ffff1e9224 */ /* 0x000fc600078e0015 */
[----:B------:R-:W4:Y:S01]  /*2cc80*/  LDL R21, [R1+0x172c] ;  /* 0x00172c0001157983 */ /* 0x000f220000100800 */
[----:B-1----:R-:W-:-:S03]  /*2cc90*/  @!P0 IMAD.MOV.U32 R4, RZ, RZ, R24 ;  /* 0x000000ffff048224 */ /* 0x002fc600078e0018 */
[----:B------:R-:W4:Y:S01]  /*2cca0*/  LDL R24, [R1+0x1734] ;  /* 0x0017340001187983 */ /* 0x000f220000100800 */
[----:B------:R-:W-:-:S03]  /*2ccb0*/  @!P0 IMAD.MOV.U32 R5, RZ, RZ, R26 ;  /* 0x000000ffff058224 */ /* 0x000fc600078e001a */
[----:B------:R-:W4:Y:S01]  /*2ccc0*/  LDL R26, [R1+0x16b8] ;  /* 0x0016b800011a7983 */ /* 0x000f220000100800 */
[----:B------:R-:W-:-:S03]  /*2ccd0*/  @!P1 IMAD.MOV.U32 R31, RZ, RZ, R22 ;  /* 0x000000ffff1f9224 */ /* 0x000fc600078e0016 */
[----:B------:R-:W4:Y:S04]  /*2cce0*/  LDL R22, [R1+0x1728] ;  /* 0x0017280001167983 */ /* 0x000f280000100800 */
[----:B------:R1:W4:Y:S04]  /*2ccf0*/  @!P0 LDG.E.U16 R7, desc[UR6][R4.64] ;  /* 0x0000000604078981 */ /* 0x000328000c1e1500 */
[----:B------:R2:W4:Y:S01]  /*2cd00*/  @!P1 LDG.E.U16 R6, desc[UR6][R30.64] ;  /* 0x000000061e069981 */ /* 0x000522000c1e1500 */
[----:B-1----:R-:W-:Y:S01]  /*2cd10*/  PRMT R5, RZ, 0x7610, R5 ;  /* 0x00007610ff057816 */ /* 0x002fe20000000005 */
[----:B--2---:R-:W-:-:S02]  /*2cd20*/  @!P2 IMAD.MOV.U32 R30, RZ, RZ, R18 ;  /* 0x000000ffff1ea224 */ /* 0x004fc400078e0012 */
[----:B------:R-:W-:Y:S01]  /*2cd30*/  @!P2 IMAD.MOV.U32 R31, RZ, RZ, R19 ;  /* 0x000000ffff1fa224 */ /* 0x000fe200078e0013 */
[----:B------:R-:W2:Y:S04]  /*2cd40*/  LDL R18, [R1+0x1724] ;  /* 0x0017240001127983 */ /* 0x000ea80000100800 */
[----:B------:R-:W2:Y:S01]  /*2cd50*/  LDL R19, [R1+0x1720] ;  /* 0x0017200001137983 */ /* 0x000ea20000100800 */
[----:B------:R-:W-:-:S03]  /*2cd60*/  PRMT R4, RZ, 0x7610, R4 ;  /* 0x00007610ff047816 */ /* 0x000fc60000000004 */
[----:B------:R1:W2:Y:S02]  /*2cd70*/  @!P2 LDG.E.U16 R5, desc[UR6][R30.64] ;  /* 0x000000061e05a981 */ /* 0x0002a4000c1e1500 */
[----:B-1----:R-:W-:Y:S02]  /*2cd80*/  @!P3 IMAD.MOV.U32 R31, RZ, RZ, R25 ;  /* 0x000000ffff1fb224 */ /* 0x002fe400078e0019 */
[----:B------:R-:W2:Y:S01]  /*2cd90*/  LDL R25, [R1+0x16bc] ;  /* 0x0016bc0001197983 */ /* 0x000ea20000100800 */
[----:B---3--:R-:W-:-:S03]  /*2cda0*/  @!P3 IMAD.MOV.U32 R30, RZ, RZ, R15 ;  /* 0x000000ffff1eb224 */ /* 0x008fc600078e000f */
[----:B------:R-:W3:Y:S04]  /*2cdb0*/  LDL R15, [R1+0x16b4] ;  /* 0x0016b400010f7983 */ /* 0x000ee80000100800 */
[----:B------:R1:W3:Y:S02]  /*2cdc0*/  @!P3 LDG.E.U16 R4, desc[UR6][R30.64] ;  /* 0x000000061e04b981 */ /* 0x0002e4000c1e1500 */
[----:B-1----:R-:W-:Y:S02]  /*2cdd0*/  @!P0 IMAD.MOV.U32 R30, RZ, RZ, R16 ;  /* 0x000000ffff1e8224 */ /* 0x002fe400078e0010 */
[----:B------:R-:W3:Y:S01]  /*2cde0*/  LDL R16, [R1+0x16b0] ;  /* 0x0016b00001107983 */ /* 0x000ee20000100800 */
[----:B----4-:R-:W-:-:S03]  /*2cdf0*/  @!P0 MOV R31, R23 ;  /* 0x00000017001f8202 */ /* 0x010fc60000000f00 */
[----:B------:R-:W4:Y:S04]  /*2ce00*/  LDL R23, [R1+0x16ac] ;  /* 0x0016ac0001177983 */ /* 0x000f280000100800 */
[----:B------:R1:W4:Y:S02]  /*2ce10*/  @!P0 LDG.E.U16 R42, desc[UR6][R30.64] ;  /* 0x000000061e2a8981 */ /* 0x000324000c1e1500 */
[----:B-1----:R-:W-:Y:S02]  /*2ce20*/  @!P1 IMAD.MOV.U32 R30, RZ, RZ, R24 ;  /* 0x000000ffff1e9224 */ /* 0x002fe400078e0018 */
[----:B------:R-:W-:Y:S01]  /*2ce30*/  @!P1 IMAD.MOV.U32 R31, RZ, RZ, R27 ;  /* 0x000000ffff1f9224 */ /* 0x000fe200078e001b */
[----:B------:R-:W4:Y:S04]  /*2ce40*/  LDL R24, [R1+0x16a8] ;  /* 0x0016a80001187983 */ /* 0x000f280000100800 */
[----:B------:R-:W4:Y:S04]  /*2ce50*/  LDL R27, [R1+0x1624] ;  /* 0x00162400011b7983 */ /* 0x000f280000100800 */
[----:B------:R1:W4:Y:S02]  /*2ce60*/  @!P1 LDG.E.U16 R40, desc[UR6][R30.64] ;  /* 0x000000061e289981 */ /* 0x000324000c1e1500 */
[----:B-1----:R-:W-:-:S02]  /*2ce70*/  @!P2 IMAD.MOV.U32 R30, RZ, RZ, R21 ;  /* 0x000000ffff1ea224 */ /* 0x002fc400078e0015 */
[----:B------:R-:W-:Y:S01]  /*2ce80*/  @!P2 IMAD.MOV.U32 R31, RZ, RZ, R22 ;  /* 0x000000ffff1fa224 */ /* 0x000fe200078e0016 */
[----:B------:R-:W4:Y:S04]  /*2ce90*/  LDL R21, [R1+0x16a4] ;  /* 0x0016a40001157983 */ /* 0x000f280000100800 */
[----:B------:R-:W4:Y:S04]  /*2cea0*/  LDL R22, [R1+0x16a0] ;  /* 0x0016a00001167983 */ /* 0x000f280000100800 */
[----:B------:R2:W4:Y:S02]  /*2ceb0*/  @!P2 LDG.E.U16 R38, desc[UR6][R30.64] ;  /* 0x000000061e26a981 */ /* 0x000524000c1e1500 */
[----:B--2---:R-:W-:-:S02]  /*2cec0*/  @!P3 IMAD.MOV.U32 R30, RZ, RZ, R18 ;  /* 0x000000ffff1eb224 */ /* 0x004fc400078e0012 */
[----:B------:R-:W-:Y:S01]  /*2ced0*/  @!P3 IMAD.MOV.U32 R31, RZ, RZ, R19 ;  /* 0x000000ffff1fb224 */ /* 0x000fe200078e0013 */
[----:B------:R-:W2:Y:S04]  /*2cee0*/  LDL R18, [R1+0x163c] ;  /* 0x00163c0001127983 */ /* 0x000ea80000100800 */
[----:B------:R-:W2:Y:S04]  /*2cef0*/  LDL R19, [R1+0x1638] ;  /* 0x0016380001137983 */ /* 0x000ea80000100800 */
[----:B------:R1:W2:Y:S02]  /*2cf00*/  @!P3 LDG.E.U16 R36, desc[UR6][R30.64] ;  /* 0x000000061e24b981 */ /* 0x0002a4000c1e1500 */
[----:B-1----:R-:W-:-:S02]  /*2cf10*/  @!P0 IMAD.MOV.U32 R30, RZ, RZ, R25 ;  /* 0x000000ffff1e8224 */ /* 0x002fc400078e0019 */
[----:B------:R-:W-:Y:S01]  /*2cf20*/  @!P0 IMAD.MOV.U32 R31, RZ, RZ, R26 ;  /* 0x000000ffff1f8224 */ /* 0x000fe200078e001a */
[----:B------:R-:W-:Y:S01]  /*2cf30*/  PRMT R32, RZ, 0x7610, R32 ;  /* 0x00007610ff207816 */ /* 0x000fe20000000020 */
[----:B------:R-:W2:Y:S04]  /*2cf40*/  LDL R26, [R1+0x15b8] ;  /* 0x0015b800011a7983 */ /* 0x000ea80000100800 */
[----:B------:R3:W2:Y:S04]  /*2cf50*/  @!P0 LDG.E.U16 R34, desc[UR6][R30.64] ;  /* 0x000000061e228981 */ /* 0x0006a8000c1e1500 */
[----:B------:R-:W2:Y:S01]  /*2cf60*/  LDL R25, [R1+0x15bc] ;  /* 0x0015bc0001197983 */ /* 0x000ea20000100800 */
[----:B---3--:R-:W-:-:S03]  /*2cf70*/  @!P1 IMAD.MOV.U32 R30, RZ, RZ, R15 ;  /* 0x000000ffff1e9224 */ /* 0x008fc600078e000f */
[----:B------:R-:W3:Y:S01]  /*2cf80*/  LDL R15, [R1+0x1634] ;  /* 0x00163400010f7983 */ /* 0x000ee20000100800 */
[----:B------:R-:W-:-:S03]  /*2cf90*/  @!P1 IMAD.MOV.U32 R31, RZ, RZ, R16 ;  /* 0x000000ffff1f9224 */ /* 0x000fc600078e0010 */
[----:B------:R-:W3:Y:S01]  /*2cfa0*/  LDL R16, [R1+0x1630] ;  /* 0x0016300001107983 */ /* 0x000ee20000100800 */
[----:B------:R-:W-:-:S03]  /*2cfb0*/  PRMT R33, RZ, 0x7610, R33 ;  /* 0x00007610ff217816 */ /* 0x000fc60000000021 */
[----:B------:R4:W3:Y:S01]  /*2cfc0*/  @!P1 LDG.E.U16 R32, desc[UR6][R30.64] ;  /* 0x000000061e209981 */ /* 0x0008e2000c1e1500 */
[----:B------:R-:W-:Y:S01]  /*2cfd0*/  PRMT R35, RZ, 0x7610, R35 ;  /* 0x00007610ff237816 */ /* 0x000fe20000000023 */
[----:B----4-:R-:W-:Y:S02]  /*2cfe0*/  @!P2 IMAD.MOV.U32 R30, RZ, RZ, R23 ;  /* 0x000000ffff1ea224 */ /* 0x010fe400078e0017 */
[----:B------:R-:W4:Y:S01]  /*2cff0*/  LDL R23, [R1+0x15b4] ;  /* 0x0015b40001177983 */ /* 0x000f220000100800 */
[----:B------:R-:W-:-:S03]  /*2d000*/  @!P2 IMAD.MOV.U32 R31, RZ, RZ, R24 ;  /* 0x000000ffff1fa224 */ /* 0x000fc600078e0018 */
[----:B------:R-:W4:Y:S04]  /*2d010*/  LDL R24, [R1+0x15b0] ;  /* 0x0015b00001187983 */ /* 0x000f280000100800 */
[----:B------:R1:W4:Y:S01]  /*2d020*/  @!P2 LDG.E.U16 R33, desc[UR6][R30.64] ;  /* 0x000000061e21a981 */ /* 0x000322000c1e1500 */
[----:B------:R-:W-:Y:S01]  /*2d030*/  PRMT R37, RZ, 0x7610, R37 ;  /* 0x00007610ff257816 */ /* 0x000fe20000000025 */
[----:B-1----:R-:W-:Y:S02]  /*2d040*/  @!P3 IMAD.MOV.U32 R30, RZ, RZ, R21 ;  /* 0x000000ffff1eb224 */ /* 0x002fe400078e0015 */
        /* <DEDUP_REMOVED lines=9> */
[----:B---3--:R-:W-:-:S02]  /*2d0e0*/  @!P1 IMAD.MOV.U32 R30, RZ, RZ, R15 ;  /* 0x000000ffff1e9224 */ /* 0x008fc400078e000f */
[----:B------:R-:W3:Y:S01]  /*2d0f0*/  LDL R15, [R1+0x2108] ;  /* 0x00210800010f7983 */ /* 0x000ee20000100800 */
[----:B------:R-:W-:-:S03]  /*2d100*/  @!P1 IMAD.MOV.U32 R31, RZ, RZ, R16 ;  /* 0x000000ffff1f9224 */ /* 0x000fc600078e0010 */
[----:B------:R-:W3:Y:S01]  /*2d110*/  LDL R16, [R1+0x2100] ;  /* 0x0021000001107983 */ /* 0x000ee20000100800 */
[----:B------:R-:W-:Y:S02]  /*2d120*/  PRMT R39, RZ, 0x7610, R39 ;  /* 0x00007610ff277816 */ /* 0x000fe40000000027 */
[----:B------:R-:W-:-:S04]  /*2d130*/  PRMT R41, RZ, 0x7610, R41 ;  /* 0x00007610ff297816 */ /* 0x000fc80000000029 */
[----:B------:R1:W3:Y:S01]  /*2d140*/  @!P1 LDG.E.U16 R39, desc[UR6][R30.64] ;  /* 0x000000061e279981 */ /* 0x0002e2000c1e1500 */
[----:B------:R-:W-:Y:S01]  /*2d150*/  PRMT R43, RZ, 0x7610, R43 ;  /* 0x00007610ff2b7816 */ /* 0x000fe2000000002b */
[----:B-1----:R-:W-:Y:S01]  /*2d160*/  @!P2 IMAD.MOV.U32 R30, RZ, RZ, R29 ;  /* 0x000000ffff1ea224 */ /* 0x002fe200078e001d */
[----:B------:R-:W-:-:S05]  /*2d170*/  @!P2 MOV R31, R44 ;  /* 0x0000002c001fa202 */ /* 0x000fca0000000f00 */
[----:B------:R1:W3:Y:S01]  /*2d180*/  @!P2 LDG.E.U16 R41, desc[UR6][R30.64] ;  /* 0x000000061e29a981 */ /* 0x0002e2000c1e1500 */
[----:B------:R-:W-:Y:S01]  /*2d190*/  PRMT R45, RZ, 0x7610, R45 ;  /* 0x00007610ff2d7816 */ /* 0x000fe2000000002d */
[----:B-1----:R-:W-:Y:S02]  /*2d1a0*/  @!P3 IMAD.MOV.U32 R30, RZ, RZ, R27 ;  /* 0x000000ffff1eb224 */ /* 0x002fe400078e001b */
[----:B------:R-:W-:-:S05]  /*2d1b0*/  @!P3 IMAD.MOV.U32 R31, RZ, RZ, R28 ;  /* 0x000000ffff1fb224 */ /* 0x000fca00078e001c */
[----:B------:R1:W3:Y:S01]  /*2d1c0*/  @!P3 LDG.E.U16 R43, desc[UR6][R30.64] ;  /* 0x000000061e2bb981 */ /* 0x0002e2000c1e1500 */
[----:B------:R-:W-:Y:S01]  /*2d1d0*/  PRMT R47, RZ, 0x7610, R47 ;  /* 0x00007610ff2f7816 */ /* 0x000fe2000000002f */
[----:B-1----:R-:W-:Y:S02]  /*2d1e0*/  @!P0 IMAD.MOV.U32 R30, RZ, RZ, R25 ;  /* 0x000000ffff1e8224 */ /* 0x002fe400078e0019 */
[----:B------:R-:W-:-:S05]  /*2d1f0*/  @!P0 IMAD.MOV.U32 R31, RZ, RZ, R26 ;  /* 0x000000ffff1f8224 */ /* 0x000fca00078e001a */
[----:B------:R4:W3:Y:S01]  /*2d200*/  @!P0 LDG.E.U16 R45, desc[UR6][R30.64] ;  /* 0x000000061e2d8981 */ /* 0x0008e2000c1e1500 */
[----:B------:R-:W-:Y:S01]  /*2d210*/  PRMT R48, RZ, 0x7610, R48 ;  /* 0x00007610ff307816 */ /* 0x000fe20000000030 */
[----:B----4-:R-:W-:Y:S02]  /*2d220*/  @!P1 IMAD.MOV.U32 R30, RZ, RZ, R23 ;  /* 0x000000ffff1e9224 */ /* 0x010fe400078e0017 */
[----:B------:R-:W-:-:S05]  /*2d230*/  @!P1 IMAD.MOV.U32 R31, RZ, RZ, R24 ;  /* 0x000000ffff1f9224 */ /* 0x000fca00078e0018 */
[----:B------:R1:W4:Y:S01]  /*2d240*/  @!P1 LDG.E.U16 R47, desc[UR6][R30.64] ;  /* 0x000000061e2f9981 */ /* 0x000322000c1e1500 */
[----:B------:R-:W-:Y:S01]  /*2d250*/  PRMT R49, RZ, 0x7610, R49 ;  /* 0x00007610ff317816 */ /* 0x000fe20000000031 */
[----:B-1----:R-:W-:Y:S02]  /*2d260*/  @!P2 IMAD.MOV.U32 R30, RZ, RZ, R21 ;  /* 0x000000ffff1ea224 */ /* 0x002fe400078e0015 */
[----:B------:R-:W-:Y:S01]  /*2d270*/  @!P2 IMAD.MOV.U32 R31, RZ, RZ, R22 ;  /* 0x000000ffff1fa224 */ /* 0x000fe200078e0016 */
[----:B------:R-:W-:Y:S01]  /*2d280*/  PRMT R2, RZ, 0x7610, R2 ;  /* 0x00007610ff027816 */ /* 0x000fe20000000002 */
[----:B------:R-:W4:Y:S04]  /*2d290*/  LDL R22, [R1+0x20e8] ;  /* 0x0020e80001167983 */ /* 0x000f280000100800 */
[----:B------:R2:W4:Y:S04]  /*2d2a0*/  @!P2 LDG.E.U16 R48, desc[UR6][R30.64] ;  /* 0x000000061e30a981 */ /* 0x000528000c1e1500 */
[----:B------:R-:W4:Y:S01]  /*2d2b0*/  LDL R21, [R1+0x20f4] ;  /* 0x0020f40001157983 */ /* 0x000f220000100800 */
        /* <DEDUP_REMOVED lines=8> */
[----:B------:R-:W3:Y:S04]  /*2d340*/  LDL R16, [R1+0x20f8] ;  /* 0x0020f80001107983 */ /* 0x000ee80000100800 */
[----:B------:R4:W3:Y:S01]  /*2d350*/  @!P3 LDG.E.U16 R2, desc[UR6][R30.64] ;  /* 0x000000061e02b981 */ /* 0x0008e2000c1e1500 */
[----:B------:R-:W-:Y:S02]  /*2d360*/  PRMT R20, RZ, 0x7610, R20 ;  /* 0x00007610ff147816 */ /* 0x000fe40000000014 */
[----:B------:R-:W-:Y:S02]  /*2d370*/  PRMT R17, RZ, 0x7610, R17 ;  /* 0x00007610ff117816 */ /* 0x000fe40000000011 */
[----:B0-----:R-:W-:Y:S01]  /*2d380*/  PRMT R14, RZ, 0x7610, R14 ;  /* 0x00007610ff0e7816 */ /* 0x001fe2000000000e */
[----:B----4-:R-:W-:-:S02]  /*2d390*/  @!P0 IMAD.MOV.U32 R31, RZ, RZ, R22 ;  /* 0x000000ffff1f8224 */ /* 0x010fc400078e0016 */
[----:B------:R-:W-:-:S05]  /*2d3a0*/  @!P0 IMAD.MOV.U32 R30, RZ, RZ, R21 ;  /* 0x000000ffff1e8224 */ /* 0x000fca00078e0015 */
[----:B------:R2:W4:Y:S02]  /*2d3b0*/  @!P0 LDG.E.U16 R20, desc[UR6][R30.64] ;  /* 0x000000061e148981 */ /* 0x000524000c1e1500 */
[----:B--2---:R-:W-:Y:S02]  /*2d3c0*/  @!P1 IMAD.MOV.U32 R30, RZ, RZ, R18 ;  /* 0x000000ffff1e9224 */ /* 0x004fe400078e0012 */
[----:B------:R-:W-:-:S05]  /*2d3d0*/  @!P1 IMAD.MOV.U32 R31, RZ, RZ, R19 ;  /* 0x000000ffff1f9224 */ /* 0x000fca00078e0013 */
[----:B------:R0:W2:Y:S04]  /*2d3e0*/  @!P1 LDG.E.U16 R17, desc[UR6][R30.64] ;  /* 0x000000061e119981 */ /* 0x0000a8000c1e1500 */
[----:B---3--:R-:W-:Y:S04]  /*2d3f0*/  STL [R1+0x3808], R2 ;  /* 0x0038080201007387 */ /* 0x008fe80000100800 */
        /* <DEDUP_REMOVED lines=67> */
[----:B0-----:R-:W-:-:S02]  /*2d830*/  @!P2 IMAD.MOV.U32 R30, RZ, RZ, R15 ;  /* 0x000000ffff1ea224 */ /* 0x001fc400078e000f */
[----:B------:R-:W-:Y:S01]  /*2d840*/  @!P2 IMAD.MOV.U32 R31, RZ, RZ, R16 ;  /* 0x000000ffff1fa224 */ /* 0x000fe200078e0010 */
[----:B------:R-:W-:Y:S04]  /*2d850*/  STL [R1+0x39e8], R2 ;  /* 0x0039e80201007387 */ /* 0x000fe80000100800 */
[----:B------:R-:W-:Y:S04]  /*2d860*/  STL [R1+0x39f0], R2 ;  /* 0x0039f00201007387 */ /* 0x000fe80000100800 */
[----:B------:R-:W-:Y:S04]  /*2d870*/  STL [R1+0x39f8], R2 ;  /* 0x0039f80201007387 */ /* 0x000fe80000100800 */
[----:B------:R-:W-:Y:S04]  /*2d880*/  STL [R1+0x3a00], R2 ;  /* 0x003a000201007387 */ /* 0x000fe80000100800 */
[----:B------:R-:W-:Y:S04]  /*2d890*/  STL [R1+0x3a08], R2 ;  /* 0x003a080201007387 */ /* 0x000fe80000100800 */
[----:B------:R-:W3:Y:S04]  /*2d8a0*/  @!P2 LDG.E.U16 R14, desc[UR6][R30.64] ;  /* 0x000000061e0ea981 */ /* 0x000ee8000c1e1500 */
        /* <DEDUP_REMOVED lines=112> */
[----:B------:R-:W-:Y:S04]  /*2dfb0*/  STL [R1+0x3944], R30 ;  /* 0x0039441e01007387 */ /* 0x000fe80000100800 */
[----:B------:R-:W-:Y:S04]  /*2dfc0*/  STL [R1+0x394c], R30 ;  /* 0x00394c1e01007387 */ /* 0x000fe80000100800 */
[----:B------:R-:W-:Y:S04]  /*2dfd0*/  STL [R1+0x3954], R30 ;  /* 0x0039541e01007387 */ /* 0x000fe80000100800 */
[----:B------:R-:W-:Y:S04]  /*2dfe0*/  STL [R1+0x395c], R30 ;  /* 0x00395c1e01007387 */ /* 0x000fe80000100800 */
[----:B------:R-:W-:Y:S04]  /*2dff0*/  STL [R1+0x3964], R30 ;  /* 0x0039641e01007387 */ /* 0x000fe80000100800 */
[----:B------:R-:W-:Y:S04]  /*2e000*/  STL [R1+0x396c], R30 ;  /* 0x00396c1e01007387 */ /* 0x000fe80000100800 */
[----:B----4-:R-:W-:Y:S04]  /*2e010*/  STL [R1+0x900], R20 ;  /* 0x0009001401007387 */ /* 0x010fe80000100800 */
[----:B------:R-:W-:Y:S04]  /*2e020*/  STL [R1+0x3974], R30 ;  /* 0x0039741e01007387 */ /* 0x000fe80000100800 */
[----:B------:R-:W-:Y:S04]  /*2e030*/  STL [R1+0x397c], R30 ;  /* 0x00397c1e01007387 */ /* 0x000fe80000100800 */
[----:B--2---:R-:W-:Y:S04]  /*2e040*/  STL [R1+0x8f8], R17 ;  /* 0x0008f81101007387 */ /* 0x004fe80000100800 */
[----:B------:R-:W-:Y:S04]  /*2e050*/  STL [R1+0x3984], R30 ;  /* 0x0039841e01007387 */ /* 0x000fe80000100800 */
[----:B------:R-:W-:Y:S04]  /*2e060*/  STL [R1+0x398c], R30 ;  /* 0x00398c1e01007387 */ /* 0x000fe80000100800 */
[----:B---3--:R0:W-:Y:S04]  /*2e070*/  STL [R1+0x8f4], R14 ;  /* 0x0008f40e01007387 */ /* 0x0081e80000100800 */
        /* <DEDUP_REMOVED lines=92> */
[----:B------:R-:W-:Y:S04]  /*2e640*/  STS.U16 [R3+UR4+0x8980], R23 ;  /* 0x0089801703007988 */ /* 0x000fe80008000404 */
        /* <DEDUP_REMOVED lines=32> */
[----:B------:R-:W-:Y:S04]  /*2e850*/  STS.U16 [R3+UR4+0x99c0], R58 ;  /* 0x0099c03a03007988 */ /* 0x000fe80008000404 */
[----:B0-----:R-:W2:Y:S04]  /*2e860*/  LDL.LU R14, [R1+0x2cc] ;  /* 0x0002cc00010e7983 */ /* 0x001ea80000300800 */
[----:B------:R-:W-:Y:S04]  /*2e870*/  STS.U16 [R3+UR4+0x9bc0], R59 ;  /* 0x009bc03b03007988 */ /* 0x000fe80008000404 */
[----:B------:R-:W3:Y:S04]  /*2e880*/  LDL.LU R15, [R1+0x2c8] ;  /* 0x0002c800010f7983 */ /* 0x000ee80000300800 */
        /* <DEDUP_REMOVED lines=26> */
[----:B------:R-:W4:Y:S04]  /*2ea30*/  LDL.LU R57, [R1+0x21c] ;  /* 0x00021c0001397983 */ /* 0x000f280000300800 */
[----:B------:R-:W4:Y:S04]  /*2ea40*/  LDL.LU R58, [R1+0x210] ;  /* 0x00021000013a7983 */ /* 0x000f280000300800 */
[----:B------:R-:W4:Y:S04]  /*2ea50*/  LDL.LU R59, [R1+0x204] ;  /* 0x00020400013b7983 */ /* 0x000f280000300800 */
[----:B0-----:R-:W4:Y:S04]  /*2ea60*/  LDL.LU R60, [R1+0x1f8] ;  /* 0x0001f800013c7983 */ /* 0x001f280000300800 */
[----:B--2---:R-:W-:Y:S04]  /*2ea70*/  STS.U16 [R3+UR4+0x9dc0], R14 ;  /* 0x009dc00e03007988 */ /* 0x004fe80008000404 */
[----:B---3--:R-:W-:Y:S04]  /*2ea80*/  STS.U16 [R3+UR4+0x9fc0], R15 ;  /* 0x009fc00f03007988 */ /* 0x008fe80008000404 */
[----:B----4-:R-:W-:Y:S04]  /*2ea90*/  STS.U16 [R3+UR4+0x9f80], R16 ;  /* 0x009f801003007988 */ /* 0x010fe80008000404 */
[----:B------:R0:W-:Y:S04]  /*2eaa0*/  STS.U16 [R3+UR4+0xa180], R61 ;  /* 0x00a1803d03007988 */ /* 0x0001e80008000404 */
[----:B0-----:R-:W2:Y:S04]  /*2eab0*/  LDL.LU R61, [R1+0x1f4] ;  /* 0x0001f400013d7983 */ /* 0x001ea80000300800 */
[----:B------:R-:W3:Y:S04]  /*2eac0*/  LDL.LU R14, [R1+0x1e8] ;  /* 0x0001e800010e7983 */ /* 0x000ee80000300800 */
        /* <DEDUP_REMOVED lines=55> */
[----:B0-----:R-:W2:Y:S01]  /*2ee40*/  LDL.LU R61, [R1+0xf8] ;  /* 0x0000f800013d7983 */ /* 0x001ea20000300800 */
[----:B------:R-:W0:Y:S03]  /*2ee50*/  S2R R0, SR_TID.X ;  /* 0x0000000000007919 */ /* 0x000e260000002100 */
[----:B------:R-:W-:Y:S04]  /*2ee60*/  STL [R1+0x380c], R3 ;  /* 0x00380c0301007387 */ /* 0x000fe80000100800 */
[----:B---3--:R1:W-:Y:S04]  /*2ee70*/  STS.U16 [R3+UR4+0xbd80], R14 ;  /* 0x00bd800e03007988 */ /* 0x0083e80008000404 */
[----:B------:R-:W3:Y:S04]  /*2ee80*/  LDL.LU R30, [R1+0xf4] ;  /* 0x0000f400011e7983 */ /* 0x000ee80000300800 */
[----:B----4-:R4:W-:Y:S04]  /*2ee90*/  STS.U16 [R3+UR4+0xbdc0], R15 ;  /* 0x00bdc00f03007988 */ /* 0x0109e80008000404 */
[----:B------:R0:W-:Y:S04]  /*2eea0*/  STS.U16 [R3+UR4+0xbfc0], R16 ;  /* 0x00bfc01003007988 */ /* 0x0001e80008000404 */
[----:B------:R0:W-:Y:S04]  /*2eeb0*/  STS.U16 [R3+UR4+0xbf80], R17 ;  /* 0x00bf801103007988 */ /* 0x0001e80008000404 */
[----:B-1----:R-:W3:Y:S04]  /*2eec0*/  LDL.LU R14, [R1+0xf0] ;  /* 0x0000f000010e7983 */ /* 0x002ee80000300800 */
[----:B----4-:R-:W4:Y:S04]  /*2eed0*/  LDL.LU R15, [R1+0xec] ;  /* 0x0000ec00010f7983 */ /* 0x010f280000300800 */
[----:B0-----:R-:W4:Y:S04]  /*2eee0*/  LDL.LU R16, [R1+0xe8] ;  /* 0x0000e80001107983 */ /* 0x001f280000300800 */
[----:B------:R-:W4:Y:S01]  /*2eef0*/  LDL.LU R17, [R1+0xe4] ;  /* 0x0000e40001117983 */ /* 0x000f220000300800 */
[----:B------:R-:W-:-:S05]  /*2ef00*/  LOP3.LUT R0, R0, 0x1f, RZ, 0xc0, !PT ;  /* 0x0000001f00007812 */ /* 0x000fca00078ec0ff */
[----:B------:R-:W-:-:S05]  /*2ef10*/  IMAD.SHL.U32 R0, R0, 0x2, RZ ;  /* 0x0000000200007824 */ /* 0x000fca00078e00ff */
[----:B------:R0:W-:Y:S04]  /*2ef20*/  STS.U16 [R0+UR4], R18 ;  /* 0x0000001200007988 */ /* 0x0001e80008000404 */
        /* <DEDUP_REMOVED lines=49> */
[----:B--2---:R0:W-:Y:S04]  /*2f240*/  STS.U16 [R0+UR4+0x1840], R61 ;  /* 0x0018403d00007988 */ /* 0x0041e80008000404 */
[----:B0-----:R-:W2:Y:S04]  /*2f250*/  LDL.LU R61, [R1+0x7c] ;  /* 0x00007c00013d7983 */ /* 0x001ea80000300800 */
[----:B---3--:R0:W-:Y:S04]  /*2f260*/  STS.U16 [R0+UR4+0x18c0], R14 ;  /* 0x0018c00e00007988 */ /* 0x0081e80008000404 */
[----:B----4-:R1:W-:Y:S04]  /*2f270*/  STS.U16 [R0+UR4+0x1c40], R15 ;  /* 0x001c400f00007988 */ /* 0x0103e80008000404 */
[----:B------:R3:W-:Y:S04]  /*2f280*/  STS.U16 [R0+UR4+0x1c00], R16 ;  /* 0x001c001000007988 */ /* 0x0007e80008000404 */
[----:B------:R4:W-:Y:S04]  /*2f290*/  STS.U16 [R0+UR4+0x1cc0], R17 ;  /* 0x001cc01100007988 */ /* 0x0009e80008000404 */
[----:B0-----:R-:W2:Y:S04]  /*2f2a0*/  LDL.LU R14, [R1+0x78] ;  /* 0x00007800010e7983 */ /* 0x001ea80000300800 */
[----:B-1----:R-:W2:Y:S04]  /*2f2b0*/  LDL.LU R15, [R1+0x74] ;  /* 0x00007400010f7983 */ /* 0x002ea80000300800 */
[----:B---3--:R-:W3:Y:S04]  /*2f2c0*/  LDL.LU R16, [R1+0x70] ;  /* 0x0000700001107983 */ /* 0x008ee80000300800 */
[----:B----4-:R-:W4:Y:S04]  /*2f2d0*/  LDL.LU R17, [R1+0x6c] ;  /* 0x00006c0001117983 */ /* 0x010f280000300800 */
        /* <DEDUP_REMOVED lines=52> */
[----:B------:R0:W-:Y:S04]  /*2f620*/  STS.U16 [R0+UR4+0x1880], R30 ;  /* 0x0018801e00007988 */ /* 0x0001e80008000404 */
[----:B------:R1:W-:Y:S04]  /*2f630*/  STS.U16 [R0+UR4+0x3840], R14 ;  /* 0x0038400e00007988 */ /* 0x0003e80008000404 */
[----:B------:R1:W-:Y:S04]  /*2f640*/  STS.U16 [R0+UR4+0x3880], R15 ;  /* 0x0038800f00007988 */ /* 0x0003e80008000404 */
[----:B---3--:R3:W-:Y:S04]  /*2f650*/  STS.U16 [R0+UR4+0x38c0], R16 ;  /* 0x0038c01000007988 */ /* 0x0087e80008000404 */
[----:B----4-:R4:W-:Y:S04]  /*2f660*/  STS.U16 [R0+UR4+0x3c40], R17 ;  /* 0x003c401100007988 */ /* 0x0109e80008000404 */
[----:B0-----:R-:W2:Y:S04]  /*2f670*/  LDL.LU R30, [R1] ;  /* 0x00000000011e7983 */ /* 0x001ea80000300800 */
[----:B-1----:R-:W2:Y:S04]  /*2f680*/  LDL.LU R14, [R1+0x3d5c] ;  /* 0x003d5c00010e7983 */ /* 0x002ea80000300800 */
[----:B------:R-:W2:Y:S04]  /*2f690*/  LDL.LU R15, [R1+0x3d58] ;  /* 0x003d5800010f7983 */ /* 0x000ea80000300800 */
[----:B---3--:R-:W3:Y:S04]  /*2f6a0*/  LDL.LU R16, [R1+0x3d54] ;  /* 0x003d540001107983 */ /* 0x008ee80000300800 */
[----:B----4-:R-:W4:Y:S04]  /*2f6b0*/  LDL.LU R17, [R1+0x3d50] ;  /* 0x003d500001117983 */ /* 0x010f280000300800 */
        /* <DEDUP_REMOVED lines=8> */
[----:B0-----:R-:W3:Y:S04]  /*2f740*/  LDL.LU R18, [R1+0x3d4c] ;  /* 0x003d4c0001127983 */ /* 0x001ee80000300800 */
[----:B-1----:R-:W3:Y:S04]  /*2f750*/  LDL.LU R19, [R1+0x3d48] ;  /* 0x003d480001137983 */ /* 0x002ee80000300800 */
[----:B------:R-:W3:Y:S04]  /*2f760*/  LDL.LU R20, [R1+0x3d44] ;  /* 0x003d440001147983 */ /* 0x000ee80000300800 */
[----:B------:R-:W3:Y:S04]  /*2f770*/  LDL.LU R21, [R1+0x3d40] ;  /* 0x003d400001157983 */ /* 0x000ee80000300800 */
[----:B------:R-:W3:Y:S04]  /*2f780*/  LDL.LU R22, [R1+0x3d3c] ;  /* 0x003d3c0001167983 */ /* 0x000ee80000300800 */
[----:B------:R-:W3:Y:S04]  /*2f790*/  LDL.LU R23, [R1+0x3d38] ;  /* 0x003d380001177983 */ /* 0x000ee80000300800 */
        /* <DEDUP_REMOVED lines=37> */
[----:B0-----:R-:W3:Y:S04]  /*2f9f0*/  LDL.LU R60, [R1+0x3cec] ;  /* 0x003cec00013c7983 */ /* 0x001ee80000300800 */
[----:B--2---:R0:W-:Y:S04]  /*2fa00*/  STS.U16 [R0+UR4+0x54c0], R61 ;  /* 0x0054c03d00007988 */ /* 0x0041e80008000404 */
[----:B0-----:R-:W2:Y:S04]  /*2fa10*/  LDL.LU R61, [R1+0x3ce8] ;  /* 0x003ce800013d7983 */ /* 0x001ea80000300800 */
[----:B------:R-:W2:Y:S04]  /*2fa20*/  LDL R5, [R1+0x171c] ;  /* 0x00171c0001057983 */ /* 0x000ea80000100800 */
[----:B------:R-:W2:Y:S01]  /*2fa30*/  LDL R4, [R1+0x1718] ;  /* 0x0017180001047983 */ /* 0x000ea20000100800 */
[----:B------:R-:W-:-:S03]  /*2fa40*/  PRMT R2, RZ, 0x7610, R2 ;  /* 0x00007610ff027816 */ /* 0x000fc60000000002 */
[----:B------:R0:W-:Y:S04]  /*2fa50*/  STS.U16 [R0+UR4+0x5480], R30 ;  /* 0x0054801e00007988 */ /* 0x0001e80008000404 */
[----:B----4-:R-:W-:Y:S04]  /*2fa60*/  STS.U16 [R0+UR4+0x7080], R17 ;  /* 0x0070801100007988 */ /* 0x010fe80008000404 */
[----:B---3--:R-:W-:Y:S04]  /*2fa70*/  STS.U16 [R0+UR4+0x70c0], R16 ;  /* 0x0070c01000007988 */ /* 0x008fe80008000404 */
[----:B------:R-:W-:Y:S01]  /*2fa80*/  STS.U16 [R0+UR4+0x7440], R15 ;  /* 0x0074400f00007988 */ /* 0x000fe20008000404 */
[----:B--2---:R-:W-:-:S04]  /*2fa90*/  @!P0 LOP3.LUT R5, R5, R4, RZ, 0x3c, !PT ;  /* 0x0000000405058212 */ /* 0x004fc800078e3cff */
[----:B------:R-:W-:-:S04]  /*2faa0*/  @!P0 LOP3.LUT R4, R5, R4, RZ, 0x3c, !PT ;  /* 0x0000000405048212 */ /* 0x000fc800078e3cff */
[----:B------:R-:W-:-:S05]  /*2fab0*/  @!P0 LOP3.LUT R5, R5, R4, RZ, 0x3c, !PT ;  /* 0x0000000405058212 */ /* 0x000fca00078e3cff */
[----:B------:R-:W2:Y:S01]  /*2fac0*/  @!P0 LDG.E.U16 R2, desc[UR6][R4.64] ;  /* 0x0000000604028981 */ /* 0x000ea2000c1e1500 */
        /* <DEDUP_REMOVED lines=51> */
[----:B0-----:R-:W3:Y:S04]  /*2fe00*/  LDL.LU R0, [R1+0x20e0] ;  /* 0x0020e00001007983 */ /* 0x001ee80000300800 */
[----:B------:R0:W-:Y:S04]  /*2fe10*/  STS.U16 [R30+UR4+0xd80], R49 ;  /* 0x000d80311e007988 */ /* 0x0001e80008000404 */
[----:B0-----:R-:W4:Y:S04]  /*2fe20*/  LDL.LU R30, [R1+0x3ce4] ;  /* 0x003ce400011e7983 */ /* 0x001f280000300800 */
        /* <DEDUP_REMOVED lines=2096> */
[----:B------:R-:W4:Y:S04]  /*38130*/  @!P1 LDG.E.U16 R31, desc[UR6][R4.64] ;  /* 0x00000006041f9981 */ /* 0x000f28000c1e1500 */
[----:B----4-:R0:W-:Y:S04]  /*38140*/  STL [R1+0x128], R31 ;  /* 0x0001281f01007387 */ /* 0x0101e80000100800 */
[----:B0-----:R-:W4:Y:S04]  /*38150*/  LDL.LU R31, [R1+0x393c] ;  /* 0x00393c00011f7983 */ /* 0x001f280000300800 */
[----:B------:R-:W3:Y:S04]  /*38160*/  LDL R4, [R1+0xce8] ;  /* 0x000ce80001047983 */ /* 0x000ee80000100800 */
[----:B------:R-:W3:Y:S01]  /*38170*/  LDL R5, [R1+0xcec] ;  /* 0x000cec0001057983 */ /* 0x000ee20000100800 */
[----:B--2---:R-:W-:-:S02]  /*38180*/  PRMT R2, RZ, 0x7610, R2 ;  /* 0x00007610ff027816 */ /* 0x004fc40000000002 */
[----:B---3--:R-:W-:-:S04]  /*38190*/  @!P2 LOP3.LUT R5, R5, R4, RZ, 0x3c, !PT ;  /* 0x000000040505a212 */ /* 0x008fc800078e3cff */
[----:B------:R-:W-:-:S04]  /*381a0*/  @!P2 LOP3.LUT R4, R5, R4, RZ, 0x3c, !PT ;  /* 0x000000040504a212 */ /* 0x000fc800078e3cff */
[----:B------:R-:W-:-:S05]  /*381b0*/  @!P2 LOP3.LUT R5, R5, R4, RZ, 0x3c, !PT ;  /* 0x000000040505a212 */ /* 0x000fca00078e3cff */
[----:B------:R-:W2:Y:S04]  /*381c0*/  @!P2 LDG.E.U16 R2, desc[UR6][R4.64] ;  /* 0x000000060402a981 */ /* 0x000ea8000c1e1500 */
[----:B--2---:R0:W-:Y:S04]  /*381d0*/  STL [R1+0x124], R2 ;  /* 0x0001240201007387 */ /* 0x0041e80000100800 */
[----:B0-----:R-:W2:Y:S04]  /*381e0*/  LDL.LU R2, [R1+0x3938] ;  /* 0x0039380001027983 */ /* 0x001ea80000300800 */
[----:B------:R-:W3:Y:S04]  /*381f0*/  LDL R4, [R1+0xce0] ;  /* 0x000ce00001047983 */ /* 0x000ee80000100800 */
[----:B------:R-:W3:Y:S02]  /*38200*/  LDL R5, [R1+0xce4] ;  /* 0x000ce40001057983 */ /* 0x000ee40000100800 */
[----:B---3--:R-:W-:-:S02]  /*38210*/  @!P3 LOP3.LUT R5, R5, R4, RZ, 0x3c, !PT ;  /* 0x000000040505b212 */ /* 0x008fc400078e3cff */
[----:B--2---:R-:W-:Y:S02]  /*38220*/  PRMT R2, RZ, 0x7610, R2 ;  /* 0x00007610ff027816 */ /* 0x004fe40000000002 */
        /* <DEDUP_REMOVED lines=321> */
[----:B------:R-:W3:Y:S01]  /*39640*/  LDL R5, [R1+0xb64] ;  /* 0x000b640001057983 */ /* 0x000ee20000100800 */
[----:B------:R-:W-:-:S02]  /*39650*/  PRMT R29, RZ, 0x7610, R29 ;  /* 0x00007610ff1d7816 */ /* 0x000fc4000000001d */
[----:B---3--:R-:W-:-:S04]  /*39660*/  @!P3 LOP3.LUT R5, R5, R4, RZ, 0x3c, !PT ;  /* 0x000000040505b212 */ /* 0x008fc800078e3cff */
[----:B------:R-:W-:-:S04]  /*39670*/  @!P3 LOP3.LUT R4, R5, R4, RZ, 0x3c, !PT ;  /* 0x000000040504b212 */ /* 0x000fc800078e3cff */
[----:B------:R-:W-:-:S05]  /*39680*/  @!P3 LOP3.LUT R5, R5, R4, RZ, 0x3c, !PT ;  /* 0x000000040505b212 */ /* 0x000fca00078e3cff */
[----:B------:R0:W3:Y:S04]  /*39690*/  @!P3 LDG.E.U16 R29, desc[UR6][R4.64] ;  /* 0x00000006041db981 */ /* 0x0000e8000c1e1500 */
[----:B------:R-:W0:Y:S04]  /*396a0*/  LDL R4, [R1+0xb38] ;  /* 0x000b380001047983 */ /* 0x000e280000100800 */
[----:B------:R-:W0:Y:S01]  /*396b0*/  LDL R5, [R1+0xb3c] ;  /* 0x000b3c0001057983 */ /* 0x000e220000100800 */
[----:B--2---:R-:W-:Y:S02]  /*396c0*/  PRMT R2, RZ, 0x7610, R2 ;  /* 0x00007610ff027816 */ /* 0x004fe40000000002 */
[----:B0-----:R-:W-:-:S04]  /*396d0*/  @!P0 LOP3.LUT R5, R5, R4, RZ, 0x3c, !PT ;  /* 0x0000000405058212 */ /* 0x001fc800078e3cff */
[----:B------:R-:W-:-:S04]  /*396e0*/  @!P0 LOP3.LUT R4, R5, R4, RZ, 0x3c, !PT ;  /* 0x0000000405048212 */ /* 0x000fc800078e3cff */
[----:B------:R-:W-:-:S05]  /*396f0*/  @!P0 LOP3.LUT R5, R5, R4, RZ, 0x3c, !PT ;  /* 0x0000000405058212 */ /* 0x000fca00078e3cff */
[----:B------:R-:W2:Y:S04]  /*39700*/  @!P0 LDG.E.U16 R2, desc[UR6][R4.64] ;  /* 0x0000000604028981 */ /* 0x000ea8000c1e1500 */
[----:B---3--:R0:W-:Y:S04]  /*39710*/  STL [R1+0x90], R29 ;  /* 0x0000901d01007387 */ /* 0x0081e80000100800 */
[----:B0-----:R-:W3:Y:S04]  /*39720*/  LDL R29, [R1+0xb14] ;  /* 0x000b1400011d7983 */ /* 0x001ee80000100800 */
[----:B--2---:R0:W-:Y:S04]  /*39730*/  STL [R1+0x8c], R2 ;  /* 0x00008c0201007387 */ /* 0x0041e80000100800 */
[----:B0-----:R-:W2:Y:S04]  /*39740*/  LDL.LU R2, [R1+0x38a4] ;  /* 0x0038a40001027983 */ /* 0x001ea80000300800 */
[----:B------:R-:W4:Y:S04]  /*39750*/  LDL R4, [R1+0xb30] ;  /* 0x000b300001047983 */ /* 0x000f280000100800 */
[----:B------:R-:W4:Y:S02]  /*39760*/  LDL R5, [R1+0xb34] ;  /* 0x000b340001057983 */ /* 0x000f240000100800 */
[----:B----4-:R-:W-:-:S02]  /*39770*/  @!P1 LOP3.LUT R5, R5, R4, RZ, 0x3c, !PT ;  /* 0x0000000405059212 */ /* 0x010fc400078e3cff */
[----:B--2---:R-:W-:Y:S02]  /*39780*/  PRMT R2, RZ, 0x7610, R2 ;  /* 0x00007610ff027816 */ /* 0x004fe40000000002 */
[----:B------:R-:W-:-:S04]  /*39790*/  @!P1 LOP3.LUT R4, R5, R4, RZ, 0x3c, !PT ;  /* 0x0000000405049212 */ /* 0x000fc800078e3cff */
[----:B------:R-:W-:-:S05]  /*397a0*/  @!P1 LOP3.LUT R5, R5, R4, RZ, 0x3c, !PT ;  /* 0x0000000405059212 */ /* 0x000fca00078e3cff */
[----:B------:R-:W2:Y:S04]  /*397b0*/  @!P1 LDG.E.U16 R2, desc[UR6][R4.64] ;  /* 0x0000000604029981 */ /* 0x000ea8000c1e1500 */
        /* <DEDUP_REMOVED lines=29> */
[----:B------:R-:W4:Y:S01]  /*39990*/  LDL R5, [R1+0xb10] ;  /* 0x000b100001057983 */ /* 0x000f220000100800 */
[----:B---3--:R-:W-:-:S03]  /*399a0*/  @!P1 IMAD.MOV.U32 R4, RZ, RZ, R29 ;  /* 0x000000ffff049224 */ /* 0x008fc600078e001d */
[----:B------:R-:W3:Y:S01]  /*399b0*/  LDL R29, [R1+0xaec] ;  /* 0x000aec00011d7983 */ /* 0x000ee20000100800 */
[----:B--2---:R-:W-:-:S06]  /*399c0*/  PRMT R2, RZ, 0x7610, R2 ;  /* 0x00007610ff027816 */ /* 0x004fcc0000000002 */
[----:B----4-:R-:W2:Y:S04]  /*399d0*/  @!P1 LDG.E.U16 R2, desc[UR6][R4.64] ;  /* 0x0000000604029981 */ /* 0x010ea8000c1e1500 */
        /* <DEDUP_REMOVED lines=17> */
[----:B------:R0:W4:Y:S04]  /*39af0*/  @!P3 LDG.E.U16 R31, desc[UR6][R4.64] ;  /* 0x00000006041fb981 */ /* 0x000128000c1e1500 */
[----:B------:R-:W0:Y:S04]  /*39b00*/  LDL R4, [R1+0xaf8] ;  /* 0x000af80001047983 */ /* 0x000e280000100800 */
[----:B------:R-:W0:Y:S01]  /*39b10*/  LDL R5, [R1+0xafc] ;  /* 0x000afc0001057983 */ /* 0x000e220000100800 */
[----:B------:R-:W-:Y:S02]  /*39b20*/  PRMT R30, RZ, 0x7610, R30 ;  /* 0x00007610ff1e7816 */ /* 0x000fe4000000001e */
[----:B0-----:R-:W-:-:S04]  /*39b30*/  @!P0 LOP3.LUT R5, R5, R4, RZ, 0x3c, !PT ;  /* 0x0000000405058212 */ /* 0x001fc800078e3cff */
[----:B------:R-:W-:-:S04]  /*39b40*/  @!P0 LOP3.LUT R4, R5, R4, RZ, 0x3c, !PT ;  /* 0x0000000405048212 */ /* 0x000fc800078e3cff */
[----:B------:R-:W-:Y:S01]  /*39b50*/  @!P0 LOP3.LUT R5, R5, R4, RZ, 0x3c, !PT ;  /* 0x0000000405058212 */ /* 0x000fe200078e3cff */
[----:B----4-:R0:W-:Y:S04]  /*39b60*/  STL [R1+0x70], R31 ;  /* 0x0000701f01007387 */ /* 0x0101e80000100800 */
[----:B------:R1:W4:Y:S01]  /*39b70*/  @!P0 LDG.E.U16 R30, desc[UR6][R4.64] ;  /* 0x00000006041e8981 */ /* 0x000322000c1e1500 */
[----:B--2---:R-:W-:-:S03]  /*39b80*/  PRMT R2, RZ, 0x7610, R2 ;  /* 0x00007610ff027816 */ /* 0x004fc60000000002 */
[----:B0-----:R-:W2:Y:S04]  /*39b90*/  LDL R31, [R1+0xabc] ;  /* 0x000abc00011f7983 */ /* 0x001ea80000100800 */
[----:B------:R-:W1:Y:S04]  /*39ba0*/  LDL R4, [R1+0xaf0] ;  /* 0x000af00001047983 */ /* 0x000e680000100800 */
[----:B------:R-:W1:Y:S02]  /*39bb0*/  LDL R5, [R1+0xaf4] ;  /* 0x000af40001057983 */ /* 0x000e640000100800 */
[----:B-1----:R-:W-:-:S04]  /*39bc0*/  @!P1 LOP3.LUT R5, R5, R4, RZ, 0x3c, !PT ;  /* 0x0000000405059212 */ /* 0x002fc800078e3cff */
[----:B------:R-:W-:-:S04]  /*39bd0*/  @!P1 LOP3.LUT R4, R5, R4, RZ, 0x3c, !PT ;  /* 0x0000000405049212 */ /* 0x000fc800078e3cff */
[----:B------:R-:W-:-:S05]  /*39be0*/  @!P1 LOP3.LUT R5, R5, R4, RZ, 0x3c, !PT ;  /* 0x0000000405059212 */ /* 0x000fca00078e3cff */
[----:B------:R-:W3:Y:S04]  /*39bf0*/  @!P1 LDG.E.U16 R2, desc[UR6][R4.64] ;  /* 0x0000000604029981 */ /* 0x000ee8000c1e1500 */
[----:B----4-:R0:W-:Y:S04]  /*39c00*/  STL [R1+0x6c], R30 ;  /* 0x00006c1e01007387 */ /* 0x0101e80000100800 */
[----:B0-----:R-:W4:Y:S04]  /*39c10*/  LDL R30, [R1+0xab4] ;  /* 0x000ab400011e7983 */ /* 0x001f280000100800 */
[----:B---3--:R0:W-:Y:S04]  /*39c20*/  STL [R1+0x68], R2 ;  /* 0x0000680201007387 */ /* 0x0081e80000100800 */
[----:B0-----:R-:W3:Y:S04]  /*39c30*/  LDL.LU R2, [R1+0x3888] ;  /* 0x0038880001027983 */ /* 0x001ee80000300800 */
[----:B------:R-:W2:Y:S01]  /*39c40*/  LDL R5, [R1+0xae8] ;  /* 0x000ae80001057983 */ /* 0x000ea20000100800 */
[----:B------:R-:W-:-:S03]  /*39c50*/  @!P2 MOV R4, R29 ;  /* 0x0000001d0004a202 */ /* 0x000fc60000000f00 */
[----:B------:R-:W4:Y:S01]  /*39c60*/  LDL R29, [R1+0xaac] ;  /* 0x000aac00011d7983 */ /* 0x000f220000100800 */
[----:B---3--:R-:W-:-:S06]  /*39c70*/  PRMT R2, RZ, 0x7610, R2 ;  /* 0x00007610ff027816 */ /* 0x008fcc0000000002 */
[----:B--2---:R-:W2:Y:S04]  /*39c80*/  @!P2 LDG.E.U16 R2, desc[UR6][R4.64] ;  /* 0x000000060402a981 */ /* 0x004ea8000c1e1500 */
        /* <DEDUP_REMOVED lines=9> */
[----:B------:R-:W4:Y:S01]  /*39d20*/  LDL R5, [R1+0xab8] ;  /* 0x000ab80001057983 */ /* 0x000f220000100800 */
[----:B------:R-:W-:Y:S01]  /*39d30*/  PRMT R27, RZ, 0x7610, R27 ;  /* 0x00007610ff1b7816 */ /* 0x000fe2000000001b */
[----:B0-----:R-:W-:Y:S02]  /*39d40*/  @!P0 IMAD.MOV.U32 R4, RZ, RZ, R31 ;  /* 0x000000ffff048224 */ /* 0x001fe400078e001f */
[----:B---3--:R0:W-:Y:S01]  /*39d50*/  STL [R1+0x60], R28 ;  /* 0x0000601c01007387 */ /* 0x0081e20000100800 */
[----:B------:R-:W-:-:S03]  /*39d60*/  PRMT R26, RZ, 0x7610, R26 ;  /* 0x00007610ff1a7816 */ /* 0x000fc6000000001a */
[----:B------:R-:W3:Y:S04]  /*39d70*/  LDL R31, [R1+0xa98] ;  /* 0x000a9800011f7983 */ /* 0x000ee80000100800 */
[----:B----4-:R1:W4:Y:S04]  /*39d80*/  @!P0 LDG.E.U16 R27, desc[UR6][R4.64] ;  /* 0x00000006041b8981 */ /* 0x010328000c1e1500 */
[----:B0-----:R-:W2:Y:S04]  /*39d90*/  LDL R28, [R1+0xaa4] ;  /* 0x000aa400011c7983 */ /* 0x001ea80000100800 */
[----:B------:R-:W3:Y:S01]  /*39da0*/  LDL R5, [R1+0xab0] ;  /* 0x000ab00001057983 */ /* 0x000ee20000100800 */
[----:B-1----:R-:W-:-:S03]  /*39db0*/  @!P1 IMAD.MOV.U32 R4, RZ, RZ, R30 ;  /* 0x000000ffff049224 */ /* 0x002fc600078e001e */
[----:B----4-:R0:W-:Y:S01]  /*39dc0*/  STL [R1+0x5c], R27 ;  /* 0x00005c1b01007387 */ /* 0x0101e20000100800 */
[----:B------:R-:W-:-:S03]  /*39dd0*/  PRMT R11, RZ, 0x7610, R11 ;  /* 0x00007610ff0b7816 */ /* 0x000fc6000000000b */
[----:B------:R-:W4:Y:S04]  /*39de0*/  LDL R30, [R1+0xa90] ;  /* 0x000a9000011e7983 */ /* 0x000f280000100800 */
[----:B---3--:R1:W3:Y:S04]  /*39df0*/  @!P1 LDG.E.U16 R26, desc[UR6][R4.64] ;  /* 0x00000006041a9981 */ /* 0x0082e8000c1e1500 */
[----:B0-----:R-:W4:Y:S04]  /*39e00*/  LDL R27, [R1+0xa9c] ;  /* 0x000a9c00011b7983 */ /* 0x001f280000100800 */
[----:B------:R-:W2:Y:S01]  /*39e10*/  LDL R5, [R1+0xaa8] ;  /* 0x000aa80001057983 */ /* 0x000ea20000100800 */
[----:B-1----:R-:W-:-:S03]  /*39e20*/  @!P2 IMAD.MOV.U32 R4, RZ, RZ, R29 ;  /* 0x000000ffff04a224 */ /* 0x002fc600078e001d */
[----:B---3--:R0:W-:Y:S01]  /*39e30*/  STL [R1+0x58], R26 ;  /* 0x0000581a01007387 */ /* 0x0081e20000100800 */
[----:B------:R-:W-:Y:S02]  /*39e40*/  PRMT R14, RZ, 0x7610, R14 ;  /* 0x00007610ff0e7816 */ /* 0x000fe4000000000e */
[----:B------:R-:W-:Y:S02]  /*39e50*/  PRMT R7, RZ, 0x7610, R7 ;  /* 0x00007610ff077816 */ /* 0x000fe40000000007 */
[----:B------:R-:W-:Y:S01]  /*39e60*/  PRMT R8, RZ, 0x7610, R8 ;  /* 0x00007610ff087816 */ /* 0x000fe20000000008 */
[----:B------:R-:W3:Y:S04]  /*39e70*/  LDL R29, [R1+0xa88] ;  /* 0x000a8800011d7983 */ /* 0x000ee80000100800 */
[----:B--2---:R1:W2:Y:S04]  /*39e80*/  @!P2 LDG.E.U16 R11, desc[UR6][R4.64] ;  /* 0x00000006040ba981 */ /* 0x0042a8000c1e1500 */
[----:B0-----:R-:W3:Y:S04]  /*39e90*/  LDL R26, [R1+0xa94] ;  /* 0x000a9400011a7983 */ /* 0x001ee80000100800 */
[----:B------:R-:W4:Y:S01]  /*39ea0*/  LDL R5, [R1+0xaa0] ;  /* 0x000aa00001057983 */ /* 0x000f220000100800 */
[----:B-1----:R-:W-:-:S05]  /*39eb0*/  @!P3 IMAD.MOV.U32 R4, RZ, RZ, R28 ;  /* 0x000000ffff04b224 */ /* 0x002fca00078e001c */
[----:B----4-:R0:W4:Y:S02]  /*39ec0*/  @!P3 LDG.E.U16 R14, desc[UR6][R4.64] ;  /* 0x00000006040eb981 */ /* 0x010124000c1e1500 */
[----:B0-----:R-:W-:Y:S02]  /*39ed0*/  @!P0 IMAD.MOV.U32 R4, RZ, RZ, R27 ;  /* 0x000000ffff048224 */ /* 0x001fe400078e001b */
[----:B------:R-:W-:-:S05]  /*39ee0*/  @!P0 IMAD.MOV.U32 R5, RZ, RZ, R31 ;  /* 0x000000ffff058224 */ /* 0x000fca00078e001f */
[----:B------:R3:W4:Y:S02]  /*39ef0*/  @!P0 LDG.E.U16 R7, desc[UR6][R4.64] ;  /* 0x0000000604078981 */ /* 0x000724000c1e1500 */
[----:B---3--:R-:W-:Y:S02]  /*39f00*/  @!P1 IMAD.MOV.U32 R4, RZ, RZ, R26 ;  /* 0x000000ffff049224 */ /* 0x008fe400078e001a */
[----:B------:R-:W-:-:S05]  /*39f10*/  @!P1 IMAD.MOV.U32 R5, RZ, RZ, R30 ;  /* 0x000000ffff059224 */ /* 0x000fca00078e001e */
[----:B------:R-:W3:Y:S04]  /*39f20*/  @!P1 LDG.E.U16 R8, desc[UR6][R4.64] ;  /* 0x0000000604089981 */ /* 0x000ee8000c1e1500 */
[----:B--2---:R0:W-:Y:S04]  /*39f30*/  STL [R1+0x54], R11 ;  /* 0x0000540b01007387 */ /* 0x0041e80000100800 */
[----:B------:R-:W2:Y:S04]  /*39f40*/  LDL R28, [R1+0xa80] ;  /* 0x000a8000011c7983 */ /* 0x000ea80000100800 */
[----:B0-----:R-:W2:Y:S04]  /*39f50*/  LDL R11, [R1+0xa8c] ;  /* 0x000a8c00010b7983 */ /* 0x001ea80000100800 */
[----:B----4-:R0:W-:Y:S04]  /*39f60*/  STL [R1+0x50], R14 ;  /* 0x0000500e01007387 */ /* 0x0101e80000100800 */
[----:B------:R-:W4:Y:S04]  /*39f70*/  LDL R27, [R1+0xa78] ;  /* 0x000a7800011b7983 */ /* 0x000f280000100800 */
[----:B0-----:R-:W4:Y:S04]  /*39f80*/  LDL R14, [R1+0xa84] ;  /* 0x000a8400010e7983 */ /* 0x001f280000100800 */
[----:B------:R0:W-:Y:S04]  /*39f90*/  STL [R1+0x4c], R7 ;  /* 0x00004c0701007387 */ /* 0x0001e80000100800 */
[----:B------:R-:W4:Y:S04]  /*39fa0*/  LDL R26, [R1+0xa70] ;  /* 0x000a7000011a7983 */ /* 0x000f280000100800 */
[----:B0-----:R-:W4:Y:S01]  /*39fb0*/  LDL R7, [R1+0xa7c] ;  /* 0x000a7c0001077983 */ /* 0x001f220000100800 */
[----:B------:R-:W-:-:S03]  /*39fc0*/  PRMT R10, RZ, 0x7610, R10 ;  /* 0x00007610ff0a7816 */ /* 0x000fc6000000000a */
[----:B---3--:R0:W-:Y:S01]  /*39fd0*/  STL [R1+0x48], R8 ;  /* 0x0000480801007387 */ /* 0x0081e20000100800 */
[----:B------:R-:W-:-:S03]  /*39fe0*/  @!P2 IMAD.MOV.U32 R5, RZ, RZ, R29 ;  /* 0x000000ffff05a224 */ /* 0x000fc600078e001d */
[----:B0-----:R-:W3:Y:S01]  /*39ff0*/  LDL R8, [R1+0xa74] ;  /* 0x000a740001087983 */ /* 0x001ee20000100800 */
[----:B--2---:R-:W-:Y:S01]  /*3a000*/  @!P2 IMAD.MOV.U32 R4, RZ, RZ, R11 ;  /* 0x000000ffff04a224 */ /* 0x004fe200078e000b */
[----:B------:R-:W-:Y:S02]  /*3a010*/  PRMT R12, RZ, 0x7610, R12 ;  /* 0x00007610ff0c7816 */ /* 0x000fe4000000000c */
[----:B------:R-:W-:Y:S02]  /*3a020*/  PRMT R6, RZ, 0x7610, R6 ;  /* 0x00007610ff067816 */ /* 0x000fe40000000006 */
[----:B------:R-:W-:Y:S01]  /*3a030*/  PRMT R9, RZ, 0x7610, R9 ;  /* 0x00007610ff097816 */ /* 0x000fe20000000009 */
[----:B------:R-:W2:Y:S04]  /*3a040*/  LDL R11, [R1+0xa68] ;  /* 0x000a6800010b7983 */ /* 0x000ea80000100800 */
[----:B------:R0:W2:Y:S02]  /*3a050*/  @!P2 LDG.E.U16 R10, desc[UR6][R4.64] ;  /* 0x00000006040aa981 */ /* 0x0000a4000c1e1500 */
[----:B0-----:R-:W-:-:S02]  /*3a060*/  @!P3 IMAD.MOV.U32 R5, RZ, RZ, R28 ;  /* 0x000000ffff05b224 */ /* 0x001fc400078e001c */
[----:B----4-:R-:W-:-:S05]  /*3a070*/  @!P3 IMAD.MOV.U32 R4, RZ, RZ, R14 ;  /* 0x000000ffff04b224 */ /* 0x010fca00078e000e */
[----:B------:R0:W4:Y:S02]  /*3a080*/  @!P3 LDG.E.U16 R12, desc[UR6][R4.64] ;  /* 0x00000006040cb981 */ /* 0x000124000c1e1500 */
[----:B0-----:R-:W-:Y:S02]  /*3a090*/  @!P0 IMAD.MOV.U32 R5, RZ, RZ, R27 ;  /* 0x000000ffff058224 */ /* 0x001fe400078e001b */
[----:B------:R-:W-:-:S05]  /*3a0a0*/  @!P0 IMAD.MOV.U32 R4, RZ, RZ, R7 ;  /* 0x000000ffff048224 */ /* 0x000fca00078e0007 */
[----:B------:R0:W4:Y:S02]  /*3a0b0*/  @!P0 LDG.E.U16 R6, desc[UR6][R4.64] ;  /* 0x0000000604068981 */ /* 0x000124000c1e1500 */
[----:B0-----:R-:W-:Y:S02]  /*3a0c0*/  @!P1 IMAD.MOV.U32 R5, RZ, RZ, R26 ;  /* 0x000000ffff059224 */ /* 0x001fe400078e001a */
[----:B---3--:R-:W-:-:S05]  /*3a0d0*/  @!P1 IMAD.MOV.U32 R4, RZ, RZ, R8 ;  /* 0x000000ffff049224 */ /* 0x008fca00078e0008 */
        /* <DEDUP_REMOVED lines=13> */
[----:B------:R-:W3:Y:S04]  /*3a1b0*/  LDL R11, [R1+0xa28] ;  /* 0x000a2800010b7983 */ /* 0x000ee80000100800 */
[----:B0-----:R-:W3:Y:S01]  /*3a1c0*/  LDL R9, [R1+0xa30] ;  /* 0x000a300001097983 */ /* 0x001ee20000100800 */
[----:B--2---:R-:W-:-:S03]  /*3a1d0*/  @!P2 IMAD.MOV.U32 R4, RZ, RZ, R10 ;  /* 0x000000ffff04a224 */ /* 0x004fc600078e000a */
[----:B------:R-:W2:Y:S04]  /*3a1e0*/  LDL R10, [R1+0xa2c] ;  /* 0x000a2c00010a7983 */ /* 0x000ea80000100800 */
[----:B------:R0:W2:Y:S02]  /*3a1f0*/  @!P2 LDG.E.U16 R25, desc[UR6][R4.64] ;  /* 0x000000060419a981 */ /* 0x0000a4000c1e1500 */
[----:B0-----:R-:W-:Y:S02]  /*3a200*/  @!P3 MOV R5, R14 ;  /* 0x0000000e0005b202 */ /* 0x001fe40000000f00 */
[----:B------:R-:W2:Y:S01]  /*3a210*/  LDL R14, [R1+0xa20] ;  /* 0x000a2000010e7983 */ /* 0x000ea20000100800 */
[----:B----4-:R-:W-:-:S03]  /*3a220*/  @!P3 IMAD.MOV.U32 R4, RZ, RZ, R12 ;  /* 0x000000ffff04b224 */ /* 0x010fc600078e000c */
[----:B------:R-:W4:Y:S01]  /*3a230*/  LDL R12, [R1+0xa24] ;  /* 0x000a2400010c7983 */ /* 0x000f220000100800 */
[----:B------:R-:W-:Y:S02]  /*3a240*/  PRMT R24, RZ, 0x7610, R24 ;  /* 0x00007610ff187816 */ /* 0x000fe40000000018 */
[----:B------:R-:W-:-:S04]  /*3a250*/  PRMT R23, RZ, 0x7610, R23 ;  /* 0x00007610ff177816 */ /* 0x000fc80000000017 */
[----:B------:R0:W4:Y:S01]  /*3a260*/  @!P3 LDG.E.U16 R24, desc[UR6][R4.64] ;  /* 0x000000060418b981 */ /* 0x000122000c1e1500 */
[----:B------:R-:W-:Y:S01]  /*3a270*/  PRMT R22, RZ, 0x7610, R22 ;  /* 0x00007610ff167816 */ /* 0x000fe20000000016 */
[----:B0-----:R-:W-:Y:S02]  /*3a280*/  @!P0 IMAD.MOV.U32 R4, RZ, RZ, R6 ;  /* 0x000000ffff048224 */ /* 0x001fe400078e0006 */
[----:B------:R-:W-:Y:S01]  /*3a290*/  @!P0 IMAD.MOV.U32 R5, RZ, RZ, R7 ;  /* 0x000000ffff058224 */ /* 0x000fe200078e0007 */
[----:B------:R-:W4:Y:S04]  /*3a2a0*/  LDL R6, [R1+0xa1c] ;  /* 0x000a1c0001067983 */ /* 0x000f280000100800 */
[----:B------:R-:W4:Y:S04]  /*3a2b0*/  LDL R7, [R1+0xa18] ;  /* 0x000a180001077983 */ /* 0x000f280000100800 */
[----:B------:R0:W4:Y:S01]  /*3a2c0*/  @!P0 LDG.E.U16 R23, desc[UR6][R4.64] ;  /* 0x0000000604178981 */ /* 0x000122000c1e1500 */
[----:B------:R-:W-:Y:S01]  /*3a2d0*/  PRMT R21, RZ, 0x7610, R21 ;  /* 0x00007610ff157816 */ /* 0x000fe20000000015 */
[----:B0-----:R-:W-:-:S02]  /*3a2e0*/  @!P1 IMAD.MOV.U32 R4, RZ, RZ, R8 ;  /* 0x000000ffff049224 */ /* 0x001fc400078e0008 */
[----:B---3--:R-:W-:Y:S01]  /*3a2f0*/  @!P1 IMAD.MOV.U32 R5, RZ, RZ, R9 ;  /* 0x000000ffff059224 */ /* 0x008fe200078e0009 */
[----:B------:R-:W3:Y:S04]  /*3a300*/  LDL R8, [R1+0xa14] ;  /* 0x000a140001087983 */ /* 0x000ee80000100800 */
[----:B------:R-:W3:Y:S04]  /*3a310*/  LDL R9, [R1+0xa10] ;  /* 0x000a100001097983 */ /* 0x000ee80000100800 */
[----:B------:R2:W3:Y:S02]  /*3a320*/  @!P1 LDG.E.U16 R22, desc[UR6][R4.64] ;  /* 0x0000000604169981 */ /* 0x0004e4000c1e1500 */
[----:B--2---:R-:W-:-:S02]  /*3a330*/  @!P2 IMAD.MOV.U32 R4, RZ, RZ, R10 ;  /* 0x000000ffff04a224 */ /* 0x004fc400078e000a */
[----:B------:R-:W-:Y:S01]  /*3a340*/  @!P2 IMAD.MOV.U32 R5, RZ, RZ, R11 ;  /* 0x000000ffff05a224 */ /* 0x000fe200078e000b */
[----:B------:R-:W2:Y:S04]  /*3a350*/  LDL R10, [R1+0xa0c] ;  /* 0x000a0c00010a7983 */ /* 0x000ea80000100800 */
[----:B------:R-:W2:Y:S04]  /*3a360*/  LDL R11, [R1+0xa08] ;  /* 0x000a0800010b7983 */ /* 0x000ea80000100800 */
[----:B------:R0:W2:Y:S02]  /*3a370*/  @!P2 LDG.E.U16 R21, desc[UR6][R4.64] ;  /* 0x000000060415a981 */ /* 0x0000a4000c1e1500 */
[----:B0-----:R-:W-:-:S02]  /*3a380*/  @!P3 IMAD.MOV.U32 R5, RZ, RZ, R14 ;  /* 0x000000ffff05b224 */ /* 0x001fc400078e000e */
        /* <DEDUP_REMOVED lines=9> */
[----:B------:R-:W-:Y:S02]  /*3a420*/  PRMT R17, RZ, 0x7610, R17 ;  /* 0x00007610ff117816 */ /* 0x000fe40000000011 */
[----:B------:R-:W-:Y:S01]  /*3a430*/  PRMT R3, RZ, 0x7610, R3 ;  /* 0x00007610ff037816 */ /* 0x000fe20000000003 */
[----:B------:R-:W4:Y:S04]  /*3a440*/  LDL R7, [R1+0x9f8] ;  /* 0x0009f80001077983 */ /* 0x000f280000100800 */
[----:B------:R3:W4:Y:S04]  /*3a450*/  @!P0 LDG.E.U16 R19, desc[UR6][R4.64] ;  /* 0x0000000604138981 */ /* 0x000728000c1e1500 */
[----:B------:R-:W4:Y:S01]  /*3a460*/  LDL R6, [R1+0x9fc] ;  /* 0x0009fc0001067983 */ /* 0x000f220000100800 */
[----:B---3--:R-:W-:-:S02]  /*3a470*/  @!P1 IMAD.MOV.U32 R4, RZ, RZ, R8 ;  /* 0x000000ffff049224 */ /* 0x008fc400078e0008 */
[----:B------:R-:W-:-:S05]  /*3a480*/  @!P1 IMAD.MOV.U32 R5, RZ, RZ, R9 ;  /* 0x000000ffff059224 */ /* 0x000fca00078e0009 */
[----:B------:R2:W3:Y:S02]  /*3a490*/  @!P1 LDG.E.U16 R18, desc[UR6][R4.64] ;  /* 0x0000000604129981 */ /* 0x0004e4000c1e1500 */
[----:B--2---:R-:W-:Y:S02]  /*3a4a0*/  @!P2 IMAD.MOV.U32 R4, RZ, RZ, R10 ;  /* 0x000000ffff04a224 */ /* 0x004fe400078e000a */
[----:B------:R-:W-:-:S05]  /*3a4b0*/  @!P2 IMAD.MOV.U32 R5, RZ, RZ, R11 ;  /* 0x000000ffff05a224 */ /* 0x000fca00078e000b */
[----:B------:R0:W2:Y:S02]  /*3a4c0*/  @!P2 LDG.E.U16 R17, desc[UR6][R4.64] ;  /* 0x000000060411a981 */ /* 0x0000a4000c1e1500 */
[----:B0-----:R-:W-:Y:S02]  /*3a4d0*/  @!P3 IMAD.MOV.U32 R5, RZ, RZ, R14 ;  /* 0x000000ffff05b224 */ /* 0x001fe400078e000e */
[----:B----4-:R-:W-:-:S05]  /*3a4e0*/  @!P3 IMAD.MOV.U32 R4, RZ, RZ, R12 ;  /* 0x000000ffff04b224 */ /* 0x010fca00078e000c */
[----:B------:R0:W4:Y:S04]  /*3a4f0*/  @!P3 LDG.E.U16 R3, desc[UR6][R4.64] ;  /* 0x000000060403b981 */ /* 0x000128000c1e1500 */
[----:B------:R-:W-:Y:S04]  /*3a500*/  STL [R1+0x34], R25 ;  /* 0x0000341901007387 */ /* 0x000fe80000100800 */
[----:B------:R-:W3:Y:S04]  /*3a510*/  LDL R9, [R1+0x9f0] ;  /* 0x0009f00001097983 */ /* 0x000ee80000100800 */
[----:B------:R-:W2:Y:S04]  /*3a520*/  LDL R8, [R1+0x9f4] ;  /* 0x0009f40001087983 */ /* 0x000ea80000100800 */
[----:B------:R-:W-:Y:S04]  /*3a530*/  STL [R1+0x30], R24 ;  /* 0x0000301801007387 */ /* 0x000fe80000100800 */
[----:B------:R-:W3:Y:S04]  /*3a540*/  LDL R11, [R1+0x9e8] ;  /* 0x0009e800010b7983 */ /* 0x000ee80000100800 */
[----:B------:R-:W3:Y:S04]  /*3a550*/  LDL R10, [R1+0x9ec] ;  /* 0x0009ec00010a7983 */ /* 0x000ee80000100800 */
[----:B------:R-:W-:Y:S04]  /*3a560*/  STL [R1+0x2c], R23 ;  /* 0x00002c1701007387 */ /* 0x000fe80000100800 */
[----:B------:R-:W3:Y:S01]  /*3a570*/  LDL R12, [R1+0x9e4] ;  /* 0x0009e400010c7983 */ /* 0x000ee20000100800 */
[----:B------:R-:W-:Y:S01]  /*3a580*/  PRMT R13, RZ, 0x7610, R13 ;  /* 0x00007610ff0d7816 */ /* 0x000fe2000000000d */
[----:B0-----:R-:W-:-:S02]  /*3a590*/  @!P0 IMAD.MOV.U32 R5, RZ, RZ, R7 ;  /* 0x000000ffff058224 */ /* 0x001fc400078e0007 */
[----:B------:R-:W-:-:S05]  /*3a5a0*/  @!P0 IMAD.MOV.U32 R4, RZ, RZ, R6 ;  /* 0x000000ffff048224 */ /* 0x000fca00078e0006 */
[----:B------:R2:W3:Y:S04]  /*3a5b0*/  @!P0 LDG.E.U16 R13, desc[UR6][R4.64] ;  /* 0x00000006040d8981 */ /* 0x0004e8000c1e1500 */
[----:B----4-:R0:W-:Y:S04]  /*3a5c0*/  STL [R1+0x3810], R3 ;  /* 0x0038100301007387 */ /* 0x0101e80000100800 */
[----:B------:R-:W-:Y:S04]  /*3a5d0*/  STL [R1+0x28], R22 ;  /* 0x0000281601007387 */ /* 0x000fe80000100800 */
[----:B------:R-:W4:Y:S04]  /*3a5e0*/  LDL R7, [R1+0x9b8] ;  /* 0x0009b80001077983 */ /* 0x000f280000100800 */
[----:B------:R-:W4:Y:S04]  /*3a5f0*/  LDL R6, [R1+0x9bc] ;  /* 0x0009bc0001067983 */ /* 0x000f280000100800 */
[----:B0-----:R-:W4:Y:S01]  /*3a600*/  LDL R3, [R1+0x9e0] ;  /* 0x0009e00001037983 */ /* 0x001f220000100800 */
[----:B------:R-:W-:Y:S01]  /*3a610*/  PRMT R16, RZ, 0x7610, R16 ;  /* 0x00007610ff107816 */ /* 0x000fe20000000010 */
[----:B--2---:R-:W-:Y:S01]  /*3a620*/  @!P1 IMAD.MOV.U32 R4, RZ, RZ, R8 ;  /* 0x000000ffff049224 */ /* 0x004fe200078e0008 */
[----:B---3--:R-:W-:-:S02]  /*3a630*/  @!P1 MOV R5, R9 ;  /* 0x0000000900059202 */ /* 0x008fc40000000f00 */
[----:B------:R-:W-:-:S03]  /*3a640*/  PRMT R15, RZ, 0x7610, R15 ;  /* 0x00007610ff0f7816 */ /* 0x000fc6000000000f */
[----:B------:R0:W2:Y:S01]  /*3a650*/  @!P1 LDG.E.U16 R16, desc[UR6][R4.64] ;  /* 0x0000000604109981 */ /* 0x0000a2000c1e1500 */
[----:B------:R-:W-:Y:S01]  /*3a660*/  PRMT R2, RZ, 0x7610, R2 ;  /* 0x00007610ff027816 */ /* 0x000fe20000000002 */
[----:B0-----:R-:W-:Y:S02]  /*3a670*/  @!P2 IMAD.MOV.U32 R4, RZ, RZ, R10 ;  /* 0x000000ffff04a224 */ /* 0x001fe400078e000a */
[----:B------:R-:W-:Y:S01]  /*3a680*/  @!P2 IMAD.MOV.U32 R5, RZ, RZ, R11 ;  /* 0x000000ffff05a224 */ /* 0x000fe200078e000b */
[----:B------:R-:W-:Y:S04]  /*3a690*/  STL [R1+0x24], R21 ;  /* 0x0000241501007387 */ /* 0x000fe80000100800 */
[----:B------:R-:W3:Y:S04]  /*3a6a0*/  LDL R14, [R1+0x9b0] ;  /* 0x0009b000010e7983 */ /* 0x000ee80000100800 */
[----:B------:R0:W2:Y:S04]  /*3a6b0*/  @!P2 LDG.E.U16 R15, desc[UR6][R4.64] ;  /* 0x00000006040fa981 */ /* 0x0000a8000c1e1500 */
[----:B------:R1:W-:Y:S01]  /*3a6c0*/  STL [R1+0xc], R13 ;  /* 0x00000c0d01007387 */ /* 0x0003e20000100800 */
[----:B0-----:R-:W-:-:S03]  /*3a6d0*/  @!P3 IMAD.MOV.U32 R4, RZ, RZ, R12 ;  /* 0x000000ffff04b224 */ /* 0x001fc600078e000c */
[----:B-1----:R-:W2:Y:S01]  /*3a6e0*/  LDL R13, [R1+0x9b4] ;  /* 0x0009b400010d7983 */ /* 0x002ea20000100800 */
[----:B------:R-:W-:-:S03]  /*3a6f0*/  PRMT R60, RZ, 0x7610, R60 ;  /* 0x00007610ff3c7816 */ /* 0x000fc6000000003c */
[----:B------:R-:W-:Y:S04]  /*3a700*/  STL [R1+0x20], R20 ;  /* 0x0000201401007387 */ /* 0x000fe80000100800 */
[----:B------:R-:W2:Y:S04]  /*3a710*/  LDL R9, [R1+0x9a8] ;  /* 0x0009a80001097983 */ /* 0x000ea80000100800 */
[----:B------:R-:W2:Y:S01]  /*3a720*/  LDL R8, [R1+0x9ac] ;  /* 0x0009ac0001087983 */ /* 0x000ea20000100800 */
[----:B----4-:R-:W-:-:S05]  /*3a730*/  @!P3 IMAD.MOV.U32 R5, RZ, RZ, R3 ;  /* 0x000000ffff05b224 */ /* 0x010fca00078e0003 */
[----:B------:R0:W4:Y:S02]  /*3a740*/  @!P3 LDG.E.U16 R2, desc[UR6][R4.64] ;  /* 0x000000060402b981 */ /* 0x000124000c1e1500 */
[----:B0-----:R-:W-:Y:S02]  /*3a750*/  @!P0 IMAD.MOV.U32 R4, RZ, RZ, R6 ;  /* 0x000000ffff048224 */ /* 0x001fe400078e0006 */
[----:B------:R-:W-:-:S05]  /*3a760*/  @!P0 IMAD.MOV.U32 R5, RZ, RZ, R7 ;  /* 0x000000ffff058224 */ /* 0x000fca00078e0007 */
[----:B------:R3:W4:Y:S04]  /*3a770*/  @!P0 LDG.E.U16 R60, desc[UR6][R4.64] ;  /* 0x00000006043c8981 */ /* 0x000728000c1e1500 */
[----:B------:R-:W-:Y:S04]  /*3a780*/  STL [R1+0x1c], R19 ;  /* 0x00001c1301007387 */ /* 0x000fe80000100800 */
[----:B------:R-:W4:Y:S04]  /*3a790*/  LDL R11, [R1+0x9a0] ;  /* 0x0009a000010b7983 */ /* 0x000f280000100800 */
[----:B------:R-:W4:Y:S04]  /*3a7a0*/  LDL R10, [R1+0x9a4] ;  /* 0x0009a400010a7983 */ /* 0x000f280000100800 */
[----:B------:R-:W-:Y:S04]  /*3a7b0*/  STL [R1+0x18], R18 ;  /* 0x0000181201007387 */ /* 0x000fe80000100800 */
[----:B------:R-:W4:Y:S04]  /*3a7c0*/  LDL R12, [R1+0x998] ;  /* 0x00099800010c7983 */ /* 0x000f280000100800 */
[----:B------:R-:W4:Y:S01]  /*3a7d0*/  LDL R3, [R1+0x99c] ;  /* 0x00099c0001037983 */ /* 0x000f220000100800 */
[----:B------:R-:W-:Y:S01]  /*3a7e0*/  PRMT R58, RZ, 0x7610, R58 ;  /* 0x00007610ff3a7816 */ /* 0x000fe2000000003a */
[----:B---3--:R-:W-:-:S02]  /*3a7f0*/  @!P1 IMAD.MOV.U32 R5, RZ, RZ, R14 ;  /* 0x000000ffff059224 */ /* 0x008fc400078e000e */
[----:B--2---:R-:W-:Y:S01]  /*3a800*/  @!P1 IMAD.MOV.U32 R4, RZ, RZ, R13 ;  /* 0x000000ffff049224 */ /* 0x004fe200078e000d */
[----:B------:R-:W-:-:S04]  /*3a810*/  PRMT R56, RZ, 0x7610, R56 ;  /* 0x00007610ff387816 */ /* 0x000fc80000000038 */
[----:B------:R0:W2:Y:S02]  /*3a820*/  @!P1 LDG.E.U16 R58, desc[UR6][R4.64] ;  /* 0x00000006043a9981 */ /* 0x0000a4000c1e1500 */
[----:B0-----:R-:W-:Y:S02]  /*3a830*/  @!P2 IMAD.MOV.U32 R4, RZ, RZ, R8 ;  /* 0x000000ffff04a224 */ /* 0x001fe400078e0008 */
[----:B------:R-:W-:-:S05]  /*3a840*/  @!P2 IMAD.MOV.U32 R5, RZ, RZ, R9 ;  /* 0x000000ffff05a224 */ /* 0x000fca00078e0009 */
[----:B------:R0:W3:Y:S04]  /*3a850*/  @!P2 LDG.E.U16 R56, desc[UR6][R4.64] ;  /* 0x000000060438a981 */ /* 0x0000e8000c1e1500 */
[----:B----4-:R1:W-:Y:S04]  /*3a860*/  STL [R1+0x3814], R2 ;  /* 0x0038140201007387 */ /* 0x0103e80000100800 */
[----:B------:R-:W-:Y:S04]  /*3a870*/  STL [R1+0x14], R17 ;  /* 0x0000141101007387 */ /* 0x000fe80000100800 */
[----:B------:R-:W4:Y:S04]  /*3a880*/  LDL R7, [R1+0x990] ;  /* 0x0009900001077983 */ /* 0x000f280000100800 */
[----:B------:R-:W4:Y:S04]  /*3a890*/  LDL R6, [R1+0x994] ;  /* 0x0009940001067983 */ /* 0x000f280000100800 */
[----:B------:R-:W-:Y:S04]  /*3a8a0*/  STL [R1+0x3838], R60 ;  /* 0x0038383c01007387 */ /* 0x000fe80000100800 */
[----:B------:R-:W4:Y:S04]  /*3a8b0*/  LDL R14, [R1+0x988] ;  /* 0x00098800010e7983 */ /* 0x000f280000100800 */
[----:B-1----:R-:W4:Y:S01]  /*3a8c0*/  LDL R2, [R1+0x98c] ;  /* 0x00098c0001027983 */ /* 0x002f220000100800 */
[----:B------:R-:W-:Y:S01]  /*3a8d0*/  PRMT R54, RZ, 0x7610, R54 ;  /* 0x00007610ff367816 */ /* 0x000fe20000000036 */
[----:B0-----:R-:W-:-:S02]  /*3a8e0*/  @!P3 IMAD.MOV.U32 R4, RZ, RZ, R10 ;  /* 0x000000ffff04b224 */ /* 0x001fc400078e000a */
[----:B------:R-:W-:-:S05]  /*3a8f0*/  @!P3 IMAD.MOV.U32 R5, RZ, RZ, R11 ;  /* 0x000000ffff05b224 */ /* 0x000fca00078e000b */
[----:B------:R0:W4:Y:S01]  /*3a900*/  @!P3 LDG.E.U16 R54, desc[UR6][R4.64] ;  /* 0x000000060436b981 */ /* 0x000122000c1e1500 */
[----:B------:R-:W-:Y:S02]  /*3a910*/  PRMT R52, RZ, 0x7610, R52 ;  /* 0x00007610ff347816 */ /* 0x000fe40000000034 */
[----:B------:R-:W-:Y:S01]  /*3a920*/  PRMT R50, RZ, 0x7610, R50 ;  /* 0x00007610ff327816 */ /* 0x000fe20000000032 */
[----:B0-----:R-:W-:Y:S02]  /*3a930*/  @!P0 IMAD.MOV.U32 R4, RZ, RZ, R3 ;  /* 0x000000ffff048224 */ /* 0x001fe400078e0003 */
[----:B------:R-:W-:-:S05]  /*3a940*/  @!P0 IMAD.MOV.U32 R5, RZ, RZ, R12 ;  /* 0x000000ffff058224 */ /* 0x000fca00078e000c */
[----:B------:R4:W4:Y:S04]  /*3a950*/  @!P0 LDG.E.U16 R52, desc[UR6][R4.64] ;  /* 0x0000000604348981 */ /* 0x000928000c1e1500 */
[----:B--2---:R-:W-:Y:S04]  /*3a960*/  STL [R1+0x383c], R58 ;  /* 0x00383c3a01007387 */ /* 0x004fe80000100800 */
[----:B------:R-:W2:Y:S04]  /*3a970*/  LDL R9, [R1+0x980] ;  /* 0x0009800001097983 */ /* 0x000ea80000100800 */
[----:B------:R-:W2:Y:S01]  /*3a980*/  LDL R8, [R1+0x984] ;  /* 0x0009840001087983 */ /* 0x000ea20000100800 */
[----:B------:R-:W-:-:S03]  /*3a990*/  PRMT R48, RZ, 0x7610, R48 ;  /* 0x00007610ff307816 */ /* 0x000fc60000000030 */
[----:B------:R-:W2:Y:S04]  /*3a9a0*/  LDL R13, [R1+0x93c] ;  /* 0x00093c00010d7983 */ /* 0x000ea80000100800 */
[----:B---3--:R-:W-:Y:S04]  /*3a9b0*/  STL [R1+0x3840], R56 ;  /* 0x0038403801007387 */ /* 0x008fe80000100800 */
[----:B------:R-:W-:Y:S04]  /*3a9c0*/  STL [R1+0x8], R16 ;  /* 0x0000081001007387 */ /* 0x000fe80000100800 */
[----:B------:R0:W-:Y:S04]  /*3a9d0*/  STL [R1+0x4], R15 ;  /* 0x0000040f01007387 */ /* 0x0001e80000100800 */
[----:B------:R-:W3:Y:S04]  /*3a9e0*/  LDL R11, [R1+0x930] ;  /* 0x00093000010b7983 */ /* 0x000ee80000100800 */
[----:B------:R-:W3:Y:S04]  /*3a9f0*/  LDL R10, [R1+0x934] ;  /* 0x00093400010a7983 */ /* 0x000ee80000100800 */
[----:B0-----:R-:W3:Y:S01]  /*3aa00*/  LDL R15, [R1+0x938] ;  /* 0x00093800010f7983 */ /* 0x001ee20000100800 */
[----:B----4-:R-:W-:-:S02]  /*3aa10*/  @!P1 IMAD.MOV.U32 R5, RZ, RZ, R7 ;  /* 0x000000ffff059224 */ /* 0x010fc400078e0007 */
[----:B------:R-:W-:-:S05]  /*3aa20*/  @!P1 IMAD.MOV.U32 R4, RZ, RZ, R6 ;  /* 0x000000ffff049224 */ /* 0x000fca00078e0006 */
[----:B------:R0:W4:Y:S02]  /*3aa30*/  @!P1 LDG.E.U16 R50, desc[UR6][R4.64] ;  /* 0x0000000604329981 */ /* 0x000124000c1e1500 */
[----:B0-----:R-:W-:Y:S02]  /*3aa40*/  @!P2 IMAD.MOV.U32 R4, RZ, RZ, R2 ;  /* 0x000000ffff04a224 */ /* 0x001fe400078e0002 */
[----:B------:R-:W-:-:S05]  /*3aa50*/  @!P2 IMAD.MOV.U32 R5, RZ, RZ, R14 ;  /* 0x000000ffff05a224 */ /* 0x000fca00078e000e */
[----:B------:R2:W4:Y:S04]  /*3aa60*/  @!P2 LDG.E.U16 R48, desc[UR6][R4.64] ;  /* 0x000000060430a981 */ /* 0x000528000c1e1500 */
[----:B------:R-:W-:Y:S04]  /*3aa70*/  STL [R1+0x3834], R54 ;  /* 0x0038343601007387 */ /* 0x000fe80000100800 */
[----:B------:R-:W4:Y:S04]  /*3aa80*/  LDL R12, [R1+0x928] ;  /* 0x00092800010c7983 */ /* 0x000f280000100800 */
[----:B------:R-:W4:Y:S01]  /*3aa90*/  LDL R3, [R1+0x92c] ;  /* 0x00092c0001037983 */ /* 0x000f220000100800 */
[----:B------:R-:W-:-:S03]  /*3aaa0*/  PRMT R46, RZ, 0x7610, R46 ;  /* 0x00007610ff2e7816 */ /* 0x000fc6000000002e */
[----:B------:R-:W-:Y:S04]  /*3aab0*/  STL [R1+0x3818], R52 ;  /* 0x0038183401007387 */ /* 0x000fe80000100800 */
[----:B------:R-:W4:Y:S04]  /*3aac0*/  LDL R7, [R1+0x920] ;  /* 0x0009200001077983 */ /* 0x000f280000100800 */
[----:B------:R-:W4:Y:S01]  /*3aad0*/  LDL R6, [R1+0x924] ;  /* 0x0009240001067983 */ /* 0x000f220000100800 */
[----:B--2---:R-:W-:Y:S01]  /*3aae0*/  @!P3 IMAD.MOV.U32 R4, RZ, RZ, R8 ;  /* 0x000000ffff04b224 */ /* 0x004fe200078e0008 */
[----:B------:R-:W-:-:S05]  /*3aaf0*/  @!P3 MOV R5, R9 ;  /* 0x000000090005b202 */ /* 0x000fca0000000f00 */
[----:B------:R0:W2:Y:S01]  /*3ab00*/  @!P3 LDG.E.U16 R46, desc[UR6][R4.64] ;  /* 0x00000006042eb981 */ /* 0x0000a2000c1e1500 */
[----:B------:R-:W-:Y:S02]  /*3ab10*/  PRMT R36, RZ, 0x7610, R36 ;  /* 0x00007610ff247816 */ /* 0x000fe40000000024 */
[----:B------:R-:W-:Y:S01]  /*3ab20*/  PRMT R34, RZ, 0x7610, R34 ;  /* 0x00007610ff227816 */ /* 0x000fe20000000022 */
[----:B0-----:R-:W-:Y:S02]  /*3ab30*/  @!P0 IMAD.MOV.U32 R4, RZ, RZ, R13 ;  /* 0x000000ffff048224 */ /* 0x001fe400078e000d */
[----:B---3--:R-:W-:-:S05]  /*3ab40*/  @!P0 IMAD.MOV.U32 R5, RZ, RZ, R15 ;  /* 0x000000ffff058224 */ /* 0x008fca00078e000f */
[----:B------:R0:W3:Y:S02]  /*3ab50*/  @!P0 LDG.E.U16 R36, desc[UR6][R4.64] ;  /* 0x0000000604248981 */ /* 0x0000e4000c1e1500 */
[----:B0-----:R-:W-:Y:S02]  /*3ab60*/  @!P1 IMAD.MOV.U32 R4, RZ, RZ, R10 ;  /* 0x000000ffff049224 */ /* 0x001fe400078e000a */
[----:B------:R-:W-:-:S05]  /*3ab70*/  @!P1 IMAD.MOV.U32 R5, RZ, RZ, R11 ;  /* 0x000000ffff059224 */ /* 0x000fca00078e000b */
[----:B------:R0:W3:Y:S04]  /*3ab80*/  @!P1 LDG.E.U16 R34, desc[UR6][R4.64] ;  /* 0x0000000604229981 */ /* 0x0000e8000c1e1500 */
[----:B----4-:R-:W-:Y:S04]  /*3ab90*/  STL [R1+0x381c], R50 ;  /* 0x00381c3201007387 */ /* 0x010fe80000100800 */
[----:B------:R-:W4:Y:S04]  /*3aba0*/  LDL R14, [R1+0x1fa8] ;  /* 0x001fa800010e7983 */ /* 0x000f280000100800 */
[----:B------:R-:W4:Y:S04]  /*3abb0*/  LDL R2, [R1+0x1fb4] ;  /* 0x001fb40001027983 */ /* 0x000f280000100800 */
[----:B------:R-:W-:Y:S04]  /*3abc0*/  STL [R1+0x3820], R48 ;  /* 0x0038203001007387 */ /* 0x000fe80000100800 */
[----:B------:R-:W4:Y:S04]  /*3abd0*/  LDL R9, [R1+0x1fb0] ;  /* 0x001fb00001097983 */ /* 0x000f280000100800 */
[----:B------:R-:W4:Y:S01]  /*3abe0*/  LDL R8, [R1+0x1fbc] ;  /* 0x001fbc0001087983 */ /* 0x000f220000100800 */
[----:B------:R-:W-:Y:S01]  /*3abf0*/  PRMT R32, RZ, 0x7610, R32 ;  /* 0x00007610ff207816 */ /* 0x000fe20000000020 */
[----:B0-----:R-:W-:-:S02]  /*3ac00*/  @!P2 IMAD.MOV.U32 R4, RZ, RZ, R3 ;  /* 0x000000ffff04a224 */ /* 0x001fc400078e0003 */
[----:B------:R-:W-:-:S05]  /*3ac10*/  @!P2 IMAD.MOV.U32 R5, RZ, RZ, R12 ;  /* 0x000000ffff05a224 */ /* 0x000fca00078e000c */
[----:B------:R0:W4:Y:S02]  /*3ac20*/  @!P2 LDG.E.U16 R32, desc[UR6][R4.64] ;  /* 0x000000060420a981 */ /* 0x000124000c1e1500 */
[----:B0-----:R-:W-:-:S06]  /*3ac30*/  PRMT R4, RZ, 0x7610, R4 ;  /* 0x00007610ff047816 */ /* 0x001fcc0000000004 */
[----:B------:R4:W4:Y:S01]  /*3ac40*/  @!P3 LDG.E.U16 R4, desc[UR6][R6.64] ;  /* 0x000000060604b981 */ /* 0x000922000c1e1500 */
[----:B------:R-:W-:-:S03]  /*3ac50*/  PRMT R5, RZ, 0x7610, R5 ;  /* 0x00007610ff057816 */ /* 0x000fc60000000005 */
[----:B--2---:R-:W-:Y:S04]  /*3ac60*/  STL [R1+0x3824], R46 ;  /* 0x0038242e01007387 */ /* 0x004fe80000100800 */
[----:B------:R-:W2:Y:S04]  /*3ac70*/  LDL R17, [R1+0x1fb8] ;  /* 0x001fb80001117983 */ /* 0x000ea80000100800 */
[----:B------:R-:W2:Y:S04]  /*3ac80*/  LDL R16, [R1+0x1fc4] ;  /* 0x001fc40001107983 */ /* 0x000ea80000100800 */
[----:B---3--:R-:W-:Y:S04]  /*3ac90*/  STL [R1+0x3844], R36 ;  /* 0x0038442401007387 */ /* 0x008fe80000100800 */
[----:B------:R-:W3:Y:S04]  /*3aca0*/  LDL R11, [R1+0x1fc0] ;  /* 0x001fc000010b7983 */ /* 0x000ee80000100800 */
[----:B------:R-:W3:Y:S04]  /*3acb0*/  LDL R10, [R1+0x1fcc] ;  /* 0x001fcc00010a7983 */ /* 0x000ee80000100800 */
[----:B------:R-:W-:Y:S04]  /*3acc0*/  STL [R1+0x3848], R34 ;  /* 0x0038482201007387 */ /* 0x000fe80000100800 */
[----:B------:R-:W3:Y:S04]  /*3acd0*/  LDL R20, [R1+0x2028] ;  /* 0x0020280001147983 */ /* 0x000ee80000100800 */
[----:B------:R-:W3:Y:S01]  /*3ace0*/  LDL R3, [R1+0x2034] ;  /* 0x0020340001037983 */ /* 0x000ee20000100800 */
[----:B----4-:R-:W-:-:S02]  /*3acf0*/  @!P0 IMAD.MOV.U32 R7, RZ, RZ, R14 ;  /* 0x000000ffff078224 */ /* 0x010fc400078e000e */
[----:B------:R-:W-:-:S05]  /*3ad00*/  @!P0 IMAD.MOV.U32 R6, RZ, RZ, R2 ;  /* 0x000000ffff068224 */ /* 0x000fca00078e0002 */
[----:B------:R0:W4:Y:S02]  /*3ad10*/  @!P0 LDG.E.U16 R5, desc[UR6][R6.64] ;  /* 0x0000000606058981 */ /* 0x000124000c1e1500 */
[----:B0-----:R-:W-:-:S06]  /*3ad20*/  PRMT R6, RZ, 0x7610, R6 ;  /* 0x00007610ff067816 */ /* 0x001fcc0000000006 */
[----:B------:R2:W4:Y:S04]  /*3ad30*/  @!P1 LDG.E.U16 R6, desc[UR6][R8.64] ;  /* 0x0000000608069981 */ /* 0x000528000c1e1500 */
[----:B------:R-:W-:Y:S04]  /*3ad40*/  STL [R1+0x384c], R32 ;  /* 0x00384c2001007387 */ /* 0x000fe80000100800 */
[----:B------:R-:W4:Y:S04]  /*3ad50*/  LDL R13, [R1+0x2030] ;  /* 0x00203000010d7983 */ /* 0x000f280000100800 */
[----:B------:R-:W4:Y:S01]  /*3ad60*/  LDL R12, [R1+0x203c] ;  /* 0x00203c00010c7983 */ /* 0x000f220000100800 */
[----:B------:R-:W-:-:S03]  /*3ad70*/  PRMT R7, RZ, 0x7610, R7 ;  /* 0x00007610ff077816 */ /* 0x000fc60000000007 */
[----:B------:R0:W-:Y:S04]  /*3ad80*/  STL [R1+0x3850], R4 ;  /* 0x0038500401007387 */ /* 0x0001e80000100800 */
[----:B------:R-:W4:Y:S04]  /*3ad90*/  LDL R2, [R1+0x2044] ;  /* 0x0020440001027983 */ /* 0x000f280000100800 */
[----:B0-----:R-:W4:Y:S01]  /*3ada0*/  LDL R4, [R1+0x2038] ;  /* 0x0020380001047983 */ /* 0x001f220000100800 */
[----:B--2---:R-:W-:Y:S02]  /*3adb0*/  @!P2 IMAD.MOV.U32 R8, RZ, RZ, R16 ;  /* 0x000000ffff08a224 */ /* 0x004fe400078e0010 */
[----:B------:R-:W-:-:S05]  /*3adc0*/  @!P2 IMAD.MOV.U32 R9, RZ, RZ, R17 ;  /* 0x000000ffff09a224 */ /* 0x000fca00078e0011 */
[----:B------:R0:W2:Y:S02]  /*3add0*/  @!P2 LDG.E.U16 R7, desc[UR6][R8.64] ;  /* 0x000000060807a981 */ /* 0x0000a4000c1e1500 */
[----:B0-----:R-:W-:-:S06]  /*3ade0*/  PRMT R8, RZ, 0x7610, R8 ;  /* 0x00007610ff087816 */ /* 0x001fcc0000000008 */
[----:B---3--:R0:W3:Y:S01]  /*3adf0*/  @!P3 LDG.E.U16 R8, desc[UR6][R10.64] ;  /* 0x000000060a08b981 */ /* 0x0080e2000c1e1500 */
[----:B------:R-:W-:Y:S01]  /*3ae00*/  PRMT R9, RZ, 0x7610, R9 ;  /* 0x00007610ff097816 */ /* 0x000fe20000000009 */
        /* <DEDUP_REMOVED lines=9> */
[----:B0-----:R-:W-:-:S02]  /*3aea0*/  PRMT R10, RZ, 0x7610, R10 ;  /* 0x00007610ff0a7816 */ /* 0x001fc4000000000a */
[----:B------:R-:W-:-:S04]  /*3aeb0*/  PRMT R11, RZ, 0x7610, R11 ;  /* 0x00007610ff0b7816 */ /* 0x000fc8000000000b */
[----:B------:R0:W4:Y:S02]  /*3aec0*/  @!P1 LDG.E.U16 R10, desc[UR6][R12.64] ;  /* 0x000000060c0a9981 */ /* 0x000124000c1e1500 */
[----:B0-----:R-:W-:Y:S02]  /*3aed0*/  @!P2 IMAD.MOV.U32 R12, RZ, RZ, R2 ;  /* 0x000000ffff0ca224 */ /* 0x001fe400078e0002 */
[----:B------:R-:W-:-:S05]  /*3aee0*/  @!P2 IMAD.MOV.U32 R13, RZ, RZ, R4 ;  /* 0x000000ffff0da224 */ /* 0x000fca00078e0004 */
[----:B------:R0:W4:Y:S02]  /*3aef0*/  @!P2 LDG.E.U16 R11, desc[UR6][R12.64] ;  /* 0x000000060c0ba981 */ /* 0x000124000c1e1500 */
[----:B0-----:R-:W-:Y:S02]  /*3af00*/  PRMT R12, RZ, 0x7610, R12 ;  /* 0x00007610ff0c7816 */ /* 0x001fe4000000000c */
[----:B------:R-:W-:Y:S01]  /*3af10*/  PRMT R13, RZ, 0x7610, R13 ;  /* 0x00007610ff0d7816 */ /* 0x000fe2000000000d */
[----:B--2---:R0:W-:Y:S04]  /*3af20*/  STL [R1+0x385c], R7 ;  /* 0x00385c0701007387 */ /* 0x0041e80000100800 */
[----:B------:R-:W2:Y:S04]  /*3af30*/  LDL R17, [R1+0x20b0] ;  /* 0x0020b00001117983 */ /* 0x000ea80000100800 */
[----:B------:R-:W2:Y:S04]  /*3af40*/  LDL R16, [R1+0x20bc] ;  /* 0x0020bc0001107983 */ /* 0x000ea80000100800 */
[----:B---3--:R-:W-:Y:S04]  /*3af50*/  STL [R1+0x3860], R8 ;  /* 0x0038600801007387 */ /* 0x008fe80000100800 */
[----:B------:R-:W3:Y:S04]  /*3af60*/  LDL R3, [R1+0x20c4] ;  /* 0x0020c40001037983 */ /* 0x000ee80000100800 */
[----:B0-----:R-:W3:Y:S04]  /*3af70*/  LDL R7, [R1+0x20b8] ;  /* 0x0020b80001077983 */ /* 0x001ee80000100800 */
[----:B------:R0:W-:Y:S04]  /*3af80*/  STL [R1+0x3864], R9 ;  /* 0x0038640901007387 */ /* 0x0001e80000100800 */
[----:B------:R-:W3:Y:S04]  /*3af90*/  LDL R6, [R1+0x20c0] ;  /* 0x0020c00001067983 */ /* 0x000ee80000100800 */
[----:B------:R-:W3:Y:S04]  /*3afa0*/  LDL R5, [R1+0x20cc] ;  /* 0x0020cc0001057983 */ /* 0x000ee80000100800 */
[----:B----4-:R1:W4:Y:S02]  /*3afb0*/  @!P3 LDG.E.U16 R12, desc[UR6][R14.64] ;  /* 0x000000060e0cb981 */ /* 0x010324000c1e1500 */
[----:B-1----:R-:W-:-:S02]  /*3afc0*/  @!P0 IMAD.MOV.U32 R15, RZ, RZ, R19 ;  /* 0x000000ffff0f8224 */ /* 0x002fc400078e0013 */
[----:B------:R-:W-:-:S05]  /*3afd0*/  @!P0 IMAD.MOV.U32 R14, RZ, RZ, R18 ;  /* 0x000000ffff0e8224 */ /* 0x000fca00078e0012 */
[----:B------:R1:W4:Y:S04]  /*3afe0*/  @!P0 LDG.E.U16 R13, desc[UR6][R14.64] ;  /* 0x000000060e0d8981 */ /* 0x000328000c1e1500 */
[----:B------:R-:W-:Y:S04]  /*3aff0*/  STL [R1+0x3868], R10 ;  /* 0x0038680a01007387 */ /* 0x000fe80000100800 */
[----:B------:R-:W4:Y:S04]  /*3b000*/  LDL R4, [R1+0x978] ;  /* 0x0009780001047983 */ /* 0x000f280000100800 */
[----:B------:R-:W4:Y:S01]  /*3b010*/  LDL R2, [R1+0x97c] ;  /* 0x00097c0001027983 */ /* 0x000f220000100800 */
[----:B-1----:R-:W-:-:S02]  /*3b020*/  PRMT R14, RZ, 0x7610, R14 ;  /* 0x00007610ff0e7816 */ /* 0x002fc4000000000e */
[----:B------:R-:W-:Y:S01]  /*3b030*/  PRMT R15, RZ, 0x7610, R15 ;  /* 0x00007610ff0f7816 */ /* 0x000fe2000000000f */
[----:B------:R-:W-:Y:S04]  /*3b040*/  STL [R1+0x386c], R11 ;  /* 0x00386c0b01007387 */ /* 0x000fe80000100800 */
[----:B--2---:R3:W2:Y:S02]  /*3b050*/  @!P1 LDG.E.U16 R14, desc[UR6][R16.64] ;  /* 0x00000006100e9981 */ /* 0x0046a4000c1e1500 */
[----:B---3--:R-:W-:Y:S02]  /*3b060*/  @!P2 IMAD.MOV.U32 R16, RZ, RZ, R3 ;  /* 0x000000ffff10a224 */ /* 0x008fe400078e0003 */
[----:B------:R-:W-:-:S05]  /*3b070*/  @!P2 IMAD.MOV.U32 R17, RZ, RZ, R7 ;  /* 0x000000ffff11a224 */ /* 0x000fca00078e0007 */
[----:B------:R1:W3:Y:S01]  /*3b080*/  @!P2 LDG.E.U16 R15, desc[UR6][R16.64] ;  /* 0x00000006100fa981 */ /* 0x0002e2000c1e1500 */
[----:B------:R-:W-:Y:S01]  /*3b090*/  @!P3 MOV R19, R6 ;  /* 0x000000060013b202 */ /* 0x000fe20000000f00 */
[----:B------:R-:W-:Y:S01]  /*3b0a0*/  @!P3 IMAD.MOV.U32 R18, RZ, RZ, R5 ;  /* 0x000000ffff12b224 */ /* 0x000fe200078e0005 */
[----:B-1----:R-:W-:-:S06]  /*3b0b0*/  PRMT R16, RZ, 0x7610, R16 ;  /* 0x00007610ff107816 */ /* 0x002fcc0000000010 */
[----:B------:R1:W3:Y:S04]  /*3b0c0*/  @!P3 LDG.E.U16 R16, desc[UR6][R18.64] ;  /* 0x000000061210b981 */ /* 0x0002e8000c1e1500 */
[----:B----4-:R4:W-:Y:S04]  /*3b0d0*/  STL [R1+0x3870], R12 ;  /* 0x0038700c01007387 */ /* 0x0109e80000100800 */
[----:B------:R-:W3:Y:S04]  /*3b0e0*/  LDL R20, [R1+0x970] ;  /* 0x0009700001147983 */ /* 0x000ee80000100800 */
[----:B0-----:R-:W3:Y:S04]  /*3b0f0*/  LDL R9, [R1+0x974] ;  /* 0x0009740001097983 */ /* 0x001ee80000100800 */
[----:B------:R-:W-:Y:S04]  /*3b100*/  STL [R1+0x3874], R13 ;  /* 0x0038740d01007387 */ /* 0x000fe80000100800 */
[----:B----4-:R-:W4:Y:S04]  /*3b110*/  LDL R12, [R1+0x968] ;  /* 0x00096800010c7983 */ /* 0x010f280000100800 */
[----:B------:R-:W4:Y:S01]  /*3b120*/  LDL R10, [R1+0x96c] ;  /* 0x00096c00010a7983 */ /* 0x000f220000100800 */
[----:B------:R-:W-:Y:S01]  /*3b130*/  PRMT R44, RZ, 0x7610, R44 ;  /* 0x00007610ff2c7816 */ /* 0x000fe2000000002c */
[----:B-1----:R-:W-:-:S02]  /*3b140*/  @!P0 IMAD.MOV.U32 R18, RZ, RZ, R2 ;  /* 0x000000ffff128224 */ /* 0x002fc400078e0002 */
[----:B------:R-:W-:Y:S01]  /*3b150*/  @!P0 IMAD.MOV.U32 R19, RZ, RZ, R4 ;  /* 0x000000ffff138224 */ /* 0x000fe200078e0004 */
[----:B------:R-:W-:-:S04]  /*3b160*/  PRMT R42, RZ, 0x7610, R42 ;  /* 0x00007610ff2a7816 */ /* 0x000fc8000000002a */
[----:B------:R0:W4:Y:S01]  /*3b170*/  @!P0 LDG.E.U16 R44, desc[UR6][R18.64] ;  /* 0x00000006122c8981 */ /* 0x000122000c1e1500 */
[----:B------:R-:W-:-:S03]  /*3b180*/  PRMT R40, RZ, 0x7610, R40 ;  /* 0x00007610ff287816 */ /* 0x000fc60000000028 */
[----:B--2---:R1:W-:Y:S04]  /*3b190*/  STL [R1+0x3878], R14 ;  /* 0x0038780e01007387 */ /* 0x0043e80000100800 */
[----:B------:R-:W2:Y:S04]  /*3b1a0*/  LDL R11, [R1+0x960] ;  /* 0x00096000010b7983 */ /* 0x000ea80000100800 */
[----:B------:R-:W2:Y:S04]  /*3b1b0*/  LDL R3, [R1+0x964] ;  /* 0x0009640001037983 */ /* 0x000ea80000100800 */
[----:B---3--:R3:W-:Y:S04]  /*3b1c0*/  STL [R1+0x387c], R15 ;  /* 0x00387c0f01007387 */ /* 0x0087e80000100800 */
[----:B------:R-:W2:Y:S04]  /*3b1d0*/  LDL R8, [R1+0x91c] ;  /* 0x00091c0001087983 */ /* 0x000ea80000100800 */
[----:B------:R-:W2:Y:S04]  /*3b1e0*/  LDL R6, [R1+0x1f6c] ;  /* 0x001f6c0001067983 */ /* 0x000ea80000100800 */
[----:B-1----:R-:W2:Y:S04]  /*3b1f0*/  LDL R14, [R1+0x1f68] ;  /* 0x001f6800010e7983 */ /* 0x002ea80000100800 */
[----:B---3--:R-:W3:Y:S04]  /*3b200*/  LDL R15, [R1+0x1f64] ;  /* 0x001f6400010f7983 */ /* 0x008ee80000100800 */
[----:B------:R-:W-:Y:S04]  /*3b210*/  STL [R1+0x3880], R16 ;  /* 0x0038801001007387 */ /* 0x000fe80000100800 */
[----:B------:R-:W3:Y:S04]  /*3b220*/  LDL R7, [R1+0x1f5c] ;  /* 0x001f5c0001077983 */ /* 0x000ee80000100800 */
[----:B------:R-:W3:Y:S04]  /*3b230*/  LDL R4, [R1+0x1f60] ;  /* 0x001f600001047983 */ /* 0x000ee80000100800 */
[----:B------:R-:W3:Y:S04]  /*3b240*/  LDL R5, [R1+0x1f54] ;  /* 0x001f540001057983 */ /* 0x000ee80000100800 */
[----:B------:R-:W3:Y:S01]  /*3b250*/  LDL R2, [R1+0x1f58] ;  /* 0x001f580001027983 */ /* 0x000ee20000100800 */
[----:B0-----:R-:W-:-:S02]  /*3b260*/  @!P1 IMAD.MOV.U32 R19, RZ, RZ, R20 ;  /* 0x000000ffff139224 */ /* 0x001fc400078e0014 */
[----:B------:R-:W-:-:S05]  /*3b270*/  @!P1 IMAD.MOV.U32 R18, RZ, RZ, R9 ;  /* 0x000000ffff129224 */ /* 0x000fca00078e0009 */
[----:B------:R4:W3:Y:S02]  /*3b280*/  @!P1 LDG.E.U16 R42, desc[UR6][R18.64] ;  /* 0x00000006122a9981 */ /* 0x0008e4000c1e1500 */
[----:B----4-:R-:W-:Y:S02]  /*3b290*/  @!P2 IMAD.MOV.U32 R19, RZ, RZ, R12 ;  /* 0x000000ffff13a224 */ /* 0x010fe400078e000c */
[----:B------:R-:W-:-:S05]  /*3b2a0*/  @!P2 IMAD.MOV.U32 R18, RZ, RZ, R10 ;  /* 0x000000ffff12a224 */ /* 0x000fca00078e000a */
[----:B------:R2:W4:Y:S04]  /*3b2b0*/  @!P2 LDG.E.U16 R40, desc[UR6][R18.64] ;  /* 0x000000061228a981 */ /* 0x000528000c1e1500 */
[----:B------:R-:W-:Y:S04]  /*3b2c0*/  STL [R1+0x3828], R44 ;  /* 0x0038282c01007387 */ /* 0x000fe80000100800 */
[----:B------:R-:W4:Y:S04]  /*3b2d0*/  LDL R13, [R1+0x1f50] ;  /* 0x001f5000010d7983 */ /* 0x000f280000100800 */
[----:B------:R-:W4:Y:S01]  /*3b2e0*/  LDL R9, [R1+0x1f7c] ;  /* 0x001f7c0001097983 */ /* 0x000f220000100800 */
[----:B------:R-:W-:-:S02]  /*3b2f0*/  PRMT R38, RZ, 0x7610, R38 ;  /* 0x00007610ff267816 */ /* 0x000fc40000000026 */
[----:B------:R-:W-:Y:S01]  /*3b300*/  PRMT R17, RZ, 0x7610, R17 ;  /* 0x00007610ff117816 */ /* 0x000fe20000000011 */
[----:B--2---:R-:W-:Y:S02]  /*3b310*/  @!P3 IMAD.MOV.U32 R19, RZ, RZ, R11 ;  /* 0x000000ffff13b224 */ /* 0x004fe400078e000b */
[----:B------:R-:W-:-:S05]  /*3b320*/  @!P3 IMAD.MOV.U32 R18, RZ, RZ, R3 ;  /* 0x000000ffff12b224 */ /* 0x000fca00078e0003 */
[----:B------:R0:W2:Y:S02]  /*3b330*/  @!P3 LDG.E.U16 R38, desc[UR6][R18.64] ;  /* 0x000000061226b981 */ /* 0x0000a4000c1e1500 */
[----:B0-----:R-:W-:Y:S02]  /*3b340*/  @!P0 IMAD.MOV.U32 R19, RZ, RZ, R8 ;  /* 0x000000ffff138224 */ /* 0x001fe400078e0008 */
[----:B------:R-:W-:Y:S02]  /*3b350*/  @!P0 IMAD.MOV.U32 R18, RZ, RZ, R6 ;  /* 0x000000ffff128224 */ /* 0x000fe400078e0006 */
[----:B------:R-:W-:-:S03]  /*3b360*/  @!P1 IMAD.MOV.U32 R20, RZ, RZ, R14 ;  /* 0x000000ffff149224 */ /* 0x000fc600078e000e */
[----:B------:R0:W2:Y:S01]  /*3b370*/  @!P0 LDG.E.U16 R17, desc[UR6][R18.64] ;  /* 0x0000000612118981 */ /* 0x0000a2000c1e1500 */
[----:B---3--:R-:W-:Y:S01]  /*3b380*/  @!P1 IMAD.MOV.U32 R21, RZ, RZ, R15 ;  /* 0x000000ffff159224 */ /* 0x008fe200078e000f */
[----:B0-----:R-:W-:-:S06]  /*3b390*/  PRMT R18, RZ, 0x7610, R18 ;  /* 0x00007610ff127816 */ /* 0x001fcc0000000012 */
[----:B------:R0:W3:Y:S01]  /*3b3a0*/  @!P1 LDG.E.U16 R18, desc[UR6][R20.64] ;  /* 0x0000000614129981 */ /* 0x0000e2000c1e1500 */
[----:B------:R-:W-:Y:S02]  /*3b3b0*/  @!P3 IMAD.MOV.U32 R23, RZ, RZ, R5 ;  /* 0x000000ffff17b224 */ /* 0x000fe400078e0005 */
[----:B0-----:R-:W-:Y:S02]  /*3b3c0*/  @!P2 IMAD.MOV.U32 R20, RZ, RZ, R4 ;  /* 0x000000ffff14a224 */ /* 0x001fe400078e0004 */
[----:B------:R-:W-:Y:S02]  /*3b3d0*/  @!P2 IMAD.MOV.U32 R21, RZ, RZ, R7 ;  /* 0x000000ffff15a224 */ /* 0x000fe400078e0007 */
[----:B------:R-:W-:Y:S01]  /*3b3e0*/  @!P3 IMAD.MOV.U32 R22, RZ, RZ, R2 ;  /* 0x000000ffff16b224 */ /* 0x000fe200078e0002 */
[----:B------:R-:W-:Y:S04]  /*3b3f0*/  STL [R1+0x382c], R42 ;  /* 0x00382c2a01007387 */ /* 0x000fe80000100800 */
[----:B------:R-:W2:Y:S04]  /*3b400*/  LDL R10, [R1+0x1f78] ;  /* 0x001f7800010a7983 */ /* 0x000ea80000100800 */
[----:B------:R-:W3:Y:S04]  /*3b410*/  LDL R12, [R1+0x1f74] ;  /* 0x001f7400010c7983 */ /* 0x000ee80000100800 */
[----:B----4-:R-:W-:Y:S04]  /*3b420*/  STL [R1+0x3830], R40 ;  /* 0x0038302801007387 */ /* 0x010fe80000100800 */
        /* <DEDUP_REMOVED lines=8> */
[----:B------:R-:W-:-:S02]  /*3b4b0*/  PRMT R19, RZ, 0x7610, R19 ;  /* 0x00007610ff137816 */ /* 0x000fc40000000013 */
[----:B------:R-:W-:Y:S02]  /*3b4c0*/  PRMT R33, RZ, 0x7610, R33 ;  /* 0x00007610ff217816 */ /* 0x000fe40000000021 */
[----:B------:R-:W-:Y:S02]  /*3b4d0*/  PRMT R35, RZ, 0x7610, R35 ;  /* 0x00007610ff237816 */ /* 0x000fe40000000023 */
[----:B------:R-:W-:Y:S01]  /*3b4e0*/  PRMT R37, RZ, 0x7610, R37 ;  /* 0x00007610ff257816 */ /* 0x000fe20000000025 */
[----:B------:R-:W4:Y:S04]  /*3b4f0*/  LDL R14, [R1+0x1ff0] ;  /* 0x001ff000010e7983 */ /* 0x000f280000100800 */
[----:B------:R0:W4:Y:S02]  /*3b500*/  @!P2 LDG.E.U16 R19, desc[UR6][R20.64] ;  /* 0x000000061413a981 */ /* 0x000124000c1e1500 */
[----:B0-----:R-:W-:-:S02]  /*3b510*/  PRMT R20, RZ, 0x7610, R20 ;  /* 0x00007610ff147816 */ /* 0x001fc40000000014 */
[----:B------:R-:W-:-:S04]  /*3b520*/  PRMT R21, RZ, 0x7610, R21 ;  /* 0x00007610ff157816 */ /* 0x000fc80000000015 */
[----:B------:R0:W4:Y:S02]  /*3b530*/  @!P3 LDG.E.U16 R20, desc[UR6][R22.64] ;  /* 0x000000061614b981 */ /* 0x000124000c1e1500 */
[----:B0-----:R-:W-:Y:S02]  /*3b540*/  @!P0 IMAD.MOV.U32 R22, RZ, RZ, R9 ;  /* 0x000000ffff168224 */ /* 0x001fe400078e0009 */
[----:B------:R-:W-:Y:S01]  /*3b550*/  @!P0 IMAD.MOV.U32 R23, RZ, RZ, R13 ;  /* 0x000000ffff178224 */ /* 0x000fe200078e000d */
[----:B------:R-:W4:Y:S04]  /*3b560*/  LDL R9, [R1+0x2054] ;  /* 0x0020540001097983 */ /* 0x000f280000100800 */
[----:B------:R-:W4:Y:S04]  /*3b570*/  LDL R13, [R1+0x2050] ;  /* 0x00205000010d7983 */ /* 0x000f280000100800 */
[----:B------:R0:W4:Y:S02]  /*3b580*/  @!P0 LDG.E.U16 R21, desc[UR6][R22.64] ;  /* 0x0000000616158981 */ /* 0x000124000c1e1500 */
[----:B0-----:R-:W-:-:S02]  /*3b590*/  PRMT R22, RZ, 0x7610, R22 ;  /* 0x00007610ff167816 */ /* 0x001fc40000000016 */
[----:B------:R-:W-:Y:S01]  /*3b5a0*/  PRMT R23, RZ, 0x7610, R23 ;  /* 0x00007610ff177816 */ /* 0x000fe20000000017 */
[----:B--2---:R-:W-:Y:S02]  /*3b5b0*/  @!P1 IMAD.MOV.U32 R24, RZ, RZ, R10 ;  /* 0x000000ffff189224 */ /* 0x004fe400078e000a */
[----:B------:R-:W2:Y:S01]  /*3b5c0*/  LDL R10, [R1+0x2048] ;  /* 0x00204800010a7983 */ /* 0x000ea20000100800 */
[----:B---3--:R-:W-:-:S03]  /*3b5d0*/  @!P1 MOV R25, R12 ;  /* 0x0000000c00199202 */ /* 0x008fc60000000f00 */
[----:B------:R-:W3:Y:S04]  /*3b5e0*/  LDL R12, [R1+0x205c] ;  /* 0x00205c00010c7983 */ /* 0x000ee80000100800 */
[----:B------:R4:W3:Y:S02]  /*3b5f0*/  @!P1 LDG.E.U16 R22, desc[UR6][R24.64] ;  /* 0x0000000618169981 */ /* 0x0008e4000c1e1500 */
[----:B----4-:R-:W-:Y:S02]  /*3b600*/  @!P0 IMAD.MOV.U32 R25, RZ, RZ, R11 ;  /* 0x000000ffff198224 */ /* 0x010fe400078e000b */
[----:B------:R-:W-:Y:S02]  /*3b610*/  @!P0 IMAD.MOV.U32 R24, RZ, RZ, R3 ;  /* 0x000000ffff188224 */ /* 0x000fe400078e0003 */
[----:B------:R-:W-:Y:S01]  /*3b620*/  @!P1 IMAD.MOV.U32 R27, RZ, RZ, R8 ;  /* 0x000000ffff1b9224 */ /* 0x000fe200078e0008 */
[----:B------:R-:W4:Y:S04]  /*3b630*/  LDL R3, [R1+0x2064] ;  /* 0x0020640001037983 */ /* 0x000f280000100800 */
[----:B------:R-:W4:Y:S04]  /*3b640*/  LDL R8, [R1+0x2058] ;  /* 0x0020580001087983 */ /* 0x000f280000100800 */
[----:B------:R0:W4:Y:S01]  /*3b650*/  @!P0 LDG.E.U16 R23, desc[UR6][R24.64] ;  /* 0x0000000618178981 */ /* 0x000122000c1e1500 */
[----:B------:R-:W-:-:S03]  /*3b660*/  @!P1 IMAD.MOV.U32 R26, RZ, RZ, R6 ;  /* 0x000000ffff1a9224 */ /* 0x000fc600078e0006 */
[----:B------:R-:W4:Y:S04]  /*3b670*/  LDL R6, [R1+0x206c] ;  /* 0x00206c0001067983 */ /* 0x000f280000100800 */
[----:B------:R-:W4:Y:S01]  /*3b680*/  LDL R11, [R1+0x2060] ;  /* 0x00206000010b7983 */ /* 0x000f220000100800 */
[----:B0-----:R-:W-:-:S06]  /*3b690*/  PRMT R24, RZ, 0x7610, R24 ;  /* 0x00007610ff187816 */ /* 0x001fcc0000000018 */
[----:B------:R0:W4:Y:S01]  /*3b6a0*/  @!P1 LDG.E.U16 R24, desc[UR6][R26.64] ;  /* 0x000000061a189981 */ /* 0x000122000c1e1500 */
[----:B------:R-:W-:-:S03]  /*3b6b0*/  @!P3 IMAD.MOV.U32 R29, RZ, RZ, R5 ;  /* 0x000000ffff1db224 */ /* 0x000fc600078e0005 */
[----:B------:R-:W4:Y:S01]  /*3b6c0*/  LDL R5, [R1+0x20d0] ;  /* 0x0020d00001057983 */ /* 0x000f220000100800 */
[----:B0-----:R-:W-:Y:S02]  /*3b6d0*/  @!P2 IMAD.MOV.U32 R26, RZ, RZ, R4 ;  /* 0x000000ffff1aa224 */ /* 0x001fe400078e0004 */
[----:B------:R-:W-:Y:S01]  /*3b6e0*/  @!P2 IMAD.MOV.U32 R27, RZ, RZ, R7 ;  /* 0x000000ffff1ba224 */ /* 0x000fe200078e0007 */
[----:B------:R-:W4:Y:S04]  /*3b6f0*/  LDL R4, [R1+0x20d4] ;  /* 0x0020d40001047983 */ /* 0x000f280000100800 */
[----:B------:R-:W4:Y:S01]  /*3b700*/  LDL R7, [R1+0x20c8] ;  /* 0x0020c80001077983 */ /* 0x000f220000100800 */
[----:B------:R-:W-:-:S03]  /*3b710*/  @!P3 IMAD.MOV.U32 R28, RZ, RZ, R2 ;  /* 0x000000ffff1cb224 */ /* 0x000fc600078e0002 */
[----:B------:R-:W4:Y:S01]  /*3b720*/  LDL R2, [R1+0x20dc] ;  /* 0x0020dc0001027983 */ /* 0x000f220000100800 */
[----:B------:R-:W-:-:S06]  /*3b730*/  PRMT R25, RZ, 0x7610, R25 ;  /* 0x00007610ff197816 */ /* 0x000fcc0000000019 */
[----:B------:R0:W4:Y:S02]  /*3b740*/  @!P2 LDG.E.U16 R25, desc[UR6][R26.64] ;  /* 0x000000061a19a981 */ /* 0x000124000c1e1500 */
[----:B0-----:R-:W-:Y:S02]  /*3b750*/  PRMT R26, RZ, 0x7610, R26 ;  /* 0x00007610ff1a7816 */ /* 0x001fe4000000001a */
[----:B------:R-:W-:-:S04]  /*3b760*/  PRMT R27, RZ, 0x7610, R27 ;  /* 0x00007610ff1b7816 */ /* 0x000fc8000000001b */
[----:B------:R0:W4:Y:S01]  /*3b770*/  @!P3 LDG.E.U16 R26, desc[UR6][R28.64] ;  /* 0x000000061c1ab981 */ /* 0x000122000c1e1500 */
[----:B------:R-:W-:-:S03]  /*3b780*/  @!P1 IMAD.MOV.U32 R31, RZ, RZ, R13 ;  /* 0x000000ffff1f9224 */ /* 0x000fc600078e000d */
[----:B------:R-:W4:Y:S01]  /*3b790*/  LDL R13, [R1+0x1ffc] ;  /* 0x001ffc00010d7983 */ /* 0x000f220000100800 */
[----:B0-----:R-:W-:-:S03]  /*3b7a0*/  @!P0 IMAD.MOV.U32 R28, RZ, RZ, R9 ;  /* 0x000000ffff1c8224 */ /* 0x001fc600078e0009 */
[----:B------:R-:W4:Y:S01]  /*3b7b0*/  LDL R9, [R1+0x20e4] ;  /* 0x0020e40001097983 */ /* 0x000f220000100800 */
[----:B--2---:R-:W-:Y:S02]  /*3b7c0*/  @!P0 IMAD.MOV.U32 R29, RZ, RZ, R10 ;  /* 0x000000ffff1d8224 */ /* 0x004fe400078e000a */
[----:B---3--:R-:W-:Y:S01]  /*3b7d0*/  @!P1 IMAD.MOV.U32 R30, RZ, RZ, R12 ;  /* 0x000000ffff1e9224 */ /* 0x008fe200078e000c */
[----:B------:R-:W2:Y:S04]  /*3b7e0*/  LDL R10, [R1+0x20d8] ;  /* 0x0020d800010a7983 */ /* 0x000ea80000100800 */
[----:B------:R0:W3:Y:S01]  /*3b7f0*/  @!P0 LDG.E.U16 R27, desc[UR6][R28.64] ;  /* 0x000000061c1b8981 */ /* 0x0000e2000c1e1500 */
[----:B------:R-:W-:-:S03]  /*3b800*/  PRMT R39, RZ, 0x7610, R39 ;  /* 0x00007610ff277816 */ /* 0x000fc60000000027 */
[----:B------:R-:W3:Y:S01]  /*3b810*/  LDL R12, [R1+0x1ff8] ;  /* 0x001ff800010c7983 */ /* 0x000ee20000100800 */
[----:B0-----:R-:W-:Y:S02]  /*3b820*/  PRMT R28, RZ, 0x7610, R28 ;  /* 0x00007610ff1c7816 */ /* 0x001fe4000000001c */
[----:B------:R-:W-:-:S04]  /*3b830*/  PRMT R29, RZ, 0x7610, R29 ;  /* 0x00007610ff1d7816 */ /* 0x000fc8000000001d */
[----:B------:R4:W3:Y:S02]  /*3b840*/  @!P1 LDG.E.U16 R28, desc[UR6][R30.64] ;  /* 0x000000061e1c9981 */ /* 0x0008e4000c1e1500 */
[----:B----4-:R-:W-:Y:S02]  /*3b850*/  @!P2 IMAD.MOV.U32 R30, RZ, RZ, R3 ;  /* 0x000000ffff1ea224 */ /* 0x010fe400078e0003 */
[----:B------:R-:W-:Y:S01]  /*3b860*/  @!P2 IMAD.MOV.U32 R31, RZ, RZ, R8 ;  /* 0x000000ffff1fa224 */ /* 0x000fe200078e0008 */
[----:B------:R-:W4:Y:S04]  /*3b870*/  LDL R3, [R1+0x1f84] ;  /* 0x001f840001037983 */ /* 0x000f280000100800 */
[----:B------:R-:W3:Y:S04]  /*3b880*/  LDL R8, [R1+0x20ec] ;  /* 0x0020ec0001087983 */ /* 0x000ee80000100800 */
[----:B------:R0:W4:Y:S02]  /*3b890*/  @!P2 LDG.E.U16 R29, desc[UR6][R30.64] ;  /* 0x000000061e1da981 */ /* 0x000124000c1e1500 */
[----:B0-----:R-:W-:-:S02]  /*3b8a0*/  @!P3 IMAD.MOV.U32 R30, RZ, RZ, R6 ;  /* 0x000000ffff1eb224 */ /* 0x001fc400078e0006 */
[----:B------:R-:W-:Y:S01]  /*3b8b0*/  @!P3 IMAD.MOV.U32 R31, RZ, RZ, R11 ;  /* 0x000000ffff1fb224 */ /* 0x000fe200078e000b */
[----:B------:R-:W4:Y:S04]  /*3b8c0*/  LDL R6, [R1+0x1f70] ;  /* 0x001f700001067983 */ /* 0x000f280000100800 */
[----:B------:R-:W4:Y:S04]  /*3b8d0*/  LDL R11, [R1+0x2004] ;  /* 0x00200400010b7983 */ /* 0x000f280000100800 */
[----:B------:R0:W4:Y:S02]  /*3b8e0*/  @!P3 LDG.E.U16 R33, desc[UR6][R30.64] ;  /* 0x000000061e21b981 */ /* 0x000124000c1e1500 */
[----:B0-----:R-:W-:-:S02]  /*3b8f0*/  @!P0 IMAD.MOV.U32 R30, RZ, RZ, R4 ;  /* 0x000000ffff1e8224 */ /* 0x001fc400078e0004 */
[----:B------:R-:W-:Y:S01]  /*3b900*/  @!P0 IMAD.MOV.U32 R31, RZ, RZ, R7 ;  /* 0x000000ffff1f8224 */ /* 0x000fe200078e0007 */
[----:B------:R-:W4:Y:S04]  /*3b910*/  LDL R4, [R1+0x1f8c] ;  /* 0x001f8c0001047983 */ /* 0x000f280000100800 */
[----:B------:R-:W4:Y:S04]  /*3b920*/  LDL R7, [R1+0x1f80] ;  /* 0x001f800001077983 */ /* 0x000f280000100800 */
[----:B------:R0:W4:Y:S02]  /*3b930*/  @!P0 LDG.E.U16 R35, desc[UR6][R30.64] ;  /* 0x000000061e238981 */ /* 0x000124000c1e1500 */
[----:B0-----:R-:W-:-:S02]  /*3b940*/  @!P1 MOV R31, R5 ;  /* 0x00000005001f9202 */ /* 0x001fc40000000f00 */
[----:B------:R-:W4:Y:S01]  /*3b950*/  LDL R5, [R1+0x1fe8] ;  /* 0x001fe80001057983 */ /* 0x000f220000100800 */
[----:B------:R-:W-:-:S03]  /*3b960*/  @!P1 IMAD.MOV.U32 R30, RZ, RZ, R2 ;  /* 0x000000ffff1e9224 */ /* 0x000fc600078e0002 */
[----:B------:R-:W4:Y:S04]  /*3b970*/  LDL R2, [R1+0x1ff4] ;  /* 0x001ff40001027983 */ /* 0x000f280000100800 */
[----:B------:R0:W4:Y:S01]  /*3b980*/  @!P1 LDG.E.U16 R37, desc[UR6][R30.64] ;  /* 0x000000061e259981 */ /* 0x000122000c1e1500 */
[----:B------:R-:W-:Y:S01]  /*3b990*/  PRMT R41, RZ, 0x7610, R41 ;  /* 0x00007610ff297816 */ /* 0x000fe20000000029 */
[----:B0-----:R-:W-:Y:S02]  /*3b9a0*/  @!P2 IMAD.MOV.U32 R30, RZ, RZ, R9 ;  /* 0x000000ffff1ea224 */ /* 0x001fe400078e0009 */
[----:B------:R-:W4:Y:S01]  /*3b9b0*/  LDL R9, [R1+0x200c] ;  /* 0x00200c0001097983 */ /* 0x000f220000100800 */
[----:B------:R-:W-:Y:S02]  /*3b9c0*/  PRMT R43, RZ, 0x7610, R43 ;  /* 0x00007610ff2b7816 */ /* 0x000fe4000000002b */
[----:B------:R-:W-:Y:S01]  /*3b9d0*/  PRMT R45, RZ, 0x7610, R45 ;  /* 0x00007610ff2d7816 */ /* 0x000fe2000000002d */
[----:B--2---:R-:W-:-:S02]  /*3b9e0*/  @!P2 IMAD.MOV.U32 R31, RZ, RZ, R10 ;  /* 0x000000ffff1fa224 */ /* 0x004fc400078e000a */
[----:B------:R-:W2:Y:S04]  /*3b9f0*/  LDL R10, [R1+0x2000] ;  /* 0x00200000010a7983 */ /* 0x000ea80000100800 */
[----:B------:R0:W2:Y:S04]  /*3ba00*/  @!P2 LDG.E.U16 R39, desc[UR6][R30.64] ;  /* 0x000000061e27a981 */ /* 0x0000a8000c1e1500 */
[----:B------:R1:W-:Y:S01]  /*3ba10*/  STL [R1+0x2120], R0 ;  /* 0x0021200001007387 */ /* 0x0003e20000100800 */
[----:B0-----:R-:W-:-:S03]  /*3ba20*/  @!P3 IMAD.MOV.U32 R31, RZ, RZ, R0 ;  /* 0x000000ffff1fb224 */ /* 0x001fc600078e0000 */
[----:B-1----:R-:W2:Y:S01]  /*3ba30*/  LDL R0, [R1+0x208c] ;  /* 0x00208c0001007983 */ /* 0x002ea20000100800 */
[----:B---3--:R-:W-:-:S03]  /*3ba40*/  @!P3 IMAD.MOV.U32 R30, RZ, RZ, R8 ;  /* 0x000000ffff1eb224 */ /* 0x008fc600078e0008 */
[----:B------:R-:W3:Y:S04]  /*3ba50*/  LDL R8, [R1+0x2068] ;  /* 0x0020680001087983 */ /* 0x000ee80000100800 */
[----:B------:R4:W3:Y:S02]  /*3ba60*/  @!P3 LDG.E.U16 R41, desc[UR6][R30.64] ;  /* 0x000000061e29b981 */ /* 0x0008e4000c1e1500 */
[----:B----4-:R-:W-:Y:S02]  /*3ba70*/  @!P2 IMAD.MOV.U32 R30, RZ, RZ, R3 ;  /* 0x000000ffff1ea224 */ /* 0x010fe400078e0003 */
        /* <DEDUP_REMOVED lines=9> */
[----:B0-----:R-:W-:-:S02]  /*3bb10*/  @!P0 IMAD.MOV.U32 R31, RZ, RZ, R5 ;  /* 0x000000ffff1f8224 */ /* 0x001fc400078e0005 */
[----:B------:R-:W4:Y:S01]  /*3bb20*/  LDL R5, [R1+0x2078] ;  /* 0x0020780001057983 */ /* 0x000f220000100800 */
[----:B------:R-:W-:-:S03]  /*3bb30*/  @!P0 IMAD.MOV.U32 R30, RZ, RZ, R2 ;  /* 0x000000ffff1e8224 */ /* 0x000fc600078e0002 */
[----:B------:R-:W4:Y:S01]  /*3bb40*/  LDL R2, [R1+0x2080] ;  /* 0x0020800001027983 */ /* 0x000f220000100800 */
[----:B------:R-:W-:Y:S02]  /*3bb50*/  PRMT R47, RZ, 0x7610, R47 ;  /* 0x00007610ff2f7816 */ /* 0x000fe4000000002f */
[----:B------:R-:W-:-:S04]  /*3bb60*/  PRMT R49, RZ, 0x7610, R49 ;  /* 0x00007610ff317816 */ /* 0x000fc80000000031 */
[----:B------:R0:W4:Y:S01]  /*3bb70*/  @!P0 LDG.E.U16 R47, desc[UR6][R30.64] ;  /* 0x000000061e2f8981 */ /* 0x000122000c1e1500 */
[----:B------:R-:W-:Y:S01]  /*3bb80*/  PRMT R51, RZ, 0x7610, R51 ;  /* 0x00007610ff337816 */ /* 0x000fe20000000033 */
[----:B0-----:R-:W-:Y:S02]  /*3bb90*/  @!P1 IMAD.MOV.U32 R30, RZ, RZ, R13 ;  /* 0x000000ffff1e9224 */ /* 0x001fe400078e000d */
[----:B------:R-:W-:-:S05]  /*3bba0*/  @!P1 IMAD.MOV.U32 R31, RZ, RZ, R14 ;  /* 0x000000ffff1f9224 */ /* 0x000fca00078e000e */
[----:B------:R0:W4:Y:S01]  /*3bbb0*/  @!P1 LDG.E.U16 R49, desc[UR6][R30.64] ;  /* 0x000000061e319981 */ /* 0x000122000c1e1500 */
[----:B------:R-:W-:Y:S01]  /*3bbc0*/  PRMT R53, RZ, 0x7610, R53 ;  /* 0x00007610ff357816 */ /* 0x000fe20000000035 */
[----:B0-----:R-:W-:Y:S02]  /*3bbd0*/  @!P2 IMAD.MOV.U32 R30, RZ, RZ, R11 ;  /* 0x000000ffff1ea224 */ /* 0x001fe400078e000b */
[----:B------:R-:W-:-:S05]  /*3bbe0*/  @!P2 IMAD.MOV.U32 R31, RZ, RZ, R12 ;  /* 0x000000ffff1fa224 */ /* 0x000fca00078e000c */
[----:B------:R0:W4:Y:S01]  /*3bbf0*/  @!P2 LDG.E.U16 R51, desc[UR6][R30.64] ;  /* 0x000000061e33a981 */ /* 0x000122000c1e1500 */
[----:B------:R-:W-:Y:S01]  /*3bc00*/  PRMT R55, RZ, 0x7610, R55 ;  /* 0x00007610ff377816 */ /* 0x000fe20000000037 */
[----:B0-----:R-:W-:Y:S01]  /*3bc10*/  @!P3 IMAD.MOV.U32 R30, RZ, RZ, R9 ;  /* 0x000000ffff1eb224 */ /* 0x001fe200078e0009 */
[----:B------:R-:W-:Y:S02]  /*3bc20*/  PRMT R57, RZ, 0x7610, R57 ;  /* 0x00007610ff397816 */ /* 0x000fe40000000039 */
[----:B------:R-:W-:Y:S02]  /*3bc30*/  PRMT R59, RZ, 0x7610, R59 ;  /* 0x00007610ff3b7816 */ /* 0x000fe4000000003b */
[----:B------:R-:W-:Y:S01]  /*3bc40*/  PRMT R61, RZ, 0x7610, R61 ;  /* 0x00007610ff3d7816 */ /* 0x000fe2000000003d */
[----:B--2---:R-:W-:-:S05]  /*3bc50*/  @!P3 IMAD.MOV.U32 R31, RZ, RZ, R10 ;  /* 0x000000ffff1fb224 */ /* 0x004fca00078e000a */
[----:B------:R3:W2:Y:S02]  /*3bc60*/  @!P3 LDG.E.U16 R53, desc[UR6][R30.64] ;  /* 0x000000061e35b981 */ /* 0x0006a4000c1e1500 */
[----:B---3--:R-:W-:Y:S02]  /*3bc70*/  @!P0 IMAD.MOV.U32 R31, RZ, RZ, R8 ;  /* 0x000000ffff1f8224 */ /* 0x008fe400078e0008 */
[----:B----4-:R-:W-:-:S05]  /*3bc80*/  @!P0 IMAD.MOV.U32 R30, RZ, RZ, R3 ;  /* 0x000000ffff1e8224 */ /* 0x010fca00078e0003 */
[----:B------:R0:W3:Y:S01]  /*3bc90*/  @!P0 LDG.E.U16 R55, desc[UR6][R30.64] ;  /* 0x000000061e378981 */ /* 0x0000e2000c1e1500 */
[----:B------:R-:W1:Y:S01]  /*3bca0*/  S2R R3, SR_TID.X ;  /* 0x0000000000037919 */ /* 0x000e620000002100 */
[----:B0-----:R-:W-:Y:S01]  /*3bcb0*/  @!P1 IMAD.MOV.U32 R30, RZ, RZ, R6 ;  /* 0x000000ffff1e9224 */ /* 0x001fe200078e0006 */
[----:B------:R-:W-:-:S05]  /*3bcc0*/  @!P1 MOV R31, R7 ;  /* 0x00000007001f9202 */ /* 0x000fca0000000f00 */
[----:B------:R0:W4:Y:S02]  /*3bcd0*/  @!P1 LDG.E.U16 R57, desc[UR6][R30.64] ;  /* 0x000000061e399981 */ /* 0x000124000c1e1500 */
[----:B0-----:R-:W-:Y:S02]  /*3bce0*/  @!P2 IMAD.MOV.U32 R30, RZ, RZ, R4 ;  /* 0x000000ffff1ea224 */ /* 0x001fe400078e0004 */
[----:B------:R-:W-:-:S05]  /*3bcf0*/  @!P2 IMAD.MOV.U32 R31, RZ, RZ, R5 ;  /* 0x000000ffff1fa224 */ /* 0x000fca00078e0005 */
[----:B------:R0:W4:Y:S02]  /*3bd00*/  @!P2 LDG.E.U16 R59, desc[UR6][R30.64] ;  /* 0x000000061e3ba981 */ /* 0x000124000c1e1500 */
[----:B0-----:R-:W-:Y:S02]  /*3bd10*/  @!P3 IMAD.MOV.U32 R30, RZ, RZ, R0 ;  /* 0x000000ffff1eb224 */ /* 0x001fe400078e0000 */
        /* <DEDUP_REMOVED lines=22> */
[----:B-1----:R-:W-:-:S03]  /*3be80*/  LOP3.LUT R3, R3, 0x1f, RZ, 0xc0, !PT ;  /* 0x0000001f03037812 */ /* 0x002fc600078ec0ff */
[----:B------:R-:W4:Y:S01]  /*3be90*/  LDL.LU R50, [R1+0x350] ;  /* 0x0003500001327983 */ /* 0x000f220000300800 */
[----:B------:R-:W-:-:S03]  /*3bea0*/  @!P3 IMAD.MOV.U32 R31, RZ, RZ, R2 ;  /* 0x000000ffff1fb224 */ /* 0x000fc600078e0002 */
[----:B------:R-:W4:Y:S04]  /*3beb0*/  LDL.LU R52, [R1+0x32c] ;  /* 0x00032c0001347983 */ /* 0x000f280000300800 */
[----:B------:R-:W4:Y:S04]  /*3bec0*/  LDL.LU R56, [R1+0x328] ;  /* 0x0003280001387983 */ /* 0x000f280000300800 */
[----:B------:R-:W4:Y:S04]  /*3bed0*/  LDL.LU R58, [R1+0x324] ;  /* 0x00032400013a7983 */ /* 0x000f280000300800 */
[----:B------:R-:W4:Y:S01]  /*3bee0*/  LDL.LU R60, [R1+0x320] ;  /* 0x00032000013c7983 */ /* 0x000f220000300800 */
[----:B------:R-:W-:-:S03]  /*3bef0*/  IMAD.SHL.U32 R54, R3, 0x2, RZ ;  /* 0x0000000203367824 */ /* 0x000fc600078e00ff */
[----:B------:R-:W4:Y:S04]  /*3bf00*/  LDL.LU R2, [R1+0x2fc] ;  /* 0x0002fc0001027983 */ /* 0x000f280000300800 */
[----:B------:R-:W4:Y:S04]  /*3bf10*/  LDL.LU R3, [R1+0x2f8] ;  /* 0x0002f80001037983 */ /* 0x000f280000300800 */
[----:B------:R0:W4:Y:S04]  /*3bf20*/  @!P3 LDG.E.U16 R61, desc[UR6][R30.64] ;  /* 0x000000061e3db981 */ /* 0x000128000c1e1500 */
[----:B------:R-:W2:Y:S01]  /*3bf30*/  LDL.LU R31, [R1+0x870] ;  /* 0x00087000011f7983 */ /* 0x000ea20000300800 */
[----:B------:R-:W-:-:S03]  /*3bf40*/  LOP3.LUT R54, R54, 0x10, RZ, 0x3c, !PT ;  /* 0x0000001036367812 */ /* 0x000fc600078e3cff */
[----:B------:R-:W4:Y:S04]  /*3bf50*/  LDL.LU R30, [R1+0x2f4] ;  /* 0x0002f400011e7983 */ /* 0x000f280000300800 */
[----:B--2---:R1:W-:Y:S04]  /*3bf60*/  STS.U16 [R54+UR4+0x1100], R31 ;  /* 0x0011001f36007988 */ /* 0x0043e80008000404 */
[----:B------:R2:W-:Y:S04]  /*3bf70*/  STS.U16 [R54+UR4+0x1140], R0 ;  /* 0x0011400036007988 */ /* 0x0005e80008000404 */
[----:B---3--:R3:W-:Y:S04]  /*3bf80*/  STS.U16 [R54+UR4+0x1180], R40 ;  /* 0x0011802836007988 */ /* 0x0087e80008000404 */
[----:B----4-:R4:W-:Y:S04]  /*3bf90*/  STS.U16 [R54+UR4+0x11c0], R42 ;  /* 0x0011c02a36007988 */ /* 0x0109e80008000404 */
[----:B------:R0:W-:Y:S04]  /*3bfa0*/  STS.U16 [R54+UR4+0x1540], R44 ;  /* 0x0015402c36007988 */ /* 0x0001e80008000404 */
[----:B------:R0:W-:Y:S04]  /*3bfb0*/  STS.U16 [R54+UR4+0x1500], R16 ;  /* 0x0015001036007988 */ /* 0x0001e80008000404 */
[----:B-1----:R-:W4:Y:S04]  /*3bfc0*/  LDL.LU R31, [R1+0x2f0] ;  /* 0x0002f000011f7983 */ /* 0x002f280000300800 */
[----:B--2---:R-:W2:Y:S04]  /*3bfd0*/  LDL.LU R0, [R1+0x2cc] ;  /* 0x0002cc0001007983 */ /* 0x004ea80000300800 */
[----:B---3--:R-:W3:Y:S04]  /*3bfe0*/  LDL.LU R40, [R1+0x2c8] ;  /* 0x0002c80001287983 */ /* 0x008ee80000300800 */
[----:B----4-:R-:W4:Y:S04]  /*3bff0*/  LDL.LU R42, [R1+0x2c4] ;  /* 0x0002c400012a7983 */ /* 0x010f280000300800 */
[----:B0-----:R-:W4:Y:S04]  /*3c000*/  LDL.LU R44, [R1+0x2c0] ;  /* 0x0002c000012c7983 */ /* 0x001f280000300800 */
        /* <DEDUP_REMOVED lines=41> */
[----:B0-----:R-:W4:Y:S04]  /*3c2a0*/  LDL.LU R52, [R1+0x1d0] ;  /* 0x0001d00001347983 */ /* 0x001f280000300800 */
[----:B-1----:R-:W4:Y:S04]  /*3c2b0*/  LDL.LU R56, [R1+0x1ac] ;  /* 0x0001ac0001387983 */ /* 0x002f280000300800 */
[----:B------:R-:W4:Y:S04]  /*3c2c0*/  LDL.LU R58, [R1+0x1a8] ;  /* 0x0001a800013a7983 */ /* 0x000f280000300800 */
[----:B------:R-:W4:Y:S04]  /*3c2d0*/  LDL.LU R60, [R1+0x1a4] ;  /* 0x0001a400013c7983 */ /* 0x000f280000300800 */
[----:B------:R0:W-:Y:S04]  /*3c2e0*/  STS.U16 [R54+UR4+0x2d40], R2 ;  /* 0x002d400236007988 */ /* 0x0001e80008000404 */
[----:B------:R1:W-:Y:S04]  /*3c2f0*/  STS.U16 [R54+UR4+0x2d00], R3 ;  /* 0x002d000336007988 */ /* 0x0003e80008000404 */
[----:B------:R-:W-:Y:S04]  /*3c300*/  STS.U16 [R54+UR4+0x2dc0], R30 ;  /* 0x002dc01e36007988 */ /* 0x000fe80008000404 */
[----:B0-----:R-:W4:Y:S04]  /*3c310*/  LDL.LU R2, [R1+0x1a0] ;  /* 0x0001a00001027983 */ /* 0x001f280000300800 */
[----:B-1----:R-:W4:Y:S04]  /*3c320*/  LDL.LU R3, [R1+0x17c] ;  /* 0x00017c0001037983 */ /* 0x002f280000300800 */
[----:B------:R-:W-:Y:S04]  /*3c330*/  STS.U16 [R54+UR4+0x2d80], R31 ;  /* 0x002d801f36007988 */ /* 0x000fe80008000404 */
[----:B--2---:R-:W-:Y:S04]  /*3c340*/  STS.U16 [R54+UR4+0x3100], R0 ;  /* 0x0031000036007988 */ /* 0x004fe80008000404 */
[----:B---3--:R-:W-:Y:S04]  /*3c350*/  STS.U16 [R54+UR4+0x3140], R40 ;  /* 0x0031402836007988 */ /* 0x008fe80008000404 */
[----:B----4-:R-:W-:Y:S04]  /*3c360*/  STS.U16 [R54+UR4+0x3180], R42 ;  /* 0x0031802a36007988 */ /* 0x010fe80008000404 */
[----:B------:R-:W-:Y:S04]  /*3c370*/  STS.U16 [R54+UR4+0x31c0], R44 ;  /* 0x0031c02c36007988 */ /* 0x000fe80008000404 */
[----:B------:R0:W-:Y:S04]  /*3c380*/  STS.U16 [R54+UR4+0x3540], R16 ;  /* 0x0035401036007988 */ /* 0x0001e80008000404 */
[----:B------:R1:W-:Y:S04]  /*3c390*/  STS.U16 [R54+UR4+0x3500], R15 ;  /* 0x0035000f36007988 */ /* 0x0003e80008000404 */
[----:B------:R2:W-:Y:S04]  /*3c3a0*/  STS.U16 [R54+UR4+0x35c0], R14 ;  /* 0x0035c00e36007988 */ /* 0x0005e80008000404 */
[----:B------:R3:W-:Y:S04]  /*3c3b0*/  STS.U16 [R54+UR4+0x3580], R13 ;  /* 0x0035800d36007988 */ /* 0x0007e80008000404 */
[----:B0-----:R-:W4:Y:S04]  /*3c3c0*/  LDL.LU R16, [R1+0x178] ;  /* 0x0001780001107983 */ /* 0x001f280000300800 */
[----:B------:R0:W-:Y:S04]  /*3c3d0*/  STS.U16 [R54+UR4+0x3900], R12 ;  /* 0x0039000c36007988 */ /* 0x0001e80008000404 */
[----:B------:R0:W-:Y:S04]  /*3c3e0*/  STS.U16 [R54+UR4+0x3940], R11 ;  /* 0x0039400b36007988 */ /* 0x0001e80008000404 */
[----:B------:R0:W-:Y:S04]  /*3c3f0*/  STS.U16 [R54+UR4+0x3980], R10 ;  /* 0x0039800a36007988 */ /* 0x0001e80008000404 */
[----:B-1----:R-:W4:Y:S04]  /*3c400*/  LDL.LU R15, [R1+0x174] ;  /* 0x00017400010f7983 */ /* 0x002f280000300800 */
[----:B--2---:R-:W2:Y:S04]  /*3c410*/  LDL.LU R14, [R1+0x170] ;  /* 0x00017000010e7983 */ /* 0x004ea80000300800 */
[----:B---3--:R-:W3:Y:S04]  /*3c420*/  LDL.LU R13, [R1+0x14c] ;  /* 0x00014c00010d7983 */ /* 0x008ee80000300800 */
[----:B0-----:R-:W3:Y:S04]  /*3c430*/  LDL.LU R12, [R1+0x148] ;  /* 0x00014800010c7983 */ /* 0x001ee80000300800 */
[----:B------:R0:W-:Y:S04]  /*3c440*/  STS.U16 [R54+UR4+0x39c0], R9 ;  /* 0x0039c00936007988 */ /* 0x0001e80008000404 */
[----:B------:R1:W-:Y:S04]  /*3c450*/  STS.U16 [R54+UR4+0x3d40], R8 ;  /* 0x003d400836007988 */ /* 0x0003e80008000404 */
[----:B------:R1:W-:Y:S04]  /*3c460*/  STS.U16 [R54+UR4+0x3d00], R7 ;  /* 0x003d000736007988 */ /* 0x0003e80008000404 */
[----:B------:R-:W3:Y:S04]  /*3c470*/  LDL.LU R11, [R1+0x144] ;  /* 0x00014400010b7983 */ /* 0x000ee80000300800 */
[----:B------:R-:W3:Y:S04]  /*3c480*/  LDL.LU R10, [R1+0x140] ;  /* 0x00014000010a7983 */ /* 0x000ee80000300800 */
[----:B------:R1:W-:Y:S04]  /*3c490*/  STS.U16 [R54+UR4+0x3dc0], R6 ;  /* 0x003dc00636007988 */ /* 0x0003e80008000404 */
[----:B------:R1:W-:Y:S04]  /*3c4a0*/  STS.U16 [R54+UR4+0x3d80], R5 ;  /* 0x003d800536007988 */ /* 0x0003e80008000404 */
[----:B------:R1:W-:Y:S04]  /*3c4b0*/  STS.U16 [R54+UR4+0x4100], R4 ;  /* 0x0041000436007988 */ /* 0x0003e80008000404 */
[----:B0-----:R-:W3:Y:S04]  /*3c4c0*/  LDL.LU R9, [R1+0x11c] ;  /* 0x00011c0001097983 */ /* 0x001ee80000300800 */
[----:B-1----:R-:W3:Y:S04]  /*3c4d0*/  LDL.LU R8, [R1+0x118] ;  /* 0x0001180001087983 */ /* 0x002ee80000300800 */
[----:B------:R-:W3:Y:S04]  /*3c4e0*/  LDL.LU R7, [R1+0x114] ;  /* 0x0001140001077983 */ /* 0x000ee80000300800 */
[----:B------:R-:W3:Y:S04]  /*3c4f0*/  LDL.LU R6, [R1+0x110] ;  /* 0x0001100001067983 */ /* 0x000ee80000300800 */
[----:B------:R0:W-:Y:S04]  /*3c500*/  STS.U16 [R54+UR4+0x4140], R32 ;  /* 0x0041402036007988 */ /* 0x0001e80008000404 */
[----:B------:R1:W-:Y:S04]  /*3c510*/  STS.U16 [R54+UR4+0x4180], R34 ;  /* 0x0041802236007988 */ /* 0x0003e80008000404 */
[----:B------:R1:W-:Y:S04]  /*3c520*/  STS.U16 [R54+UR4+0x41c0], R36 ;  /* 0x0041c02436007988 */ /* 0x0003e80008000404 */
[----:B------:R-:W3:Y:S04]  /*3c530*/  LDL.LU R5, [R1+0xec] ;  /* 0x0000ec0001057983 */ /* 0x000ee80000300800 */
[----:B------:R-:W3:Y:S04]  /*3c540*/  LDL.LU R4, [R1+0xe8] ;  /* 0x0000e80001047983 */ /* 0x000ee80000300800 */
[----:B------:R-:W-:Y:S04]  /*3c550*/  STS.U16 [R54+UR4+0x4540], R46 ;  /* 0x0045402e36007988 */ /* 0x000fe80008000404 */
[----:B------:R-:W-:Y:S04]  /*3c560*/  STS.U16 [R54+UR4+0x4500], R48 ;  /* 0x0045003036007988 */ /* 0x000fe80008000404 */
[----:B------:R-:W-:Y:S04]  /*3c570*/  STS.U16 [R54+UR4+0x45c0], R50 ;  /* 0x0045c03236007988 */ /* 0x000fe80008000404 */
[----:B0-----:R-:W3:Y:S04]  /*3c580*/  LDL.LU R32, [R1+0xe4] ;  /* 0x0000e40001207983 */ /* 0x001ee80000300800 */
[----:B-1----:R-:W3:Y:S04]  /*3c590*/  LDL.LU R34, [R1+0xe0] ;  /* 0x0000e00001227983 */ /* 0x002ee80000300800 */
[----:B------:R-:W3:Y:S04]  /*3c5a0*/  LDL.LU R36, [R1+0xbc] ;  /* 0x0000bc0001247983 */ /* 0x000ee80000300800 */
[----:B------:R-:W-:Y:S04]  /*3c5b0*/  STS.U16 [R54+UR4+0x4580], R52 ;  /* 0x0045803436007988 */ /* 0x000fe80008000404 */
        /* <DEDUP_REMOVED lines=15> */
[----:B------:R0:W-:Y:S04]  /*3c6b0*/  STS.U16 [R54+UR4+0x49c0], R2 ;  /* 0x0049c00236007988 */ /* 0x0001e80008000404 */
[----:B------:R-:W3:Y:S04]  /*3c6c0*/  LDL.LU R52, [R1+0x28] ;  /* 0x0000280001347983 */ /* 0x000ee80000300800 */
[----:B------:R1:W-:Y:S04]  /*3c6d0*/  STS.U16 [R54+UR4+0x4d40], R3 ;  /* 0x004d400336007988 */ /* 0x0003e80008000404 */
[----:B0-----:R-:W3:Y:S04]  /*3c6e0*/  LDL.LU R2, [R1+0x24] ;  /* 0x0000240001027983 */ /* 0x001ee80000300800 */
[----:B-1----:R-:W3:Y:S04]  /*3c6f0*/  LDL.LU R3, [R1+0x20] ;  /* 0x0000200001037983 */ /* 0x002ee80000300800 */
[----:B----4-:R0:W-:Y:S04]  /*3c700*/  STS.U16 [R54+UR4+0x4d00], R16 ;  /* 0x004d001036007988 */ /* 0x0101e80008000404 */
[----:B------:R1:W-:Y:S04]  /*3c710*/  STS.U16 [R54+UR4+0x4dc0], R15 ;  /* 0x004dc00f36007988 */ /* 0x0003e80008000404 */
[----:B0-----:R-:W4:Y:S04]  /*3c720*/  LDL.LU R16, [R1+0x3880] ;  /* 0x0038800001107983 */ /* 0x001f280000300800 */
[----:B--2---:R0:W-:Y:S04]  /*3c730*/  STS.U16 [R54+UR4+0x4d80], R14 ;  /* 0x004d800e36007988 */ /* 0x0041e80008000404 */
[----:B---3--:R2:W-:Y:S04]  /*3c740*/  STS.U16 [R54+UR4+0x5100], R13 ;  /* 0x0051000d36007988 */ /* 0x0085e80008000404 */
[----:B------:R3:W-:Y:S04]  /*3c750*/  STS.U16 [R54+UR4+0x5140], R12 ;  /* 0x0051400c36007988 */ /* 0x0007e80008000404 */
[----:B-1----:R-:W4:Y:S04]  /*3c760*/  LDL.LU R15, [R1+0x387c] ;  /* 0x00387c00010f7983 */ /* 0x002f280000300800 */
[----:B0-----:R-:W4:Y:S04]  /*3c770*/  LDL.LU R14, [R1+0x3878] ;  /* 0x00387800010e7983 */ /* 0x001f280000300800 */
[----:B--2---:R-:W2:Y:S04]  /*3c780*/  LDL.LU R13, [R1+0x3874] ;  /* 0x00387400010d7983 */ /* 0x004ea80000300800 */
[----:B------:R0:W-:Y:S04]  /*3c790*/  STS.U16 [R54+UR4+0x5180], R11 ;  /* 0x0051800b36007988 */ /* 0x0001e80008000404 */
[----:B---3--:R-:W3:Y:S04]  /*3c7a0*/  LDL.LU R12, [R1+0x3870] ;  /* 0x00387000010c7983 */ /* 0x008ee80000300800 */
[----:B------:R1:W-:Y:S04]  /*3c7b0*/  STS.U16 [R54+UR4+0x51c0], R10 ;  /* 0x0051c00a36007988 */ /* 0x0003e80008000404 */
[----:B------:R1:W-:Y:S04]  /*3c7c0*/  STS.U16 [R54+UR4+0x5540], R9 ;  /* 0x0055400936007988 */ /* 0x0003e80008000404 */
[----:B------:R1:W-:Y:S04]  /*3c7d0*/  STS.U16 [R54+UR4+0x5500], R8 ;  /* 0x0055000836007988 */ /* 0x0003e80008000404 */
[----:B------:R1:W-:Y:S04]  /*3c7e0*/  STS.U16 [R54+UR4+0x55c0], R7 ;  /* 0x0055c00736007988 */ /* 0x0003e80008000404 */
[----:B------:R1:W-:Y:S04]  /*3c7f0*/  STS.U16 [R54+UR4+0x5580], R6 ;  /* 0x0055800636007988 */ /* 0x0003e80008000404 */
[----:B0-----:R-:W4:Y:S04]  /*3c800*/  LDL.LU R11, [R1+0x386c] ;  /* 0x00386c00010b7983 */ /* 0x001f280000300800 */
[----:B-1----:R-:W2:Y:S04]  /*3c810*/  LDL.LU R10, [R1+0x3868] ;  /* 0x00386800010a7983 */ /* 0x002ea80000300800 */
[----:B------:R-:W3:Y:S04]  /*3c820*/  LDL.LU R9, [R1+0x3864] ;  /* 0x0038640001097983 */ /* 0x000ee80000300800 */
[----:B------:R-:W4:Y:S04]  /*3c830*/  LDL.LU R8, [R1+0x3860] ;  /* 0x0038600001087983 */ /* 0x000f280000300800 */
[----:B------:R-:W2:Y:S04]  /*3c840*/  LDL.LU R7, [R1+0x385c] ;  /* 0x00385c0001077983 */ /* 0x000ea80000300800 */
[----:B------:R-:W3:Y:S04]  /*3c850*/  LDL.LU R6, [R1+0x3858] ;  /* 0x0038580001067983 */ /* 0x000ee80000300800 */
        /* <DEDUP_REMOVED lines=10> */
[----:B------:R0:W-:Y:S04]  /*3c900*/  STS.U16 [R54+UR4+0x5d00], R56 ;  /* 0x005d003836007988 */ /* 0x0001e80008000404 */
[----:B------:R1:W-:Y:S04]  /*3c910*/  STS.U16 [R54+UR4+0x5dc0], R58 ;  /* 0x005dc03a36007988 */ /* 0x0003e80008000404 */
[----:B------:R1:W-:Y:S04]  /*3c920*/  STS.U16 [R54+UR4+0x5d80], R60 ;  /* 0x005d803c36007988 */ /* 0x0003e80008000404 */
[----:B0-----:R-:W3:Y:S04]  /*3c930*/  LDL.LU R56, [R1+0x3840] ;  /* 0x0038400001387983 */ /* 0x001ee80000300800 */
[----:B-1----:R-:W4:Y:S04]  /*3c940*/  LDL.LU R58, [R1+0x383c] ;  /* 0x00383c00013a7983 */ /* 0x002f280000300800 */
        /* <DEDUP_REMOVED lines=12> */
[----:B------:R0:W-:Y:S04]  /*3ca10*/  STS.U16 [R54+UR4+0x65c0], R46 ;  /* 0x0065c02e36007988 */ /* 0x0001e80008000404 */
[----:B------:R-:W3:Y:S04]  /*3ca20*/  LDL.LU R44, [R1+0x8c4] ;  /* 0x0008c400012c7983 */ /* 0x000ee80000300800 */
        /* <DEDUP_REMOVED lines=11> */
[----:B--2---:R0:W-:Y:S04]  /*3cae0*/  STS.U16 [R54+UR4+0x6d40], R60 ;  /* 0x006d403c36007988 */ /* 0x0041e80008000404 */
[----:B----4-:R1:W-:Y:S04]  /*3caf0*/  STS.U16 [R54+UR4+0x6d00], R58 ;  /* 0x006d003a36007988 */ /* 0x0103e80008000404 */
[----:B---3--:R2:W-:Y:S04]  /*3cb00*/  STS.U16 [R54+UR4+0x6dc0], R56 ;  /* 0x006dc03836007988 */ /* 0x0085e80008000404 */
[----:B0-----:R-:W3:Y:S04]  /*3cb10*/  LDL.LU R60, [R1+0x8ec] ;  /* 0x0008ec00013c7983 */ /* 0x001ee80000300800 */
[----:B-1----:R-:W4:Y:S04]  /*3cb20*/  LDL.LU R58, [R1+0x8f0] ;  /* 0x0008f000013a7983 */ /* 0x002f280000300800 */
[----:B--2---:R-:W2:Y:S01]  /*3cb30*/  LDL.LU R54, [R1+0x3834] ;  /* 0x0038340001367983 */ /* 0x004ea20000300800 */
[----:B------:R-:W0:Y:S02]  /*3cb40*/  S2R R56, SR_TID.X ;  /* 0x0000000000387919 */ /* 0x000e240000002100 */
[----:B0-----:R-:W-:-:S05]  /*3cb50*/  LOP3.LUT R56, R56, 0x1f, RZ, 0xc0, !PT ;  /* 0x0000001f38387812 */ /* 0x001fca00078ec0ff */
[----:B------:R-:W-:-:S05]  /*3cb60*/  IMAD.SHL.U32 R56, R56, 0x2, RZ ;  /* 0x0000000238387824 */ /* 0x000fca00078e00ff */
[----:B------:R-:W-:-:S05]  /*3cb70*/  LOP3.LUT R56, R56, 0x10, RZ, 0x3c, !PT ;  /* 0x0000001038387812 */ /* 0x000fca00078e3cff */
[----:B--2---:R0:W-:Y:S02]  /*3cb80*/  STS.U16 [R56+UR4+0x6d80], R54 ;  /* 0x006d803638007988 */ /* 0x0041e40008000404 */
[----:B0-----:R-:W0:Y:S02]  /*3cb90*/  S2R R54, SR_TID.X ;  /* 0x0000000000367919 */ /* 0x001e240000002100 */
        /* <DEDUP_REMOVED lines=16> */
[----:B-1----:R-:W2:Y:S04]  /*3cca0*/  LDL.LU R16, [R1+0x888] ;  /* 0x0008880001107983 */ /* 0x002ea80000300800 */
[----:B------:R-:W2:Y:S04]  /*3ccb0*/  LDL.LU R15, [R1+0x884] ;  /* 0x00088400010f7983 */ /* 0x000ea80000300800 */
[----:B------:R-:W2:Y:S04]  /*3ccc0*/  LDL.LU R14, [R1+0x860] ;  /* 0x00086000010e7983 */ /* 0x000ea80000300800 */
[----:B------:R-:W2:Y:S04]  /*3ccd0*/  LDL.LU R13, [R1+0x85c] ;  /* 0x00085c00010d7983 */ /* 0x000ea80000300800 */
[----:B------:R-:W2:Y:S04]  /*3cce0*/  LDL.LU R12, [R1+0x858] ;  /* 0x00085800010c7983 */ /* 0x000ea80000300800 */
[----:B------:R-:W2:Y:S01]  /*3ccf0*/  LDL.LU R11, [R1+0x854] ;  /* 0x00085400010b7983 */ /* 0x000ea20000300800 */
[----:B0-----:R-:W-:-:S03]  /*3cd00*/  LOP3.LUT R54, R54, 0x1f, RZ, 0xc0, !PT ;  /* 0x0000001f36367812 */ /* 0x001fc600078ec0ff */
[----:B------:R-:W2:Y:S04]  /*3cd10*/  LDL.LU R10, [R1+0x830] ;  /* 0x00083000010a7983 */ /* 0x000ea80000300800 */
[----:B------:R-:W2:Y:S04]  /*3cd20*/  LDL.LU R9, [R1+0x82c] ;  /* 0x00082c0001097983 */ /* 0x000ea80000300800 */
[----:B------:R-:W2:Y:S01]  /*3cd30*/  LDL.LU R7, [R1+0x828] ;  /* 0x0008280001077983 */ /* 0x000ea20000300800 */
[----:B------:R-:W-:-:S03]  /*3cd40*/  IMAD.SHL.U32 R8, R54, 0x2, RZ ;  /* 0x0000000236087824 */ /* 0x000fc600078e00ff */
[----:B------:R-:W2:Y:S04]  /*3cd50*/  LDL.LU R6, [R1+0x824] ;  /* 0x0008240001067983 */ /* 0x000ea80000300800 */
[----:B------:R-:W2:Y:S04]  /*3cd60*/  LDL.LU R5, [R1+0x800] ;  /* 0x0008000001057983 */ /* 0x000ea80000300800 */
[----:B------:R-:W2:Y:S04]  /*3cd70*/  LDL.LU R4, [R1+0x60c] ;  /* 0x00060c0001047983 */ /* 0x000ea80000300800 */
[----:B------:R-:W2:Y:S01]  /*3cd80*/  LDL.LU R32, [R1+0x608] ;  /* 0x0006080001207983 */ /* 0x000ea20000300800 */
[----:B------:R-:W-:-:S03]  /*3cd90*/  LOP3.LUT R8, R8, 0x20, RZ, 0x3c, !PT ;  /* 0x0000002008087812 */ /* 0x000fc600078e3cff */
[----:B------:R-:W2:Y:S04]  /*3cda0*/  LDL.LU R34, [R1+0x604] ;  /* 0x0006040001227983 */ /* 0x000ea80000300800 */
[----:B------:R-:W2:Y:S04]  /*3cdb0*/  LDL.LU R36, [R1+0x3ac] ;  /* 0x0003ac0001247983 */ /* 0x000ea80000300800 */
[----:B------:R-:W2:Y:S04]  /*3cdc0*/  LDL.LU R54, [R1+0x3a8] ;  /* 0x0003a80001367983 */ /* 0x000ea80000300800 */
[----:B------:R-:W2:Y:S04]  /*3cdd0*/  LDL.LU R56, [R1+0x3a4] ;  /* 0x0003a40001387983 */ /* 0x000ea80000300800 */
[----:B----4-:R0:W-:Y:S04]  /*3cde0*/  STS.U16 [R8+UR4+0x200], R58 ;  /* 0x0002003a08007988 */ /* 0x0101e80008000404 */
[----:B---3--:R1:W-:Y:S04]  /*3cdf0*/  STS.U16 [R8+UR4+0x240], R60 ;  /* 0x0002403c08007988 */ /* 0x0083e80008000404 */
        /* <DEDUP_REMOVED lines=35> */
[----:B------:R-:W2:Y:S04]  /*3d030*/  LDL.LU R13, [R1+0x2bc] ;  /* 0x0002bc00010d7983 */ /* 0x000ea80000300800 */
[----:B------:R-:W2:Y:S04]  /*3d040*/  LDL.LU R12, [R1+0x2b8] ;  /* 0x0002b800010c7983 */ /* 0x000ea80000300800 */
[----:B------:R0:W-:Y:S04]  /*3d050*/  STS.U16 [R8+UR4+0x1640], R10 ;  /* 0x0016400a08007988 */ /* 0x0001e80008000404 */
[----:B------:R-:W2:Y:S04]  /*3d060*/  LDL.LU R11, [R1+0x2b4] ;  /* 0x0002b400010b7983 */ /* 0x000ea80000300800 */
[----:B------:R1:W-:Y:S04]  /*3d070*/  STS.U16 [R8+UR4+0x1600], R9 ;  /* 0x0016000908007988 */ /* 0x0003e80008000404 */
[----:B------:R1:W-:Y:S04]  /*3d080*/  STS.U16 [R8+UR4+0x16c0], R7 ;  /* 0x0016c00708007988 */ /* 0x0003e80008000404 */
[----:B------:R1:W-:Y:S04]  /*3d090*/  STS.U16 [R8+UR4+0x1680], R6 ;  /* 0x0016800608007988 */ /* 0x0003e80008000404 */
[----:B------:R1:W-:Y:S04]  /*3d0a0*/  STS.U16 [R8+UR4+0x1a00], R5 ;  /* 0x001a000508007988 */ /* 0x0003e80008000404 */
[----:B------:R1:W-:Y:S04]  /*3d0b0*/  STS.U16 [R8+UR4+0x1a40], R4 ;  /* 0x001a400408007988 */ /* 0x0003e80008000404 */
[----:B0-----:R-:W2:Y:S04]  /*3d0c0*/  LDL.LU R10, [R1+0x2b0] ;  /* 0x0002b000010a7983 */ /* 0x001ea80000300800 */
[----:B-1----:R-:W2:Y:S04]  /*3d0d0*/  LDL.LU R9, [R1+0x28c] ;  /* 0x00028c0001097983 */ /* 0x002ea80000300800 */
[----:B------:R-:W2:Y:S04]  /*3d0e0*/  LDL.LU R7, [R1+0x288] ;  /* 0x0002880001077983 */ /* 0x000ea80000300800 */
        /* <DEDUP_REMOVED lines=12> */
[----:B------:R-:W3:Y:S04]  /*3d1b0*/  LDL.LU R54, [R1+0x22c] ;  /* 0x00022c0001367983 */ /* 0x000ee80000300800 */
[----:B------:R-:W3:Y:S04]  /*3d1c0*/  LDL.LU R56, [R1+0x228] ;  /* 0x0002280001387983 */ /* 0x000ee80000300800 */
[----:B------:R0:W-:Y:S04]  /*3d1d0*/  STS.U16 [R8+UR4+0x2200], R60 ;  /* 0x0022003c08007988 */ /* 0x0001e80008000404 */
[----:B------:R-:W3:Y:S04]  /*3d1e0*/  LDL.LU R58, [R1+0x224] ;  /* 0x00022400013a7983 */ /* 0x000ee80000300800 */
[----:B------:R1:W-:Y:S04]  /*3d1f0*/  STS.U16 [R8+UR4+0x2240], R30 ;  /* 0x0022401e08007988 */ /* 0x0003e80008000404 */
[----:B----4-:R4:W-:Y:S04]  /*3d200*/  STS.U16 [R8+UR4+0x2280], R31 ;  /* 0x0022801f08007988 */ /* 0x0109e80008000404 */
[----:B------:R4:W-:Y:S04]  /*3d210*/  STS.U16 [R8+UR4+0x22c0], R0 ;  /* 0x0022c00008007988 */ /* 0x0009e80008000404 */
[----:B------:R4:W-:Y:S04]  /*3d220*/  STS.U16 [R8+UR4+0x2640], R40 ;  /* 0x0026402808007988 */ /* 0x0009e80008000404 */
[----:B------:R4:W-:Y:S04]  /*3d230*/  STS.U16 [R8+UR4+0x2600], R42 ;  /* 0x0026002a08007988 */ /* 0x0009e80008000404 */
[----:B0-----:R-:W3:Y:S04]  /*3d240*/  LDL.LU R60, [R1+0x220] ;  /* 0x00022000013c7983 */ /* 0x001ee80000300800 */
[----:B-1----:R-:W3:Y:S04]  /*3d250*/  LDL.LU R30, [R1+0x1fc] ;  /* 0x0001fc00011e7983 */ /* 0x002ee80000300800 */
[----:B----4-:R-:W4:Y:S04]  /*3d260*/  LDL.LU R31, [R1+0x1f8] ;  /* 0x0001f800011f7983 */ /* 0x010f280000300800 */
        /* <DEDUP_REMOVED lines=17> */
[----:B------:R-:W-:Y:S04]  /*3d380*/  STS.U16 [R8+UR4+0x2e00], R16 ;  /* 0x002e001008007988 */ /* 0x000fe80008000404 */
[----:B------:R-:W-:Y:S04]  /*3d390*/  STS.U16 [R8+UR4+0x2ec0], R15 ;  /* 0x002ec00f08007988 */ /* 0x000fe80008000404 */
        /* <DEDUP_REMOVED lines=13> */
[----:B------:R-:W-:Y:S04]  /*3d470*/  STS.U16 [R8+UR4+0x3e40], R54 ;  /* 0x003e403608007988 */ /* 0x000fe80008000404 */
[----:B------:R-:W-:Y:S04]  /*3d480*/  STS.U16 [R8+UR4+0x3e00], R56 ;  /* 0x003e003808007988 */ /* 0x000fe80008000404 */
[----:B------:R-:W-:Y:S04]  /*3d490*/  STS.U16 [R8+UR4+0x3ec0], R58 ;  /* 0x003ec03a08007988 */ /* 0x000fe80008000404 */
[----:B------:R-:W-:Y:S04]  /*3d4a0*/  STS.U16 [R8+UR4+0x3e80], R60 ;  /* 0x003e803c08007988 */ /* 0x000fe80008000404 */
[----:B------:R-:W-:Y:S04]  /*3d4b0*/  STS.U16 [R8+UR4+0x4200], R30 ;  /* 0x0042001e08007988 */ /* 0x000fe80008000404 */
[----:B----4-:R-:W-:Y:S04]  /*3d4c0*/  STS.U16 [R8+UR4+0x4240], R31 ;  /* 0x0042401f08007988 */ /* 0x010fe80008000404 */
[----:B------:R-:W-:Y:S04]  /*3d4d0*/  STS.U16 [R8+UR4+0x4280], R0 ;  /* 0x0042800008007988 */ /* 0x000fe80008000404 */
[----:B------:R0:W-:Y:S04]  /*3d4e0*/  STS.U16 [R8+UR4+0x42c0], R40 ;  /* 0x0042c02808007988 */ /* 0x0001e80008000404 */
[----:B------:R1:W-:Y:S04]  /*3d4f0*/  STS.U16 [R8+UR4+0x4640], R42 ;  /* 0x0046402a08007988 */ /* 0x0003e80008000404 */
[----:B0-----:R-:W2:Y:S04]  /*3d500*/  LDL.LU R40, [R1+0x16c] ;  /* 0x00016c0001287983 */ /* 0x001ea80000300800 */
[----:B------:R0:W-:Y:S04]  /*3d510*/  STS.U16 [R8+UR4+0x4600], R44 ;  /* 0x0046002c08007988 */ /* 0x0001e80008000404 */
[----:B-1----:R-:W3:Y:S04]  /*3d520*/  LDL.LU R42, [R1+0x168] ;  /* 0x00016800012a7983 */ /* 0x002ee80000300800 */
[----:B------:R1:W-:Y:S04]  /*3d530*/  STS.U16 [R8+UR4+0x46c0], R46 ;  /* 0x0046c02e08007988 */ /* 0x0003e80008000404 */
[----:B------:R4:W-:Y:S04]  /*3d540*/  STS.U16 [R8+UR4+0x4680], R48 ;  /* 0x0046803008007988 */ /* 0x0009e80008000404 */
        /* <DEDUP_REMOVED lines=33> */
[----:B--2---:R0:W-:Y:S04]  /*3d760*/  STS.U16 [R8+UR4+0x4e40], R40 ;  /* 0x004e402808007988 */ /* 0x0041e80008000404 */
[----:B---3--:R1:W-:Y:S04]  /*3d770*/  STS.U16 [R8+UR4+0x4e00], R42 ;  /* 0x004e002a08007988 */ /* 0x0083e80008000404 */
[----:B0-----:R-:W2:Y:S04]  /*3d780*/  LDL.LU R40, [R1+0x3830] ;  /* 0x0038300001287983 */ /* 0x001ea80000300800 */
[----:B-1----:R-:W3:Y:S04]  /*3d790*/  LDL.LU R42, [R1+0x382c] ;  /* 0x00382c00012a7983 */ /* 0x002ee80000300800 */
[----:B------:R0:W-:Y:S04]  /*3d7a0*/  STS.U16 [R8+UR4+0x4ec0], R44 ;  /* 0x004ec02c08007988 */ /* 0x0001e80008000404 */
[----:B------:R1:W-:Y:S04]  /*3d7b0*/  STS.U16 [R8+UR4+0x4e80], R46 ;  /* 0x004e802e08007988 */ /* 0x0003e80008000404 */
[----:B----4-:R4:W-:Y:S04]  /*3d7c0*/  STS.U16 [R8+UR4+0x5200], R48 ;  /* 0x0052003008007988 */ /* 0x0109e80008000404 */
[----:B------:R4:W-:Y:S04]  /*3d7d0*/  STS.U16 [R8+UR4+0x5240], R50 ;  /* 0x0052403208007988 */ /* 0x0009e80008000404 */
[----:B------:R4:W-:Y:S04]  /*3d7e0*/  STS.U16 [R8+UR4+0x5280], R52 ;  /* 0x0052803408007988 */ /* 0x0009e80008000404 */
[----:B------:R4:W-:Y:S04]  /*3d7f0*/  STS.U16 [R8+UR4+0x52c0], R2 ;  /* 0x0052c00208007988 */ /* 0x0009e80008000404 */
[----:B0-----:R-:W2:Y:S04]  /*3d800*/  LDL.LU R44, [R1+0x3828] ;  /* 0x00382800012c7983 */ /* 0x001ea80000300800 */
[----:B-1----:R-:W3:Y:S04]  /*3d810*/  LDL.LU R46, [R1+0x3824] ;  /* 0x00382400012e7983 */ /* 0x002ee80000300800 */
[----:B----4-:R-:W4:Y:S04]  /*3d820*/  LDL.LU R48, [R1+0x3820] ;  /* 0x0038200001307983 */ /* 0x010f280000300800 */
[----:B------:R-:W2:Y:S04]  /*3d830*/  LDL.LU R50, [R1+0x381c] ;  /* 0x00381c0001327983 */ /* 0x000ea80000300800 */
[----:B------:R-:W3:Y:S04]  /*3d840*/  LDL.LU R52, [R1+0x3818] ;  /* 0x0038180001347983 */ /* 0x000ee80000300800 */
[----:B------:R-:W4:Y:S04]  /*3d850*/  LDL.LU R2, [R1+0x3814] ;  /* 0x0038140001027983 */ /* 0x000f280000300800 */
[----:B------:R0:W-:Y:S04]  /*3d860*/  STS.U16 [R8+UR4+0x5640], R3 ;  /* 0x0056400308007988 */ /* 0x0001e80008000404 */
        /* <DEDUP_REMOVED lines=23> */
[----:B--2---:R0:W-:Y:S04]  /*3d9e0*/  STS.U16 [R8+UR4+0x6ac0], R3 ;  /* 0x006ac00308007988 */ /* 0x0041e80008000404 */
[----:B0-----:R-:W2:Y:S04]  /*3d9f0*/  LDL.LU R3, [R1+0x380c] ;  /* 0x00380c0001037983 */ /* 0x001ea80000300800 */
[----:B------:R-:W2:Y:S04]  /*3da00*/  LDL.LU R7, [R1+0x8e0] ;  /* 0x0008e00001077983 */ /* 0x000ea80000300800 */
        /* <DEDUP_REMOVED lines=13> */
[----:B---3--:R-:W-:Y:S04]  /*3dae0*/  STS.U16 [R8+UR4+0x6e40], R52 ;  /* 0x006e403408007988 */ /* 0x008fe80008000404 */
[----:B------:R-:W-:Y:S04]  /*3daf0*/  STS.U16 [R8+UR4+0x6e00], R50 ;  /* 0x006e003208007988 */ /* 0x000fe80008000404 */
        /* <DEDUP_REMOVED lines=24> */
[----:B------:R0:W-:Y:S04]  /*3dc80*/  STS.U16 [R3+UR4+0x7c0], R60 ;  /* 0x0007c03c03007988 */ /* 0x0001e80008000404 */
[----:B------:R1:W-:Y:S04]  /*3dc90*/  STS.U16 [R3+UR4+0x780], R30 ;  /* 0x0007801e03007988 */ /* 0x0003e80008000404 */
[----:B------:R-:W-:Y:S04]  /*3dca0*/  STS.U16 [R3+UR4+0xb00], R36 ;  /* 0x000b002403007988 */ /* 0x000fe80008000404 */
[----:B------:R2:W-:Y:S04]  /*3dcb0*/  STS.U16 [R3+UR4+0xb40], R31 ;  /* 0x000b401f03007988 */ /* 0x0005e80008000404 */
[----:B0-----:R-:W3:Y:S04]  /*3dcc0*/  LDL.LU R60, [R1+0x878] ;  /* 0x00087800013c7983 */ /* 0x001ee80000300800 */
[----:B-1----:R-:W4:Y:S04]  /*3dcd0*/  LDL.LU R30, [R1+0x874] ;  /* 0x00087400011e7983 */ /* 0x002f280000300800 */
[----:B--2---:R-:W2:Y:S04]  /*3dce0*/  LDL.LU R31, [R1+0x850] ;  /* 0x00085000011f7983 */ /* 0x004ea80000300800 */
        /* <DEDUP_REMOVED lines=17> */
[----:B------:R-:W-:Y:S04]  /*3de00*/  STS.U16 [R3+UR4+0xb80], R54 ;  /* 0x000b803603007988 */ /* 0x000fe80008000404 */
[----:B------:R-:W2:Y:S04]  /*3de10*/  LDL.LU R4, [R1+0x364] ;  /* 0x0003640001047983 */ /* 0x000ea80000300800 */
[----:B------:R-:W-:Y:S04]  /*3de20*/  STS.U16 [R3+UR4+0xbc0], R56 ;  /* 0x000bc03803007988 */ /* 0x000fe80008000404 */
[----:B------:R-:W2:Y:S04]  /*3de30*/  LDL.LU R32, [R1+0x360] ;  /* 0x0003600001207983 */ /* 0x000ea80000300800 */
[----:B------:R0:W-:Y:S04]  /*3de40*/  STS.U16 [R3+UR4+0xf40], R58 ;  /* 0x000f403a03007988 */ /* 0x0001e80008000404 */
[----:B------:R-:W2:Y:S04]  /*3de50*/  LDL.LU R34, [R1+0x33c] ;  /* 0x00033c0001227983 */ /* 0x000ea80000300800 */
[----:B------:R1:W-:Y:S04]  /*3de60*/  STS.U16 [R3+UR4+0xf00], R0 ;  /* 0x000f000003007988 */ /* 0x0003e80008000404 */
[----:B0-----:R-:W2:Y:S04]  /*3de70*/  LDL.LU R58, [R1+0x338] ;  /* 0x00033800013a7983 */ /* 0x001ea80000300800 */
[----:B-1----:R-:W2:Y:S04]  /*3de80*/  LDL.LU R0, [R1+0x334] ;  /* 0x0003340001007983 */ /* 0x002ea80000300800 */
[----:B------:R-:W2:Y:S04]  /*3de90*/  LDL.LU R36, [R1+0x330] ;  /* 0x0003300001247983 */ /* 0x000ea80000300800 */
[----:B---3--:R0:W-:Y:S04]  /*3dea0*/  STS.U16 [R3+UR4+0xfc0], R60 ;  /* 0x000fc03c03007988 */ /* 0x0081e80008000404 */
[----:B----4-:R1:W-:Y:S04]  /*3deb0*/  STS.U16 [R3+UR4+0xf80], R30 ;  /* 0x000f801e03007988 */ /* 0x0103e80008000404 */
[----:B--2---:R2:W-:Y:S04]  /*3dec0*/  STS.U16 [R3+UR4+0x1300], R31 ;  /* 0x0013001f03007988 */ /* 0x0045e80008000404 */
[----:B------:R-:W-:Y:S04]  /*3ded0*/  STS.U16 [R3+UR4+0x1340], R17 ;  /* 0x0013401103007988 */ /* 0x000fe80008000404 */
[----:B------:R-:W-:Y:S04]  /*3dee0*/  STS.U16 [R3+UR4+0x1380], R46 ;  /* 0x0013802e03007988 */ /* 0x000fe80008000404 */
[----:B------:R-:W-:Y:S04]  /*3def0*/  STS.U16 [R3+UR4+0x13c0], R48 ;  /* 0x0013c03003007988 */ /* 0x000fe80008000404 */
[----:B0-----:R-:W3:Y:S04]  /*3df00*/  LDL.LU R60, [R1+0x30c] ;  /* 0x00030c00013c7983 */ /* 0x001ee80000300800 */
        /* <DEDUP_REMOVED lines=13> */
[----:B------:R-:W4:Y:S04]  /*3dfe0*/  LDL.LU R54, [R1+0x308] ;  /* 0x0003080001367983 */ /* 0x000f280000300800 */
[----:B------:R-:W-:Y:S04]  /*3dff0*/  STS.U16 [R3+UR4+0x2340], R5 ;  /* 0x0023400503007988 */ /* 0x000fe80008000404 */
[----:B------:R-:W4:Y:S04]  /*3e000*/  LDL.LU R56, [R1+0x304] ;  /* 0x0003040001387983 */ /* 0x000f280000300800 */
[----:B------:R-:W-:Y:S04]  /*3e010*/  STS.U16 [R3+UR4+0x2380], R4 ;  /* 0x0023800403007988 */ /* 0x000fe80008000404 */
[----:B-1----:R-:W4:Y:S04]  /*3e020*/  LDL.LU R30, [R1+0x300] ;  /* 0x00030000011e7983 */ /* 0x002f280000300800 */
[----:B------:R-:W-:Y:S04]  /*3e030*/  STS.U16 [R3+UR4+0x23c0], R32 ;  /* 0x0023c02003007988 */ /* 0x000fe80008000404 */
[----:B------:R-:W-:Y:S04]  /*3e040*/  STS.U16 [R3+UR4+0x2740], R34 ;  /* 0x0027402203007988 */ /* 0x000fe80008000404 */
[----:B--2---:R-:W2:Y:S04]  /*3e050*/  LDL.LU R31, [R1+0x2dc] ;  /* 0x0002dc00011f7983 */ /* 0x004ea80000300800 */
[----:B------:R0:W-:Y:S04]  /*3e060*/  STS.U16 [R3+UR4+0x2700], R58 ;  /* 0x0027003a03007988 */ /* 0x0001e80008000404 */
[----:B------:R1:W-:Y:S04]  /*3e070*/  STS.U16 [R3+UR4+0x27c0], R0 ;  /* 0x0027c00003007988 */ /* 0x0003e80008000404 */
[----:B0-----:R-:W2:Y:S04]  /*3e080*/  LDL.LU R58, [R1+0x2d8] ;  /* 0x0002d800013a7983 */ /* 0x001ea80000300800 */
[----:B-1----:R-:W2:Y:S04]  /*3e090*/  LDL.LU R0, [R1+0x2d4] ;  /* 0x0002d40001007983 */ /* 0x002ea80000300800 */
[----:B------:R-:W-:Y:S04]  /*3e0a0*/  STS.U16 [R3+UR4+0x2780], R36 ;  /* 0x0027802403007988 */ /* 0x000fe80008000404 */
[----:B---3--:R0:W-:Y:S04]  /*3e0b0*/  STS.U16 [R3+UR4+0x2b00], R60 ;  /* 0x002b003c03007988 */ /* 0x0081e80008000404 */
[----:B0-----:R-:W3:Y:S04]  /*3e0c0*/  LDL.LU R60, [R1+0x2d0] ;  /* 0x0002d000013c7983 */ /* 0x001ee80000300800 */
        /* <DEDUP_REMOVED lines=17> */
[----:B----4-:R-:W-:Y:S04]  /*3e1e0*/  STS.U16 [R3+UR4+0x2b40], R54 ;  /* 0x002b403603007988 */ /* 0x010fe80008000404 */
[----:B------:R-:W4:Y:S04]  /*3e1f0*/  LDL.LU R4, [R1+0x1e8] ;  /* 0x0001e80001047983 */ /* 0x000f280000300800 */
[----:B------:R-:W-:Y:S04]  /*3e200*/  STS.U16 [R3+UR4+0x2b80], R56 ;  /* 0x002b803803007988 */ /* 0x000fe80008000404 */
[----:B------:R-:W4:Y:S04]  /*3e210*/  LDL.LU R32, [R1+0x1e4] ;  /* 0x0001e40001207983 */ /* 0x000f280000300800 */
[----:B------:R0:W-:Y:S04]  /*3e220*/  STS.U16 [R3+UR4+0x2bc0], R30 ;  /* 0x002bc01e03007988 */ /* 0x0001e80008000404 */
[----:B------:R-:W4:Y:S04]  /*3e230*/  LDL.LU R34, [R1+0x1e0] ;  /* 0x0001e00001227983 */ /* 0x000f280000300800 */
[----:B--2---:R1:W-:Y:S04]  /*3e240*/  STS.U16 [R3+UR4+0x2f40], R31 ;  /* 0x002f401f03007988 */ /* 0x0043e80008000404 */
[----:B------:R-:W-:Y:S04]  /*3e250*/  STS.U16 [R3+UR4+0x2f00], R58 ;  /* 0x002f003a03007988 */ /* 0x000fe80008000404 */
[----:B------:R2:W-:Y:S04]  /*3e260*/  STS.U16 [R3+UR4+0x2fc0], R0 ;  /* 0x002fc00003007988 */ /* 0x0005e80008000404 */
[----:B0-----:R-:W4:Y:S04]  /*3e270*/  LDL.LU R30, [R1+0x1bc] ;  /* 0x0001bc00011e7983 */ /* 0x001f280000300800 */
[----:B-1----:R-:W4:Y:S04]  /*3e280*/  LDL.LU R31, [R1+0x1b8] ;  /* 0x0001b800011f7983 */ /* 0x002f280000300800 */
[----:B------:R-:W4:Y:S04]  /*3e290*/  LDL.LU R36, [R1+0x1b4] ;  /* 0x0001b40001247983 */ /* 0x000f280000300800 */
[----:B--2---:R-:W2:Y:S04]  /*3e2a0*/  LDL.LU R0, [R1+0x1b0] ;  /* 0x0001b00001007983 */ /* 0x004ea80000300800 */
[----:B------:R-:W2:Y:S04]  /*3e2b0*/  LDL.LU R54, [R1+0x18c] ;  /* 0x00018c0001367983 */ /* 0x000ea80000300800 */
[----:B------:R-:W2:Y:S04]  /*3e2c0*/  LDL.LU R56, [R1+0x188] ;  /* 0x0001880001387983 */ /* 0x000ea80000300800 */
[----:B------:R-:W2:Y:S04]  /*3e2d0*/  LDL.LU R58, [R1+0x184] ;  /* 0x00018400013a7983 */ /* 0x000ea80000300800 */
[----:B---3--:R0:W-:Y:S04]  /*3e2e0*/  STS.U16 [R3+UR4+0x2f80], R60 ;  /* 0x002f803c03007988 */ /* 0x0081e80008000404 */
        /* <DEDUP_REMOVED lines=17> */
[----:B----4-:R-:W-:Y:S04]  /*3e400*/  STS.U16 [R3+UR4+0x4340], R4 ;  /* 0x0043400403007988 */ /* 0x010fe80008000404 */
[----:B0-----:R-:W3:Y:S04]  /*3e410*/  LDL.LU R60, [R1+0x180] ;  /* 0x00018000013c7983 */ /* 0x001ee80000300800 */
[----:B------:R-:W-:Y:S04]  /*3e420*/  STS.U16 [R3+UR4+0x4380], R32 ;  /* 0x0043802003007988 */ /* 0x000fe80008000404 */
[----:B------:R-:W-:Y:S04]  /*3e430*/  STS.U16 [R3+UR4+0x43c0], R34 ;  /* 0x0043c02203007988 */ /* 0x000fe80008000404 */
[----:B------:R0:W-:Y:S04]  /*3e440*/  STS.U16 [R3+UR4+0x4740], R30 ;  /* 0x0047401e03007988 */ /* 0x0001e80008000404 */
[----:B------:R1:W-:Y:S04]  /*3e450*/  STS.U16 [R3+UR4+0x4700], R31 ;  /* 0x0047001f03007988 */ /* 0x0003e80008000404 */
[----:B------:R-:W-:Y:S04]  /*3e460*/  STS.U16 [R3+UR4+0x47c0], R36 ;  /* 0x0047c02403007988 */ /* 0x000fe80008000404 */
[----:B--2---:R2:W-:Y:S04]  /*3e470*/  STS.U16 [R3+UR4+0x4780], R0 ;  /* 0x0047800003007988 */ /* 0x0045e80008000404 */
[----:B0-----:R-:W4:Y:S04]  /*3e480*/  LDL.LU R30, [R1+0x15c] ;  /* 0x00015c00011e7983 */ /* 0x001f280000300800 */
        /* <DEDUP_REMOVED lines=25> */
[----:B0-----:R-:W2:Y:S04]  /*3e620*/  LDL.LU R58, [R1+0x60] ;  /* 0x00006000013a7983 */ /* 0x001ea80000300800 */
[----:B---3--:R0:W-:Y:S04]  /*3e630*/  STS.U16 [R3+UR4+0x4bc0], R60 ;  /* 0x004bc03c03007988 */ /* 0x0081e80008000404 */
[----:B0-----:R-:W3:Y:S04]  /*3e640*/  LDL.LU R60, [R1+0x3c] ;  /* 0x00003c00013c7983 */ /* 0x001ee80000300800 */
[----:B------:R-:W3:Y:S04]  /*3e650*/  LDL.LU R36, [R1+0x38] ;  /* 0x0000380001247983 */ /* 0x000ee80000300800 */
[----:B----4-:R0:W-:Y:S04]  /*3e660*/  STS.U16 [R3+UR4+0x4f40], R30 ;  /* 0x004f401e03007988 */ /* 0x0101e80008000404 */
[----:B------:R1:W-:Y:S04]  /*3e670*/  STS.U16 [R3+UR4+0x4f00], R31 ;  /* 0x004f001f03007988 */ /* 0x0003e80008000404 */
[----:B--2---:R2:W-:Y:S04]  /*3e680*/  STS.U16 [R3+UR4+0x4fc0], R0 ;  /* 0x004fc00003007988 */ /* 0x0045e80008000404 */
[----:B0-----:R-:W4:Y:S04]  /*3e690*/  LDL.LU R30, [R1+0x34] ;  /* 0x00003400011e7983 */ /* 0x001f280000300800 */
[----:B------:R-:W4:Y:S04]  /*3e6a0*/  LDL.LU R54, [R1+0x30] ;  /* 0x0000300001367983 */ /* 0x000f280000300800 */
[----:B------:R-:W4:Y:S04]  /*3e6b0*/  LDL.LU R56, [R1+0xc] ;  /* 0x00000c0001387983 */ /* 0x000f280000300800 */
[----:B-1----:R-:W4:Y:S04]  /*3e6c0*/  LDL.LU R31, [R1+0x8] ;  /* 0x00000800011f7983 */ /* 0x002f280000300800 */
[----:B--2---:R-:W2:Y:S04]  /*3e6d0*/  LDL.LU R0, [R1+0x4] ;  /* 0x0000040001007983 */ /* 0x004ea80000300800 */
        /* <DEDUP_REMOVED lines=21> */
[----:B0-----:R-:W2:Y:S04]  /*3e830*/  LDL.LU R58, [R1+0x900] ;  /* 0x00090000013a7983 */ /* 0x001ea80000300800 */
[----:B---3--:R0:W-:Y:S04]  /*3e840*/  STS.U16 [R3+UR4+0x6740], R60 ;  /* 0x0067403c03007988 */ /* 0x0081e80008000404 */
[----:B------:R-:W-:Y:S04]  /*3e850*/  STS.U16 [R3+UR4+0x6700], R36 ;  /* 0x0067002403007988 */ /* 0x000fe80008000404 */
[----:B0-----:R-:W3:Y:S04]  /*3e860*/  LDL.LU R60, [R1+0x8f8] ;  /* 0x0008f800013c7983 */ /* 0x001ee80000300800 */
[----:B----4-:R0:W-:Y:S04]  /*3e870*/  STS.U16 [R3+UR4+0x67c0], R30 ;  /* 0x0067c01e03007988 */ /* 0x0101e80008000404 */
[----:B------:R-:W-:Y:S04]  /*3e880*/  STS.U16 [R3+UR4+0x6780], R54 ;  /* 0x0067803603007988 */ /* 0x000fe80008000404 */
[----:B------:R-:W-:Y:S04]  /*3e890*/  STS.U16 [R3+UR4+0x6b00], R56 ;  /* 0x006b003803007988 */ /* 0x000fe80008000404 */
[----:B------:R-:W-:Y:S04]  /*3e8a0*/  STS.U16 [R3+UR4+0x6b40], R31 ;  /* 0x006b401f03007988 */ /* 0x000fe80008000404 */
[----:B--2---:R-:W-:Y:S04]  /*3e8b0*/  STS.U16 [R3+UR4+0x6b80], R0 ;  /* 0x006b800003007988 */ /* 0x004fe80008000404 */
[----:B------:R1:W-:Y:S04]  /*3e8c0*/  STS.U16 [R3+UR4+0x6bc0], R2 ;  /* 0x006bc00203007988 */ /* 0x0003e80008000404 */
[----:B0-----:R-:W2:Y:S04]  /*3e8d0*/  LDL.LU R30, [R1+0x8f4] ;  /* 0x0008f400011e7983 */ /* 0x001ea80000300800 */
[----:B-1----:R-:W4:Y:S01]  /*3e8e0*/  LDL.LU R2, [R1+0x3808] ;  /* 0x0038080001027983 */ /* 0x002f220000300800 */
[----:B------:R-:W0:Y:S03]  /*3e8f0*/  S2R R0, SR_TID.X ;  /* 0x0000000000007919 */ /* 0x000e260000002100 */
[----:B------:R-:W-:Y:S04]  /*3e900*/  STS.U16 [R3+UR4+0x6f40], R44 ;  /* 0x006f402c03007988 */ /* 0x000fe80008000404 */
[----:B------:R-:W-:Y:S01]  /*3e910*/  STS.U16 [R3+UR4+0x6f00], R42 ;  /* 0x006f002a03007988 */ /* 0x000fe20008000404 */
[----:B------:R-:W1:Y:S03]  /*3e920*/  S2R R31, SR_TID.X ;  /* 0x00000000001f7919 */ /* 0x000e660000002100 */
        /* <DEDUP_REMOVED lines=14> */
[----:B------:R-:W-:Y:S01]  /*3ea10*/  STS.U16 [R3+UR4+0x7f40], R58 ;  /* 0x007f403a03007988 */ /* 0x000fe20008000404 */
[----:B0-----:R-:W-:Y:S01]  /*3ea20*/  LOP3.LUT R0, R0, 0x7, RZ, 0xc0, !PT ;  /* 0x0000000700007812 */ /* 0x001fe200078ec0ff */
[----:B-1----:R-:W-:-:S02]  /*3ea30*/  IMAD.SHL.U32 R61, R31, 0x2, RZ ;  /* 0x000000021f3d7824 */ /* 0x002fc400078e00ff */
[C---:B------:R-:W-:Y:S02]  /*3ea40*/  IMAD.SHL.U32 R50, R31.reuse, 0x40, RZ ;  /* 0x000000401f327824 */ /* 0x040fe400078e00ff */
[C---:B------:R-:W-:Y:S02]  /*3ea50*/  IMAD R51, R0.reuse, 0x90, RZ ;  /* 0x0000009000337824 */ /* 0x040fe400078e02ff */
[----:B------:R-:W-:Y:S02]  /*3ea60*/  IMAD R0, R0, 0x110, RZ ;  /* 0x0000011000007824 */ /* 0x000fe400078e02ff */
[----:B------:R-:W-:-:S05]  /*3ea70*/  IMAD.SHL.U32 R31, R31, 0x2, RZ ;  /* 0x000000021f1f7824 */ /* 0x000fca00078e00ff */
[----:B------:R-:W-:Y:S01]  /*3ea80*/  LOP3.LUT R0, R0, 0x30, R31, 0x78, !PT ;  /* 0x0000003000007812 */ /* 0x000fe200078e781f */
[----:B---3--:R-:W-:Y:S04]  /*3ea90*/  STS.U16 [R3+UR4+0x7f00], R60 ;  /* 0x007f003c03007988 */ /* 0x008fe80008000404 */
[----:B--2---:R-:W-:Y:S04]  /*3eaa0*/  STS.U16 [R3+UR4+0x7fc0], R30 ;  /* 0x007fc01e03007988 */ /* 0x004fe80008000404 */
[----:B----4-:R-:W-:Y:S01]  /*3eab0*/  STS.U16 [R3+UR4+0x7f80], R2 ;  /* 0x007f800203007988 */ /* 0x010fe20008000404 */
[----:B------:R-:W-:Y:S06]  /*3eac0*/  BAR.SYNC.DEFER_BLOCKING 0x0 ;  /* 0x0000000000007b1d */ /* 0x000fec0000010000 */
[----:B------:R-:W0:Y:S04]  /*3ead0*/  LDSM.16.M88.4 R32, [R0+UR4] ;  /* 0x000000040020783b */ /* 0x000e280008000200 */
[----:B------:R-:W1:Y:S04]  /*3eae0*/  LDSM.16.M88.4 R28, [R0+UR4+0x800] ;  /* 0x00080004001c783b */ /* 0x000e680008000200 */
[----:B------:R-:W2:Y:S04]  /*3eaf0*/  LDSM.16.M88.4 R36, [R0+UR4+0x1000] ;  /* 0x001000040024783b */ /* 0x000ea80008000200 */
[----:B------:R-:W3:Y:S04]  /*3eb00*/  LDSM.16.M88.4 R12, [R0+UR4+0x1800] ;  /* 0x00180004000c783b */ /* 0x000ee80008000200 */
[----:B------:R-:W4:Y:S04]  /*3eb10*/  LDSM.16.M88.4 R8, [R0+UR4+0x2000] ;  /* 0x002000040008783b */ /* 0x000f280008000200 */
[----:B------:R-:W4:Y:S04]  /*3eb20*/  LDSM.16.M88.4 R4, [R0+UR4+0x2800] ;  /* 0x002800040004783b */ /* 0x000f280008000200 */
[----:B------:R-:W-:Y:S04]  /*3eb30*/  LDSM.16.M88.4 R56, [R0+UR4+0x4000] ;  /* 0x004000040038783b */ /* 0x000fe80008000200 */
[----:B------:R-:W-:Y:S01]  /*3eb40*/  LDSM.16.M88.4 R52, [R0+UR4+0x5000] ;  /* 0x005000040034783b */ /* 0x000fe20008000200 */
[----:B------:R-:W-:-:S03]  /*3eb50*/  LOP3.LUT R46, R51, 0x10, R61, 0x78, !PT ;  /* 0x00000010332e7812 */ /* 0x000fc600078e783d */
[----:B------:R-:W-:Y:S04]  /*3eb60*/  LDSM.16.M88.4 R16, [R0+UR4+0x7800] ;  /* 0x007800040010783b */ /* 0x000fe80008000200 */
[----:B0-----:R0:W-:Y:S04]  /*3eb70*/  STL [R1+0x361c], R34 ;  /* 0x00361c2201007387 */ /* 0x0011e80000100800 */
[----:B------:R0:W-:Y:S04]  /*3eb80*/  STL [R1+0x3618], R35 ;  /* 0x0036182301007387 */ /* 0x0001e80000100800 */
[----:B-1----:R-:W-:Y:S04]  /*3eb90*/  STL [R1+0x36c8], R30 ;  /* 0x0036c81e01007387 */ /* 0x002fe80000100800 */
[----:B------:R-:W-:Y:S04]  /*3eba0*/  STL [R1+0x36c4], R31 ;  /* 0x0036c41f01007387 */ /* 0x000fe80000100800 */
[----:B--2---:R-:W-:Y:S04]  /*3ebb0*/  STL [R1+0x35fc], R38 ;  /* 0x0035fc2601007387 */ /* 0x004fe80000100800 */
[----:B------:R-:W-:Y:S04]  /*3ebc0*/  STL [R1+0x35f8], R39 ;  /* 0x0035f82701007387 */ /* 0x000fe80000100800 */
[----:B---3--:R-:W-:Y:S04]  /*3ebd0*/  STL.64 [R1+0x80], R12 ;  /* 0x0000800c01007387 */ /* 0x008fe80000100a00 */
[----:B------:R-:W-:Y:S04]  /*3ebe0*/  STL.64 [R1+0x88], R14 ;  /* 0x0000880e01007387 */ /* 0x000fe80000100a00 */
[----:B----4-:R-:W-:Y:S04]  /*3ebf0*/  STL.64 [R1+0x70], R8 ;  /* 0x0000700801007387 */ /* 0x010fe80000100a00 */
[----:B------:R-:W-:Y:S04]  /*3ec00*/  STL.64 [R1+0x78], R10 ;  /* 0x0000780a01007387 */ /* 0x000fe80000100a00 */
[----:B------:R-:W1:Y:S04]  /*3ec10*/  LDSM.16.M88.4 R8, [R0+UR4+0x3000] ;  /* 0x003000040008783b */ /* 0x000e680008000200 */
[----:B------:R-:W-:Y:S01]  /*3ec20*/  STL.64 [R1+0x60], R4 ;  /* 0x0000600401007387 */ /* 0x000fe20000100a00 */
[----:B0-----:R-:W-:-:S03]  /*3ec30*/  IMAD.MOV.U32 R34, RZ, RZ, R6 ;  /* 0x000000ffff227224 */ /* 0x001fc600078e0006 */
[----:B------:R-:W-:Y:S01]  /*3ec40*/  STL.64 [R1+0x68], R6 ;  /* 0x0000680601007387 */ /* 0x000fe20000100a00 */
[----:B------:R-:W-:-:S03]  /*3ec50*/  IMAD.MOV.U32 R35, RZ, RZ, R7 ;  /* 0x000000ffff237224 */ /* 0x000fc600078e0007 */
[----:B------:R-:W0:Y:S04]  /*3ec60*/  LDSM.16.M88.4 R4, [R0+UR4+0x3800] ;  /* 0x003800040004783b */ /* 0x000e280008000200 */
[----:B------:R-:W-:Y:S04]  /*3ec70*/  LDSM.16.M88.4 R12, [R0+UR4+0x7000] ;  /* 0x00700004000c783b */ /* 0x000fe80008000200 */
[----:B------:R-:W-:Y:S04]  /*3ec80*/  STL [R1+0x3624], R34 ;  /* 0x0036242201007387 */ /* 0x000fe80000100800 */
[----:B------:R-:W-:Y:S04]  /*3ec90*/  STL [R1+0x3620], R35 ;  /* 0x0036202301007387 */ /* 0x000fe80000100800 */
[----:B-1----:R-:W-:Y:S04]  /*3eca0*/  STL.64 [R1+0x50], R8 ;  /* 0x0000500801007387 */ /* 0x002fe80000100a00 */
[----:B------:R-:W-:Y:S04]  /*3ecb0*/  STL.64 [R1+0x58], R10 ;  /* 0x0000580a01007387 */ /* 0x000fe80000100a00 */
[----:B------:R-:W1:Y:S01]  /*3ecc0*/  LDSM.16.M88.4 R8, [R0+UR4+0x4800] ;  /* 0x004800040008783b */ /* 0x000e620008000200 */
[----:B0-----:R-:W-:-:S03]  /*3ecd0*/  IMAD.MOV.U32 R3, RZ, RZ, R4 ;  /* 0x000000ffff037224 */ /* 0x001fc600078e0004 */
[----:B------:R-:W-:Y:S01]  /*3ece0*/  STL.64 [R1+0x40], R4 ;  /* 0x0000400401007387 */ /* 0x000fe20000100a00 */
[----:B------:R-:W-:Y:S02]  /*3ecf0*/  IMAD.MOV.U32 R2, RZ, RZ, R5 ;  /* 0x000000ffff027224 */ /* 0x000fe400078e0005 */
[----:B------:R-:W-:Y:S01]  /*3ed00*/  IMAD.MOV.U32 R48, RZ, RZ, R6 ;  /* 0x000000ffff307224 */ /* 0x000fe200078e0006 */
[----:B------:R-:W-:Y:S01]  /*3ed10*/  STL.64 [R1+0x48], R6 ;  /* 0x0000480601007387 */ /* 0x000fe20000100a00 */
[----:B------:R-:W-:-:S03]  /*3ed20*/  IMAD.MOV.U32 R47, RZ, RZ, R7 ;  /* 0x000000ffff2f7224 */ /* 0x000fc600078e0007 */
[----:B------:R-:W0:Y:S04]  /*3ed30*/  LDSM.16.M88.4 R4, [R0+UR4+0x5800] ;  /* 0x005800040004783b */ /* 0x000e280008000200 */
[----:B------:R-:W-:Y:S04]  /*3ed40*/  STL [R1+0x36d0], R47 ;  /* 0x0036d02f01007387 */ /* 0x000fe80000100800 */
[----:B------:R2:W-:Y:S04]  /*3ed50*/  STL [R1+0x36cc], R48 ;  /* 0x0036cc3001007387 */ /* 0x0005e80000100800 */
[----:B--2---:R-:W2:Y:S04]  /*3ed60*/  LDL.LU.64 R48, [R1+0x80] ;  /* 0x0000800001307983 */ /* 0x004ea80000300a00 */
[----:B-1----:R-:W-:Y:S04]  /*3ed70*/  STL.64 [R1+0x20], R8 ;  /* 0x0000200801007387 */ /* 0x002fe80000100a00 */
[----:B------:R-:W-:Y:S04]  /*3ed80*/  STL.64 [R1+0x28], R10 ;  /* 0x0000280a01007387 */ /* 0x000fe80000100a00 */
[----:B------:R-:W3:Y:S04]  /*3ed90*/  LDL.LU.64 R24, [R1+0x7c0] ;  /* 0x0007c00001187983 */ /* 0x000ee80000300a00 */
[----:B------:R-:W3:Y:S04]  /*3eda0*/  LDL.LU.64 R26, [R1+0x7c8] ;  /* 0x0007c800011a7983 */ /* 0x000ee80000300a00 */
[----:B------:R-:W-:Y:S04]  /*3edb0*/  LDSM.16.M88.4 R8, [R0+UR4+0x6800] ;  /* 0x006800040008783b */ /* 0x000fe80008000200 */
[----:B0-----:R-:W-:Y:S04]  /*3edc0*/  STL.64 [R1], R4 ;  /* 0x0000000401007387 */ /* 0x001fe80000100a00 */
[----:B------:R-:W-:Y:S04]  /*3edd0*/  STL.64 [R1+0x8], R6 ;  /* 0x0000080601007387 */ /* 0x000fe80000100a00 */
[----:B------:R-:W0:Y:S04]  /*3ede0*/  LDSM.16.M88.4 R4, [R0+UR4+0x6000] ;  /* 0x006000040004783b */ /* 0x000e280008000200 */
[----:B------:R-:W-:Y:S04]  /*3edf0*/  STL.64 [R1+0x30], R56 ;  /* 0x0000303801007387 */ /* 0x000fe80000100a00 */
[----:B------:R-:W-:Y:S04]  /*3ee00*/  STL.64 [R1+0x38], R58 ;  /* 0x0000383a01007387 */ /* 0x000fe80000100a00 */
[----:B------:R-:W-:Y:S04]  /*3ee10*/  STL.64 [R1+0x37f8], R56 ;  /* 0x0037f83801007387 */ /* 0x000fe80000100a00 */
[----:B0-----:R-:W-:Y:S04]  /*3ee20*/  STL [R1+0x35cc], R6 ;  /* 0x0035cc0601007387 */ /* 0x001fe80000100800 */
[----:B------:R-:W-:Y:S04]  /*3ee30*/  STL.64 [R1+0x18], R54 ;  /* 0x0000183601007387 */ /* 0x000fe80000100a00 */
[----:B------:R0:W-:Y:S04]  /*3ee40*/  STL.64 [R1+0x37e0], R52 ;  /* 0x0037e03401007387 */ /* 0x0001e80000100a00 */
[----:B0-----:R-:W4:Y:S04]  /*3ee50*/  LDL.LU.64 R52, [R1+0x7f0] ;  /* 0x0007f00001347983 */ /* 0x001f280000300a00 */
[----:B------:R-:W4:Y:S01]  /*3ee60*/  LDL.LU.64 R54, [R1+0x7f8] ;  /* 0x0007f80001367983 */ /* 0x000f220000300a00 */
[----:B------:R-:W-:-:S05]  /*3ee70*/  LOP3.LUT R46, R46, 0x400, R50, 0xf8, !PT ;  /* 0x000004002e2e7812 */ /* 0x000fca00078ef832 */
[----:B------:R-:W3:Y:S04]  /*3ee80*/  LDSM.16.MT88.4 R20, [R46+UR4+0x8000] ;  /* 0x008000042e14783b */ /* 0x000ee80008004200 */
[----:B------:R-:W-:Y:S04]  /*3ee90*/  STL [R1+0x35c8], R7 ;  /* 0x0035c80701007387 */ /* 0x000fe80000100800 */
[----:B------:R-:W-:Y:S04]  /*3eea0*/  STL.64 [R1+0x3800], R4 ;  /* 0x0038000401007387 */ /* 0x000fe80000100a00 */
[----:B------:R-:W-:Y:S04]  /*3eeb0*/  STL [R1+0x3580], R10 ;  /* 0x0035800a01007387 */ /* 0x000fe80000100800 */
[----:B------:R-:W-:Y:S04]  /*3eec0*/  STL [R1+0x357c], R11 ;  /* 0x00357c0b01007387 */ /* 0x000fe80000100800 */
[----:B------:R0:W-:Y:S04]  /*3eed0*/  STL.64 [R1+0x37e8], R8 ;  /* 0x0037e80801007387 */ /* 0x0001e80000100a00 */
[----:B------:R-:W-:Y:S04]  /*3eee0*/  STL [R1+0x3578], R14 ;  /* 0x0035780e01007387 */ /* 0x000fe80000100800 */
[----:B------:R-:W-:Y:S04]  /*3eef0*/  STL [R1+0x3574], R15 ;  /* 0x0035740f01007387 */ /* 0x000fe80000100800 */
[----:B------:R-:W-:Y:S04]  /*3ef00*/  STL.64 [R1+0x37d8], R12 ;  /* 0x0037d80c01007387 */ /* 0x000fe80000100a00 */
[----:B0-----:R-:W2:Y:S04]  /*3ef10*/  LDL.LU.64 R8, [R1+0x790] ;  /* 0x0007900001087983 */ /* 0x001ea80000300a00 */
[----:B------:R-:W2:Y:S04]  /*3ef20*/  LDL.LU.64 R10, [R1+0x798] ;  /* 0x00079800010a7983 */ /* 0x000ea80000300a00 */
[----:B------:R-:W2:Y:S04]  /*3ef30*/  LDL.64 R56, [R1+0x60] ;  /* 0x0000600001387983 */ /* 0x000ea80000100a00 */
[----:B------:R-:W-:Y:S04]  /*3ef40*/  STL [R1+0x3584], R18 ;  /* 0x0035841201007387 */ /* 0x000fe80000100800 */
[----:B------:R-:W-:Y:S04]  /*3ef50*/  STL [R1+0x3570], R19 ;  /* 0x0035701301007387 */ /* 0x000fe80000100800 */
[----:B------:R-:W-:Y:S01]  /*3ef60*/  STL.64 [R1+0x37f0], R16 ;  /* 0x0037f01001007387 */ /* 0x000fe20000100a00 */
[----:B------:R-:W-:-:S04]  /*3ef70*/  LOP3.LUT R44, R51, 0x10, R61, 0x78, !PT ;  /* 0x00000010332c7812 */ /* 0x000fc800078e783d */
[----:B------:R-:W-:-:S04]  /*3ef80*/  LOP3.LUT R44, R44, 0x400, R50, 0xf8, !PT ;  /* 0x000004002c2c7812 */ /* 0x000fc800078ef832 */
[----:B------:R-:W-:-:S05]  /*3ef90*/  LOP3.LUT R44, R44, 0x20, RZ, 0x3c, !PT ;  /* 0x000000202c2c7812 */ /* 0x000fca00078e3cff */
[----:B------:R-:W-:Y:S04]  /*3efa0*/  LDSM.16.MT88.4 R40, [R44+UR4+0x8000] ;  /* 0x008000042c28783b */ /* 0x000fe80008004200 */
[----:B------:R0:W-:Y:S04]  /*3efb0*/  STL [R1+0x3740], R44 ;  /* 0x0037402c01007387 */ /* 0x0001e80000100800 */
[----:B0-----:R-:W2:Y:S04]  /*3efc0*/  LDL.LU.64 R44, [R1+0x70] ;  /* 0x00007000012c7983 */ /* 0x001ea80000300a00 */
[----:B------:R-:W2:Y:S01]  /*3efd0*/  LDL.LU.64 R4, [R1+0x750] ;  /* 0x0007500001047983 */ /* 0x000ea20000300a00 */
[C---:B---3--:R-:W-:Y:S06]  /*3efe0*/  HMMA.16816.F32 R12, R20.reuse, R28, R24 ;  /* 0x0000001c140c723c */ /* 0x048fec0000001818 */
[----:B----4-:R-:W-:-:S15]  /*3eff0*/  HMMA.16816.F32 R16, R20, R32, R52 ;  /* 0x000000201410723c */ /* 0x010fde0000001834 */
[----:B------:R-:W-:-:S08]  /*3f000*/  NOP ;  /* 0x0000000000007918 */ /* 0x000fd00000000000 */
[----:B------:R0:W-:Y:S04]  /*3f010*/  STL.64 [R1+0x1a0], R16 ;  /* 0x0001a01001007387 */ /* 0x0001e80000100a00 */
[----:B------:R-:W-:Y:S04]  /*3f020*/  STL.64 [R1+0x1a8], R18 ;  /* 0x0001a81201007387 */ /* 0x000fe80000100a00 */
[----:B------:R-:W3:Y:S04]  /*3f030*/  LDL.LU.64 R6, [R1+0x758] ;  /* 0x0007580001067983 */ /* 0x000ee80000300a00 */
[----:B------:R1:W-:Y:S04]  /*3f040*/  STL.64 [R1+0x190], R12 ;  /* 0x0001900c01007387 */ /* 0x0003e80000100a00 */
[----:B------:R-:W-:Y:S04]  /*3f050*/  STL.64 [R1+0x198], R14 ;  /* 0x0001980e01007387 */ /* 0x000fe80000100a00 */
[----:B------:R-:W4:Y:S04]  /*3f060*/  LDL.LU.64 R52, [R1+0x710] ;  /* 0x0007100001347983 */ /* 0x000f280000300a00 */
[----:B------:R-:W4:Y:S01]  /*3f070*/  LDL.LU.64 R54, [R1+0x718] ;  /* 0x0007180001367983 */ /* 0x000f220000300a00 */
[----:B------:R-:W-:-:S04]  /*3f080*/  LOP3.LUT R0, R51, 0x10, R61, 0x78, !PT ;  /* 0x0000001033007812 */ /* 0x000fc800078e783d */
[----:B------:R-:W-:Y:S01]  /*3f090*/  LOP3.LUT R0, R0, 0x400, R50, 0xf8, !PT ;  /* 0x0000040000007812 */ /* 0x000fe200078ef832 */
[----:B--2---:R-:W-:Y:S01]  /*3f0a0*/  HMMA.16816.F32 R8, R20, R36, R8 ;  /* 0x000000241408723c */ /* 0x004fe20000001808 */
[----:B0-----:R-:W2:Y:S02]  /*3f0b0*/  LDL.64 R16, [R1+0x50] ;  /* 0x0000500001107983 */ /* 0x001ea40000100a00 */
[----:B------:R-:W-:-:S05]  /*3f0c0*/  LOP3.LUT R0, R0, 0x40, RZ, 0x3c, !PT ;  /* 0x0000004000007812 */ /* 0x000fca00078e3cff */
[----:B------:R-:W0:Y:S01]  /*3f0d0*/  LDSM.16.MT88.4 R24, [R0+UR4+0x8000] ;  /* 0x008000040018783b */ /* 0x000e220008004200 */
[----:B-1----:R-:W-:Y:S02]  /*3f0e0*/  IMAD.MOV.U32 R12, RZ, RZ, R3 ;  /* 0x000000ffff0c7224 */ /* 0x002fe400078e0003 */
[----:B------:R-:W-:-:S13]  /*3f0f0*/  IMAD.MOV.U32 R13, RZ, RZ, R2 ;  /* 0x000000ffff0d7224 */ /* 0x000fda00078e0002 */
[----:B------:R-:W-:Y:S01]  /*3f100*/  MOV R3, R10 ;  /* 0x0000000a00037202 */ /* 0x000fe20000000f00 */
[----:B------:R-:W-:Y:S02]  /*3f110*/  IMAD.MOV.U32 R60, RZ, RZ, R9 ;  /* 0x000000ffff3c7224 */ /* 0x000fe400078e0009 */
[----:B------:R-:W-:Y:S01]  /*3f120*/  IMAD.MOV.U32 R2, RZ, RZ, R11 ;  /* 0x000000ffff027224 */ /* 0x000fe200078e000b */
[----:B0-----:R-:W-:Y:S04]  /*3f130*/  STL.64 [R1+0x3758], R26 ;  /* 0x0037581a01007387 */ /* 0x001fe80000100a00 */
[----:B------:R0:W-:Y:S04]  /*3f140*/  STL.64 [R1+0x3750], R24 ;  /* 0x0037501801007387 */ /* 0x0001e80000100a00 */
[----:B0-----:R-:W2:Y:S04]  /*3f150*/  LDL.64 R24, [R1] ;  /* 0x0000000001187983 */ /* 0x001ea80000100a00 */
[----:B------:R-:W-:Y:S04]  /*3f160*/  STL [R1+0x3600], R0 ;  /* 0x0036000001007387 */ /* 0x000fe80000100800 */
[----:B------:R0:W-:Y:S04]  /*3f170*/  STL [R1+0x350], R8 ;  /* 0x0003500801007387 */ /* 0x0001e80000100800 */
[----:B0-----:R-:W2:Y:S04]  /*3f180*/  LDL.LU.64 R8, [R1+0x6a0] ;  /* 0x0006a00001087983 */ /* 0x001ea80000300a00 */
[----:B------:R-:W2:Y:S04]  /*3f190*/  LDL.LU.64 R10, [R1+0x6a8] ;  /* 0x0006a800010a7983 */ /* 0x000ea80000300a00 */
[----:B------:R-:W-:Y:S04]  /*3f1a0*/  STL [R1+0x364c], R3 ;  /* 0x00364c0301007387 */ /* 0x000fe80000100800 */
[----:B------:R-:W-:Y:S04]  /*3f1b0*/  STL [R1+0x3648], R60 ;  /* 0x0036483c01007387 */ /* 0x000fe80000100800 */
[----:B------:R-:W-:Y:S01]  /*3f1c0*/  STL [R1+0x3630], R2 ;  /* 0x0036300201007387 */ /* 0x000fe20000100800 */
[C---:B---3--:R-:W-:Y:S06]  /*3f1d0*/  HMMA.16816.F32 R4, R20.reuse, R48, R4 ;  /* 0x000000301404723c */ /* 0x048fec0000001804 */
[----:B----4-:R-:W-:-:S15]  /*3f1e0*/  HMMA.16816.F32 R52, R20, R44, R52 ;  /* 0x0000002c1434723c */ /* 0x010fde0000001834 */
[----:B------:R-:W-:-:S02]  /*3f1f0*/  NOP ;  /* 0x0000000000007918 */ /* 0x000fc40000000000 */
[----:B------:R0:W-:Y:S04]  /*3f200*/  STL.64 [R1+0x340], R4 ;  /* 0x0003400401007387 */ /* 0x0001e80000100a00 */
[----:B------:R-:W-:Y:S04]  /*3f210*/  STL.64 [R1+0x348], R6 ;  /* 0x0003480601007387 */ /* 0x000fe80000100a00 */
[----:B0-----:R-:W3:Y:S04]  /*3f220*/  LDL.LU.64 R4, [R1+0x3800] ;  /* 0x0038000001047983 */ /* 0x001ee80000300a00 */
[----:B------:R0:W-:Y:S04]  /*3f230*/  STL.64 [R1+0x330], R52 ;  /* 0x0003303401007387 */ /* 0x0001e80000100a00 */
[----:B------:R-:W-:Y:S04]  /*3f240*/  STL.64 [R1+0x338], R54 ;  /* 0x0003383601007387 */ /* 0x000fe80000100a00 */
[----:B0-----:R-:W4:Y:S04]  /*3f250*/  LDL.64 R52, [R1+0x20] ;  /* 0x0000200001347983 */ /* 0x001f280000100a00 */
[----:B------:R-:W-:Y:S04]  /*3f260*/  STL [R1+0x37d0], R46 ;  /* 0x0037d02e01007387 */ /* 0x000fe80000100800 */
[----:B------:R0:W-:Y:S04]  /*3f270*/  STL.64 [R1+0x37c8], R44 ;  /* 0x0037c82c01007387 */ /* 0x0001e80000100a00 */
[----:B0-----:R-:W3:Y:S04]  /*3f280*/  LDL.LU.64 R44, [R1+0x6d0] ;  /* 0x0006d000012c7983 */ /* 0x001ee80000300a00 */
[----:B------:R-:W3:Y:S01]  /*3f290*/  LDL.LU.64 R46, [R1+0x6d8] ;  /* 0x0006d800012e7983 */ /* 0x000ee20000300a00 */
[----:B------:R-:W-:-:S02]  /*3f2a0*/  IMAD.MOV.U32 R6, RZ, RZ, R56 ;  /* 0x000000ffff067224 */ /* 0x000fc400078e0038 */
[----:B------:R-:W-:Y:S01]  /*3f2b0*/  IMAD.MOV.U32 R3, RZ, RZ, R57 ;  /* 0x000000ffff037224 */ /* 0x000fe200078e0039 */
[----:B--2---:R-:W-:Y:S06]  /*3f2c0*/  HMMA.16816.F32 R8, R20, R16, R8 ;  /* 0x000000101408723c */ /* 0x004fec0000001808 */
[----:B------:R-:W-:Y:S02]  /*3f2d0*/  IMAD.MOV.U32 R30, RZ, RZ, R16 ;  /* 0x000000ffff1e7224 */ /* 0x000fe400078e0010 */
[----:B------:R-:W-:-:S15]  /*3f2e0*/  IMAD.MOV.U32 R7, RZ, RZ, R17 ;  /* 0x000000ffff077224 */ /* 0x000fde00078e0011 */
[----:B------:R-:W-:-:S01]  /*3f2f0*/  NOP ;  /* 0x0000000000007918 */ /* 0x000fc20000000000 */
[----:B------:R-:W-:Y:S01]  /*3f300*/  IMAD.MOV.U32 R2, RZ, RZ, R8 ;  /* 0x000000ffff027224 */ /* 0x000fe200078e0008 */
[----:B---3--:R-:W-:Y:S01]  /*3f310*/  HMMA.16816.F32 R44, R20, R56, R44 ;  /* 0x00000038142c723c */ /* 0x008fe2000000182c */
[----:B------:R-:W2:-:S15]  /*3f320*/  LDL.LU.64 R56, [R1+0x37f8] ;  /* 0x0037f80001387983 */ /* 0x000e9e0000300a00 */
[----:B------:R-:W-:-:S08]  /*3f330*/  NOP ;  /* 0x0000000000007918 */ /* 0x000fd00000000000 */
[----:B------:R-:W-:Y:S02]  /*3f340*/  IMAD.MOV.U32 R39, RZ, RZ, R47 ;  /* 0x000000ffff277224 */ /* 0x000fe400078e002f */
[----:B------:R-:W-:Y:S02]  /*3f350*/  IMAD.MOV.U32 R38, RZ, RZ, R46 ;  /* 0x000000ffff267224 */ /* 0x000fe400078e002e */
[----:B------:R-:W-:Y:S01]  /*3f360*/  IMAD.MOV.U32 R0, RZ, RZ, R45 ;  /* 0x000000ffff007224 */ /* 0x000fe200078e002d */
[----:B------:R0:W-:Y:S04]  /*3f370*/  STL [R1+0x320], R44 ;  /* 0x0003202c01007387 */ /* 0x0001e80000100800 */
[----:B0-----:R-:W3:Y:S04]  /*3f380*/  LDL.LU.64 R44, [R1+0x660] ;  /* 0x00066000012c7983 */ /* 0x001ee80000300a00 */
[----:B------:R-:W3:Y:S04]  /*3f390*/  LDL.LU.64 R46, [R1+0x668] ;  /* 0x00066800012e7983 */ /* 0x000ee80000300a00 */
[----:B------:R-:W-:Y:S04]  /*3f3a0*/  STL [R1+0x36c0], R39 ;  /* 0x0036c02701007387 */ /* 0x000fe80000100800 */
[----:B------:R-:W-:Y:S04]  /*3f3b0*/  STL [R1+0x362c], R38 ;  /* 0x00362c2601007387 */ /* 0x000fe80000100800 */
[----:B------:R-:W-:Y:S04]  /*3f3c0*/  STL [R1+0x3628], R0 ;  /* 0x0036280001007387 */ /* 0x000fe80000100800 */
[----:B------:R0:W-:Y:S04]  /*3f3d0*/  STL [R1+0x314], R9 ;  /* 0x0003140901007387 */ /* 0x0001e80000100800 */
[----:B------:R1:W-:Y:S04]  /*3f3e0*/  STL.64 [R1+0x318], R10 ;  /* 0x0003180a01007387 */ /* 0x0003e80000100a00 */
[----:B------:R-:W2:Y:S04]  /*3f3f0*/  LDL.LU.64 R16, [R1+0x620] ;  /* 0x0006200001107983 */ /* 0x000ea80000300a00 */
[----:B------:R-:W2:Y:S04]  /*3f400*/  LDL.LU.64 R18, [R1+0x628] ;  /* 0x0006280001127983 */ /* 0x000ea80000300a00 */
[----:B0-----:R-:W2:Y:S04]  /*3f410*/  LDL.LU.64 R8, [R1+0x5c0] ;  /* 0x0005c00001087983 */ /* 0x001ea80000300a00 */
[----:B-1----:R-:W2:Y:S04]  /*3f420*/  LDL.LU.64 R10, [R1+0x5c8] ;  /* 0x0005c800010a7983 */ /* 0x002ea80000300a00 */
[----:B------:R4:W-:Y:S02]  /*3f430*/  STL [R1+0x36d4], R2 ;  /* 0x0036d40201007387 */ /* 0x0009e40000100800 */
[----:B----4-:R-:W-:Y:S01]  /*3f440*/  IMAD.MOV.U32 R2, RZ, RZ, R53 ;  /* 0x000000ffff027224 */ /* 0x010fe200078e0035 */
[C---:B---3--:R-:W-:Y:S06]  /*3f450*/  HMMA.16816.F32 R12, R20.reuse, R12, R44 ;  /* 0x0000000c140c723c */ /* 0x048fec000000182c */
[C---:B--2---:R-:W-:Y:S06]  /*3f460*/  HMMA.16816.F32 R16, R20.reuse, R56, R16 ;  /* 0x000000381410723c */ /* 0x044fec0000001810 */
[----:B------:R-:W-:-:S12]  /*3f470*/  HMMA.16816.F32 R8, R20, R52, R8 ;  /* 0x000000341408723c */ /* 0x000fd80000001808 */
[----:B------:R-:W-:Y:S02]  /*3f480*/  IMAD.MOV.U32 R38, RZ, RZ, R12 ;  /* 0x000000ffff267224 */ /* 0x000fe400078e000c */
[----:B------:R-:W-:Y:S02]  /*3f490*/  IMAD.MOV.U32 R0, RZ, RZ, R13 ;  /* 0x000000ffff007224 */ /* 0x000fe400078e000d */
[----:B------:R-:W-:Y:S02]  /*3f4a0*/  IMAD.MOV.U32 R34, RZ, RZ, R14 ;  /* 0x000000ffff227224 */ /* 0x000fe400078e000e */
[----:B------:R-:W-:Y:S01]  /*3f4b0*/  IMAD.MOV.U32 R35, RZ, RZ, R15 ;  /* 0x000000ffff237224 */ /* 0x000fe200078e000f */
[----:B------:R-:W2:Y:S04]  /*3f4c0*/  LDL.LU.64 R12, [R1+0x540] ;  /* 0x00054000010c7983 */ /* 0x000ea80000300a00 */
[----:B------:R-:W2:Y:S04]  /*3f4d0*/  LDL.LU.64 R14, [R1+0x548] ;  /* 0x00054800010e7983 */ /* 0x000ea80000300a00 */
[----:B------:R-:W3:Y:S04]  /*3f4e0*/  LDL.LU.64 R44, [R1+0x490] ;  /* 0x00049000012c7983 */ /* 0x000ee80000300a00 */
[----:B------:R-:W3:Y:S04]  /*3f4f0*/  LDL.LU.64 R46, [R1+0x498] ;  /* 0x00049800012e7983 */ /* 0x000ee80000300a00 */
[----:B------:R-:W-:Y:S04]  /*3f500*/  STL [R1+0x36d8], R38 ;  /* 0x0036d82601007387 */ /* 0x000fe80000100800 */
[----:B------:R0:W-:Y:S04]  /*3f510*/  STL.64 [R1+0x2f0], R16 ;  /* 0x0002f01001007387 */ /* 0x0001e80000100a00 */
[----:B------:R-:W-:Y:S04]  /*3f520*/  STL.64 [R1+0x2f8], R18 ;  /* 0x0002f81201007387 */ /* 0x000fe80000100a00 */
[----:B0-----:R-:W4:Y:S04]  /*3f530*/  LDL.LU.64 R16, [R1+0x37f0] ;  /* 0x0037f00001107983 */ /* 0x001f280000300a00 */
[----:B------:R0:W-:Y:S04]  /*3f540*/  STL.64 [R1+0x3788], R56 ;  /* 0x0037883801007387 */ /* 0x0001e80000100a00 */
[----:B0-----:R-:W3:Y:S04]  /*3f550*/  LDL.LU.64 R56, [R1+0x580] ;  /* 0x0005800001387983 */ /* 0x001ee80000300a00 */
[----:B------:R-:W3:Y:S04]  /*3f560*/  LDL.LU.64 R58, [R1+0x588] ;  /* 0x00058800013a7983 */ /* 0x000ee80000300a00 */
[----:B------:R0:W-:Y:S04]  /*3f570*/  STL.64 [R1+0x2e0], R8 ;  /* 0x0002e00801007387 */ /* 0x0001e80000100a00 */
[----:B------:R1:W-:Y:S04]  /*3f580*/  STL.64 [R1+0x2e8], R10 ;  /* 0x0002e80a01007387 */ /* 0x0003e80000100a00 */
[----:B0-----:R-:W4:Y:S01]  /*3f590*/  LDL.LU.64 R8, [R1+0x37e8] ;  /* 0x0037e80001087983 */ /* 0x001f220000300a00 */
[----:B-1----:R-:W-:-:S03]  /*3f5a0*/  IMAD.MOV.U32 R10, RZ, RZ, R52 ;  /* 0x000000ffff0a7224 */ /* 0x002fc600078e0034 */
[----:B------:R-:W3:Y:S01]  /*3f5b0*/  LDL.LU.64 R52, [R1+0x37e0] ;  /* 0x0037e00001347983 */ /* 0x000ee20000300a00 */
[C---:B--2---:R-:W-:Y:S06]  /*3f5c0*/  HMMA.16816.F32 R12, R20.reuse, R24, R12 ;  /* 0x00000018140c723c */ /* 0x044fec000000180c */
[----:B---3--:R-:W-:-:S15]  /*3f5d0*/  HMMA.16816.F32 R56, R20, R52, R56 ;  /* 0x000000341438723c */ /* 0x008fde0000001838 */
[----:B------:R-:W-:-:S08]  /*3f5e0*/  NOP ;  /* 0x0000000000007918 */ /* 0x000fd00000000000 */
[----:B------:R0:W-:Y:S04]  /*3f5f0*/  STL.64 [R1+0x2d0], R56 ;  /* 0x0002d03801007387 */ /* 0x0001e80000100a00 */
[----:B------:R1:W-:Y:S04]  /*3f600*/  STL.64 [R1+0x2d8], R58 ;  /* 0x0002d83a01007387 */ /* 0x0003e80000100a00 */
[----:B0-----:R-:W2:Y:S04]  /*3f610*/  LDL.LU.64 R56, [R1+0x440] ;  /* 0x0004400001387983 */ /* 0x001ea80000300a00 */
[----:B-1----:R-:W2:Y:S04]  /*3f620*/  LDL.LU.64 R58, [R1+0x448] ;  /* 0x00044800013a7983 */ /* 0x002ea80000300a00 */
[----:B------:R0:W-:Y:S04]  /*3f630*/  STL.64 [R1+0x3770], R52 ;  /* 0x0037703401007387 */ /* 0x0001e80000100a00 */
[----:B0-----:R-:W4:Y:S04]  /*3f640*/  LDL.LU.64 R52, [R1+0x4d0] ;  /* 0x0004d00001347983 */ /* 0x001f280000300a00 */
[----:B------:R-:W4:Y:S04]  /*3f650*/  LDL.LU.64 R54, [R1+0x4d8] ;  /* 0x0004d80001367983 */ /* 0x000f280000300a00 */
[----:B------:R0:W-:Y:S04]  /*3f660*/  STL.64 [R1+0x2c0], R12 ;  /* 0x0002c00c01007387 */ /* 0x0001e80000100a00 */
[----:B------:R-:W-:Y:S04]  /*3f670*/  STL.64 [R1+0x2c8], R14 ;  /* 0x0002c80e01007387 */ /* 0x000fe80000100a00 */
[----:B0-----:R-:W3:Y:S04]  /*3f680*/  LDL.LU.64 R12, [R1+0x37d8] ;  /* 0x0037d800010c7983 */ /* 0x001ee80000300a00 */
[----:B------:R0:W-:Y:S04]  /*3f690*/  STL.64 [R1+0x3778], R24 ;  /* 0x0037781801007387 */ /* 0x0001e80000100a00 */
[----:B0-----:R-:W2:Y:S04]  /*3f6a0*/  LDL.LU.64 R24, [R1+0x510] ;  /* 0x0005100001187983 */ /* 0x001ea80000300a00 */
[----:B------:R-:W2:Y:S01]  /*3f6b0*/  LDL.LU.64 R26, [R1+0x518] ;  /* 0x00051800011a7983 */ /* 0x000ea20000300a00 */
[C---:B----4-:R-:W-:Y:S06]  /*3f6c0*/  HMMA.16816.F32 R52, R20.reuse, R8, R52 ;  /* 0x000000081434723c */ /* 0x050fec0000001834 */
[----:B--2---:R-:W-:-:S15]  /*3f6d0*/  HMMA.16816.F32 R24, R20, R4, R24 ;  /* 0x000000041418723c */ /* 0x004fde0000001818 */
[----:B------:R-:W-:-:S08]  /*3f6e0*/  NOP ;  /* 0x0000000000007918 */ /* 0x000fd00000000000 */
[----:B------:R-:W-:Y:S04]  /*3f6f0*/  STL.64 [R1+0x2b0], R24 ;  /* 0x0002b01801007387 */ /* 0x000fe80000100a00 */
[----:B------:R3:W-:Y:S02]  /*3f700*/  STL.64 [R1+0x2b8], R26 ;  /* 0x0002b81a01007387 */ /* 0x0007e40000100a00 */
[C---:B---3--:R-:W-:Y:S02]  /*3f710*/  HMMA.16816.F32 R24, R20.reuse, R12, R44 ;  /* 0x0000000c1418723c */ /* 0x048fe4000000182c */
[----:B------:R0:W-:Y:S04]  /*3f720*/  STL.64 [R1+0x380], R52 ;  /* 0x0003803401007387 */ /* 0x0001e80000100a00 */
[----:B------:R-:W-:Y:S01]  /*3f730*/  STL.64 [R1+0x388], R54 ;  /* 0x0003883601007387 */ /* 0x000fe20000100a00 */
[----:B------:R-:W-:-:S15]  /*3f740*/  HMMA.16816.F32 R20, R20, R16, R56 ;  /* 0x000000101414723c */ /* 0x000fde0000001838 */
[----:B------:R-:W-:-:S01]  /*3f750*/  NOP ;  /* 0x0000000000007918 */ /* 0x000fc20000000000 */
[----:B------:R1:W-:Y:S04]  /*3f760*/  STL [R1+0x37c], R27 ;  /* 0x00037c1b01007387 */ /* 0x0003e80000100800 */
[----:B------:R-:W2:Y:S04]  /*3f770*/  LDL.LU.64 R44, [R1+0x7d0] ;  /* 0x0007d000012c7983 */ /* 0x000ea80000300a00 */
[----:B------:R-:W2:Y:S01]  /*3f780*/  LDL.LU.64 R46, [R1+0x7d8] ;  /* 0x0007d800012e7983 */ /* 0x000ea20000300a00 */
[----:B0-----:R-:W-:Y:S01]  /*3f790*/  IMAD.MOV.U32 R52, RZ, RZ, R10 ;  /* 0x000000ffff347224 */ /* 0x001fe200078e000a */
[----:B------:R-:W-:Y:S01]  /*3f7a0*/  MOV R53, R2 ;  /* 0x0000000200357202 */ /* 0x000fe20000000f00 */
[----:B------:R-:W-:-:S02]  /*3f7b0*/  IMAD.MOV.U32 R14, RZ, RZ, R24 ;  /* 0x000000ffff0e7224 */ /* 0x000fc400078e0018 */
[----:B------:R-:W-:Y:S02]  /*3f7c0*/  IMAD.MOV.U32 R15, RZ, RZ, R25 ;  /* 0x000000ffff0f7224 */ /* 0x000fe400078e0019 */
[----:B------:R-:W-:Y:S04]  /*3f7d0*/  STL.64 [R1+0x3780], R52 ;  /* 0x0037803401007387 */ /* 0x000fe80000100a00 */
[----:B------:R-:W-:Y:S04]  /*3f7e0*/  STL.64 [R1+0x3768], R14 ;  /* 0x0037680e01007387 */ /* 0x000fe80000100a00 */
[----:B------:R-:W-:Y:S04]  /*3f7f0*/  STL.64 [R1+0x3760], R12 ;  /* 0x0037600c01007387 */ /* 0x000fe80000100a00 */
[----:B------:R-:W-:Y:S01]  /*3f800*/  STL [R1+0x2a0], R20 ;  /* 0x0002a01401007387 */ /* 0x000fe20000100800 */
[----:B------:R-:W-:-:S03]  /*3f810*/  IMAD.MOV.U32 R19, RZ, RZ, R26 ;  /* 0x000000ffff137224 */ /* 0x000fc600078e001a */
[----:B------:R-:W3:Y:S04]  /*3f820*/  LDL.LU.64 R24, [R1+0x780] ;  /* 0x0007800001187983 */ /* 0x000ee80000300a00 */
[----:B-1----:R-:W3:Y:S01]  /*3f830*/  LDL.LU.64 R26, [R1+0x788] ;  /* 0x00078800011a7983 */ /* 0x002ee20000300a00 */
[----:B------:R-:W-:-:S05]  /*3f840*/  IMAD.MOV.U32 R18, RZ, RZ, R21 ;  /* 0x000000ffff127224 */ /* 0x000fca00078e0015 */
[----:B------:R-:W-:Y:S04]  /*3f850*/  STL.64 [R1+0x3798], R18 ;  /* 0x0037981201007387 */ /* 0x000fe80000100a00 */
[----:B------:R0:W-:Y:S02]  /*3f860*/  STL.64 [R1+0x3790], R16 ;  /* 0x0037901001007387 */ /* 0x0001e40000100a00 */
[----:B0-----:R-:W-:Y:S02]  /*3f870*/  IMAD.MOV.U32 R16, RZ, RZ, R30 ;  /* 0x000000ffff107224 */ /* 0x001fe400078e001e */
[----:B------:R-:W-:-:S05]  /*3f880*/  IMAD.MOV.U32 R17, RZ, RZ, R7 ;  /* 0x000000ffff117224 */ /* 0x000fca00078e0007 */
[----:B------:R0:W-:Y:S02]  /*3f890*/  STL.64 [R1+0x37b0], R16 ;  /* 0x0037b01001007387 */ /* 0x0001e40000100a00 */
[----:B0-----:R-:W-:Y:S02]  /*3f8a0*/  IMAD.MOV.U32 R16, RZ, RZ, R6 ;  /* 0x000000ffff107224 */ /* 0x001fe400078e0006 */
[----:B------:R-:W-:-:S05]  /*3f8b0*/  IMAD.MOV.U32 R17, RZ, RZ, R3 ;  /* 0x000000ffff117224 */ /* 0x000fca00078e0003 */
[----:B------:R2:W-:Y:S01]  /*3f8c0*/  STL.64 [R1+0x37c0], R16 ;  /* 0x0037c01001007387 */ /* 0x0005e20000100a00 */
[----:B------:R-:W-:Y:S02]  /*3f8d0*/  IMAD.MOV.U32 R11, RZ, RZ, R23 ;  /* 0x000000ffff0b7224 */ /* 0x000fe400078e0017 */
[----:B------:R-:W-:-:S03]  /*3f8e0*/  IMAD.MOV.U32 R10, RZ, RZ, R22 ;  /* 0x000000ffff0a7224 */ /* 0x000fc600078e0016 */
[----:B------:R-:W-:Y:S04]  /*3f8f0*/  STL [R1+0x35d4], R11 ;  /* 0x0035d40b01007387 */ /* 0x000fe80000100800 */
[----:B------:R-:W-:Y:S04]  /*3f900*/  STL [R1+0x35d0], R10 ;  /* 0x0035d00a01007387 */ /* 0x000fe80000100800 */
[----:B------:R-:W4:Y:S04]  /*3f910*/  LDL.LU.64 R12, [R1+0x770] ;  /* 0x00077000010c7983 */ /* 0x000f280000300a00 */
[----:B------:R-:W4:Y:S01]  /*3f920*/  LDL.LU.64 R14, [R1+0x778] ;  /* 0x00077800010e7983 */ /* 0x000f220000300a00 */
[----:B--2---:R-:W-:-:S15]  /*3f930*/  HMMA.16816.F32 R16, R40, R32, R44 ;  /* 0x000000202810723c */ /* 0x004fde000000182c */
[----:B------:R-:W-:-:S08]  /*3f940*/  NOP ;  /* 0x0000000000007918 */ /* 0x000fd00000000000 */
[----:B------:R-:W-:Y:S04]  /*3f950*/  STL.64 [R1+0x290], R16 ;  /* 0x0002901001007387 */ /* 0x000fe80000100a00 */
[----:B------:R3:W-:Y:S02]  /*3f960*/  STL.64 [R1+0x298], R18 ;  /* 0x0002981201007387 */ /* 0x0007e40000100a00 */
[----:B---3--:R-:W-:Y:S02]  /*3f970*/  HMMA.16816.F32 R16, R40, R28, R24 ;  /* 0x0000001c2810723c */ /* 0x008fe40000001818 */
[----:B------:R-:W-:Y:S04]  /*3f980*/  STL.64 [R1+0x37a8], R34 ;  /* 0x0037a82201007387 */ /* 0x000fe80000100a00 */
[----:B------:R-:W-:Y:S04]  /*3f990*/  STL.64 [R1+0x37a0], R32 ;  /* 0x0037a02001007387 */ /* 0x000fe80000100a00 */
[----:B------:R-:W-:-:S13]  /*3f9a0*/  STL.64 [R1+0x37b8], R28 ;  /* 0x0037b81c01007387 */ /* 0x000fda0000100a00 */
[----:B------:R0:W-:Y:S04]  /*3f9b0*/  STL.64 [R1+0x280], R16 ;  /* 0x0002801001007387 */ /* 0x0001e80000100a00 */
[----:B------:R1:W-:Y:S04]  /*3f9c0*/  STL.64 [R1+0x288], R18 ;  /* 0x0002881201007387 */ /* 0x0003e80000100a00 */
[----:B------:R-:W2:Y:S04]  /*3f9d0*/  LDL.LU.64 R44, [R1+0x720] ;  /* 0x00072000012c7983 */ /* 0x000ea80000300a00 */
[----:B------:R-:W2:Y:S01]  /*3f9e0*/  LDL.LU.64 R46, [R1+0x728] ;  /* 0x00072800012e7983 */ /* 0x000ea20000300a00 */
[----:B------:R-:W-:-:S04]  /*3f9f0*/  LOP3.LUT R2, R51, 0x10, R61, 0x78, !PT ;  /* 0x0000001033027812 */ /* 0x000fc800078e783d */
[----:B------:R-:W-:-:S04]  /*3fa00*/  LOP3.LUT R2, R2, 0x400, R50, 0xf8, !PT ;  /* 0x0000040002027812 */ /* 0x000fc800078ef832 */
[----:B------:R-:W-:Y:S01]  /*3fa10*/  LOP3.LUT R2, R2, 0x60, RZ, 0x3c, !PT ;  /* 0x0000006002027812 */ /* 0x000fe200078e3cff */
[----:B----4-:R-:W-:Y:S01]  /*3fa20*/  HMMA.16816.F32 R12, R40, R36, R12 ;  /* 0x00000024280c723c */ /* 0x010fe2000000180c */
[----:B0-----:R-:W3:Y:S04]  /*3fa30*/  LDL.LU.64 R16, [R1+0x6f0] ;  /* 0x0006f00001107983 */ /* 0x001ee80000300a00 */
[----:B------:R-:W0:Y:S04]  /*3fa40*/  LDSM.16.MT88.4 R20, [R2+UR4+0x8000] ;  /* 0x008000040214783b */ /* 0x000e280008004200 */
[----:B-1----:R-:W3:Y:S04]  /*3fa50*/  LDL.LU.64 R18, [R1+0x6f8] ;  /* 0x0006f80001127983 */ /* 0x002ee80000300a00 */
[----:B------:R-:W4:Y:S04]  /*3fa60*/  LDL.LU.64 R28, [R1+0x6b0] ;  /* 0x0006b000011c7983 */ /* 0x000f280000300a00 */
[----:B------:R-:W4:Y:S04]  /*3fa70*/  LDL.LU.64 R30, [R1+0x6b8] ;  /* 0x0006b800011e7983 */ /* 0x000f280000300a00 */
[----:B------:R-:W4:Y:S04]  /*3fa80*/  LDL.LU.64 R32, [R1+0x670] ;  /* 0x0006700001207983 */ /* 0x000f280000300a00 */
[----:B------:R-:W4:Y:S04]  /*3fa90*/  LDL.LU.64 R34, [R1+0x678] ;  /* 0x0006780001227983 */ /* 0x000f280000300a00 */
[----:B------:R-:W4:Y:S04]  /*3faa0*/  LDL.LU.64 R56, [R1+0x640] ;  /* 0x0006400001387983 */ /* 0x000f280000300a00 */
[----:B------:R-:W4:Y:S01]  /*3fab0*/  LDL.LU.64 R58, [R1+0x648] ;  /* 0x00064800013a7983 */ /* 0x000f220000300a00 */
[----:B------:R-:W-:-:S02]  /*3fac0*/  IMAD.MOV.U32 R11, RZ, RZ, R12 ;  /* 0x000000ffff0b7224 */ /* 0x000fc400078e000c */
[----:B------:R-:W-:Y:S02]  /*3fad0*/  IMAD.MOV.U32 R10, RZ, RZ, R13 ;  /* 0x000000ffff0a7224 */ /* 0x000fe400078e000d */
[----:B------:R-:W-:Y:S02]  /*3fae0*/  IMAD.MOV.U32 R6, RZ, RZ, R14 ;  /* 0x000000ffff067224 */ /* 0x000fe400078e000e */
[----:B------:R-:W-:Y:S01]  /*3faf0*/  IMAD.MOV.U32 R7, RZ, RZ, R15 ;  /* 0x000000ffff077224 */ /* 0x000fe200078e000f */
[----:B0-----:R-:W-:Y:S04]  /*3fb00*/  STL.64 [R1+0x36e8], R22 ;  /* 0x0036e81601007387 */ /* 0x001fe80000100a00 */
[----:B------:R0:W-:Y:S04]  /*3fb10*/  STL.64 [R1+0x36e0], R20 ;  /* 0x0036e01401007387 */ /* 0x0001e80000100a00 */
[----:B0-----:R-:W4:Y:S04]  /*3fb20*/  LDL.LU.64 R20, [R1+0x40] ;  /* 0x0000400001147983 */ /* 0x001f280000300a00 */
[----:B------:R-:W4:Y:S04]  /*3fb30*/  LDL.LU.64 R52, [R1+0x5d0] ;  /* 0x0005d00001347983 */ /* 0x000f280000300a00 */
[----:B------:R-:W4:Y:S04]  /*3fb40*/  LDL.LU.64 R54, [R1+0x5d8] ;  /* 0x0005d80001367983 */ /* 0x000f280000300a00 */
[----:B------:R-:W4:Y:S04]  /*3fb50*/  LDL.LU.64 R24, [R1+0x590] ;  /* 0x0005900001187983 */ /* 0x000f280000300a00 */
[----:B------:R-:W4:Y:S04]  /*3fb60*/  LDL.LU.64 R26, [R1+0x598] ;  /* 0x00059800011a7983 */ /* 0x000f280000300a00 */
[----:B------:R-:W4:Y:S04]  /*3fb70*/  LDL.LU.64 R12, [R1+0x560] ;  /* 0x00056000010c7983 */ /* 0x000f280000300a00 */
[----:B------:R-:W4:Y:S01]  /*3fb80*/  LDL.LU.64 R14, [R1+0x568] ;  /* 0x00056800010e7983 */ /* 0x000f220000300a00 */
[----:B--2---:R-:W-:-:S15]  /*3fb90*/  HMMA.16816.F32 R44, R40, R48, R44 ;  /* 0x00000030282c723c */ /* 0x004fde000000182c */
[----:B------:R-:W-:-:S08]  /*3fba0*/  NOP ;  /* 0x0000000000007918 */ /* 0x000fd00000000000 */
[----:B------:R-:W-:Y:S04]  /*3fbb0*/  STL.64 [R1+0x260], R44 ;  /* 0x0002602c01007387 */ /* 0x000fe80000100a00 */
[----:B------:R0:W-:Y:S04]  /*3fbc0*/  STL.64 [R1+0x268], R46 ;  /* 0x0002682e01007387 */ /* 0x0001e80000100a00 */
[----:B0-----:R-:W2:Y:S04]  /*3fbd0*/  LDL.LU R46, [R1+0x37d0] ;  /* 0x0037d000012e7983 */ /* 0x001ea80000300800 */
[----:B------:R-:W3:Y:S02]  /*3fbe0*/  LDL.LU.64 R44, [R1+0x37c8] ;  /* 0x0037c800012c7983 */ /* 0x000ee40000300a00 */
[----:B---3--:R-:W-:-:S15]  /*3fbf0*/  HMMA.16816.F32 R16, R40, R44, R16 ;  /* 0x0000002c2810723c */ /* 0x008fde0000001810 */
[----:B------:R-:W-:-:S08]  /*3fc00*/  NOP ;  /* 0x0000000000007918 */ /* 0x000fd00000000000 */
[----:B------:R0:W-:Y:S04]  /*3fc10*/  STL.64 [R1+0x250], R16 ;  /* 0x0002501001007387 */ /* 0x0001e80000100a00 */
[----:B------:R4:W-:Y:S04]  /*3fc20*/  STL.64 [R1+0x258], R18 ;  /* 0x0002581201007387 */ /* 0x0009e80000100a00 */
[----:B0-----:R-:W4:Y:S02]  /*3fc30*/  LDL.LU.64 R16, [R1+0x37c0] ;  /* 0x0037c00001107983 */ /* 0x001f240000300a00 */
[----:B----4-:R-:W-:Y:S02]  /*3fc40*/  HMMA.16816.F32 R16, R40, R16, R28 ;  /* 0x000000102810723c */ /* 0x010fe4000000181c */
[----:B------:R-:W3:-:S15]  /*3fc50*/  LDL.LU.64 R28, [R1+0x37b8] ;  /* 0x0037b800011c7983 */ /* 0x000ede0000300a00 */
[----:B------:R-:W-:-:S06]  /*3fc60*/  NOP ;  /* 0x0000000000007918 */ /* 0x000fcc0000000000 */
[----:B------:R0:W-:Y:S04]  /*3fc70*/  STL.64 [R1+0x240], R16 ;  /* 0x0002401001007387 */ /* 0x0001e80000100a00 */
[----:B------:R1:W-:Y:S04]  /*3fc80*/  STL.64 [R1+0x248], R18 ;  /* 0x0002481201007387 */ /* 0x0003e80000100a00 */
[----:B0-----:R-:W1:Y:S01]  /*3fc90*/  LDL.LU.64 R16, [R1+0x37b0] ;  /* 0x0037b00001107983 */ /* 0x001e620000300a00 */
[C---:B------:R-:W-:Y:S06]  /*3fca0*/  HMMA.16816.F32 R56, R40.reuse, R20, R56 ;  /* 0x000000142838723c */ /* 0x040fec0000001838 */
[----:B-1----:R-:W-:Y:S01]  /*3fcb0*/  HMMA.16816.F32 R16, R40, R16, R32 ;  /* 0x000000102810723c */ /* 0x002fe20000001820 */
[----:B------:R-:W4:Y:S04]  /*3fcc0*/  LDL.LU.64 R34, [R1+0x37a8] ;  /* 0x0037a80001227983 */ /* 0x000f280000300a00 */
[----:B------:R-:W3:-:S15]  /*3fcd0*/  LDL.LU.64 R32, [R1+0x37a0] ;  /* 0x0037a00001207983 */ /* 0x000ede0000300a00 */
[----:B------:R-:W-:-:S03]  /*3fce0*/  NOP ;  /* 0x0000000000007918 */ /* 0x000fc60000000000 */
[----:B------:R-:W-:Y:S04]  /*3fcf0*/  STL.64 [R1+0x230], R16 ;  /* 0x0002301001007387 */ /* 0x000fe80000100a00 */
[----:B------:R0:W-:Y:S04]  /*3fd00*/  STL.64 [R1+0x238], R18 ;  /* 0x0002381201007387 */ /* 0x0001e80000100a00 */
[----:B0-----:R-:W2:Y:S04]  /*3fd10*/  LDL.LU.64 R18, [R1+0x3798] ;  /* 0x0037980001127983 */ /* 0x001ea80000300a00 */
[----:B------:R-:W4:Y:S04]  /*3fd20*/  LDL.LU.64 R16, [R1+0x3790] ;  /* 0x0037900001107983 */ /* 0x000f280000300a00 */
[----:B------:R0:W-:Y:S04]  /*3fd30*/  STL.64 [R1+0x220], R56 ;  /* 0x0002203801007387 */ /* 0x0001e80000100a00 */
[----:B------:R-:W-:Y:S04]  /*3fd40*/  STL.64 [R1+0x228], R58 ;  /* 0x0002283a01007387 */ /* 0x000fe80000100a00 */
[----:B0-----:R-:W3:Y:S04]  /*3fd50*/  LDL.LU.64 R56, [R1+0x3788] ;  /* 0x0037880001387983 */ /* 0x001ee80000300a00 */
[----:B------:R0:W-:Y:S04]  /*3fd60*/  STL.64 [R1+0x3738], R20 ;  /* 0x0037381401007387 */ /* 0x0001e80000100a00 */
[----:B0-----:R-:W2:Y:S04]  /*3fd70*/  LDL.LU.64 R20, [R1+0x4e0] ;  /* 0x0004e00001147983 */ /* 0x001ea80000300a00 */
[----:B------:R-:W2:Y:S01]  /*3fd80*/  LDL.LU.64 R22, [R1+0x4e8] ;  /* 0x0004e80001167983 */ /* 0x000ea20000300a00 */
[----:B---3--:R-:W-:-:S15]  /*3fd90*/  HMMA.16816.F32 R52, R40, R56, R52 ;  /* 0x000000382834723c */ /* 0x008fde0000001834 */
[----:B------:R-:W-:-:S08]  /*3fda0*/  NOP ;  /* 0x0000000000007918 */ /* 0x000fd00000000000 */
[----:B------:R0:W-:Y:S04]  /*3fdb0*/  STL.64 [R1+0x210], R52 ;  /* 0x0002103401007387 */ /* 0x0001e80000100a00 */
[----:B------:R-:W-:Y:S04]  /*3fdc0*/  STL.64 [R1+0x218], R54 ;  /* 0x0002183601007387 */ /* 0x000fe80000100a00 */
[----:B0-----:R-:W3:Y:S04]  /*3fdd0*/  LDL.LU.64 R52, [R1+0x3780] ;  /* 0x0037800001347983 */ /* 0x001ee80000300a00 */
[----:B------:R0:W-:Y:S04]  /*3fde0*/  STL.64 [R1+0x3748], R56 ;  /* 0x0037483801007387 */ /* 0x0001e80000100a00 */
[----:B0-----:R-:W4:Y:S04]  /*3fdf0*/  LDL.LU.64 R56, [R1+0x520] ;  /* 0x0005200001387983 */ /* 0x001f280000300a00 */
[----:B------:R-:W4:Y:S01]  /*3fe00*/  LDL.LU.64 R58, [R1+0x528] ;  /* 0x00052800013a7983 */ /* 0x000f220000300a00 */
[----:B---3--:R-:W-:Y:S03]  /*3fe10*/  HMMA.16816.F32 R52, R40, R52, R24 ;  /* 0x000000342834723c */ /* 0x008fe60000001818 */
[----:B------:R-:W4:-:S15]  /*3fe20*/  LDL.LU.64 R24, [R1+0x3778] ;  /* 0x0037780001187983 */ /* 0x000f1e0000300a00 */
[----:B------:R-:W-:-:S05]  /*3fe30*/  NOP ;  /* 0x0000000000007918 */ /* 0x000fca0000000000 */
[----:B------:R0:W-:Y:S04]  /*3fe40*/  STL.64 [R1+0x200], R52 ;  /* 0x0002003401007387 */ /* 0x0001e80000100a00 */
[----:B------:R-:W-:Y:S04]  /*3fe50*/  STL.64 [R1+0x208], R54 ;  /* 0x0002083601007387 */ /* 0x000fe80000100a00 */
[----:B0-----:R-:W3:Y:S02]  /*3fe60*/  LDL.LU.64 R52, [R1+0x3770] ;  /* 0x0037700001347983 */ /* 0x001ee40000300a00 */
[----:B---3--:R-:W-:-:S15]  /*3fe70*/  HMMA.16816.F32 R12, R40, R52, R12 ;  /* 0x00000034280c723c */ /* 0x008fde000000180c */
[----:B------:R-:W-:-:S08]  /*3fe80*/  NOP ;  /* 0x0000000000007918 */ /* 0x000fd00000000000 */
[----:B------:R0:W-:Y:S04]  /*3fe90*/  STL.64 [R1+0x1f0], R12 ;  /* 0x0001f00c01007387 */ /* 0x0001e80000100a00 */
[----:B------:R1:W-:Y:S04]  /*3fea0*/  STL.64 [R1+0x1f8], R14 ;  /* 0x0001f80e01007387 */ /* 0x0003e80000100a00 */
[----:B0-----:R-:W3:Y:S04]  /*3feb0*/  LDL.LU.64 R12, [R1+0x4a0] ;  /* 0x0004a000010c7983 */ /* 0x001ee80000300a00 */
[----:B-1----:R-:W3:Y:S04]  /*3fec0*/  LDL.LU.64 R14, [R1+0x4a8] ;  /* 0x0004a800010e7983 */ /* 0x002ee80000300a00 */
[----:B------:R4:W-:Y:S01]  /*3fed0*/  STL.64 [R1+0x3720], R52 ;  /* 0x0037203401007387 */ /* 0x0009e20000100a00 */
[C---:B--2---:R-:W-:Y:S06]  /*3fee0*/  HMMA.16816.F32 R20, R40.reuse, R4, R20 ;  /* 0x000000042814723c */ /* 0x044fec0000001814 */
[----:B----4-:R-:W-:Y:S06]  /*3fef0*/  HMMA.16816.F32 R52, R40, R24, R56 ;  /* 0x000000182834723c */ /* 0x010fec0000001838 */
[----:B------:R-:W-:-:S02]  /*3ff00*/  IMAD.MOV.U32 R3, RZ, RZ, R24 ;  /* 0x000000ffff037224 */ /* 0x000fc400078e0018 */
[----:B------:R-:W-:-:S15]  /*3ff10*/  IMAD.MOV.U32 R2, RZ, RZ, R25 ;  /* 0x000000ffff027224 */ /* 0x000fde00078e0019 */
[----:B------:R-:W-:Y:S04]  /*3ff20*/  STL.64 [R1+0x1e0], R52 ;  /* 0x0001e03401007387 */ /* 0x000fe80000100a00 */
[----:B------:R-:W-:Y:S04]  /*3ff30*/  STL.64 [R1+0x1e8], R54 ;  /* 0x0001e83601007387 */ /* 0x000fe80000100a00 */
[----:B------:R-:W2:Y:S04]  /*3ff40*/  LDL.LU.64 R24, [R1+0x470] ;  /* 0x0004700001187983 */ /* 0x000ea80000300a00 */
[----:B------:R-:W2:Y:S04]  /*3ff50*/  LDL.LU.64 R26, [R1+0x478] ;  /* 0x00047800011a7983 */ /* 0x000ea80000300a00 */
[----:B------:R-:W4:Y:S04]  /*3ff60*/  LDL.LU.64 R56, [R1+0x7b0] ;  /* 0x0007b00001387983 */ /* 0x000f280000300a00 */
[----:B------:R-:W4:Y:S04]  /*3ff70*/  LDL.LU.64 R58, [R1+0x7b8] ;  /* 0x0007b800013a7983 */ /* 0x000f280000300a00 */
[----:B------:R0:W-:Y:S04]  /*3ff80*/  STL.64 [R1+0x1d0], R20 ;  /* 0x0001d01401007387 */ /* 0x0001e80000100a00 */
[----:B------:R1:W-:Y:S04]  /*3ff90*/  STL.64 [R1+0x1d8], R22 ;  /* 0x0001d81601007387 */ /* 0x0003e80000100a00 */
[----:B0-----:R-:W4:Y:S04]  /*3ffa0*/  LDL.LU.64 R20, [R1+0x760] ;  /* 0x0007600001147983 */ /* 0x001f280000300a00 */
[----:B-1----:R-:W4:Y:S04]  /*3ffb0*/  LDL.LU.64 R22, [R1+0x768] ;  /* 0x0007680001167983 */ /* 0x002f280000300a00 */
[----:B------:R-:W4:Y:S04]  /*3ffc0*/  LDL.LU.64 R52, [R1+0x60] ;  /* 0x0000600001347983 */ /* 0x000f280000300a00 */
[----:B------:R-:W-:Y:S04]  /*3ffd0*/  STL.64 [R1+0x36f8], R6 ;  /* 0x0036f80601007387 */ /* 0x000fe80000100a00 */
[----:B------:R0:W-:Y:S04]  /*3ffe0*/  STL.64 [R1+0x36f0], R4 ;  /* 0x0036f00401007387 */ /* 0x0001e80000100a00 */
[----:B0-----:R-:W4:Y:S04]  /*3fff0*/  LDL.LU.64 R4, [R1+0x7e0] ;  /* 0x0007e00001047983 */ /* 0x001f280000300a00 */
[----:B------:R-:W4:Y:S01]  /*40000*/  LDL.LU.64 R6, [R1+0x7e8] ;  /* 0x0007e80001067983 */ /* 0x000f220000300a00 */
[----:B---3--:R-:W-:-:S15]  /*40010*/  HMMA.16816.F32 R12, R40, R8, R12 ;  /* 0x00000008280c723c */ /* 0x008fde000000180c */
[----:B------:R-:W-:-:S08]  /*40020*/  NOP ;  /* 0x0000000000007918 */ /* 0x000fd00000000000 */
[----:B------:R-:W-:Y:S04]  /*40030*/  STL.64 [R1+0x1c0], R12 ;  /* 0x0001c00c01007387 */ /* 0x000fe80000100a00 */
[----:B------:R0:W-:Y:S04]  /*40040*/  STL.64 [R1+0x1c8], R14 ;  /* 0x0001c80e01007387 */ /* 0x0001e80000100a00 */
[----:B0-----:R-:W3:Y:S04]  /*40050*/  LDL.LU.64 R14, [R1+0x3768] ;  /* 0x00376800010e7983 */ /* 0x001ee80000300a00 */
[----:B------:R-:W2:Y:S04]  /*40060*/  LDL.LU.64 R12, [R1+0x3760] ;  /* 0x00376000010c7983 */ /* 0x000ea80000300a00 */
[----:B------:R-:W-:Y:S04]  /*40070*/  STL.64 [R1+0x3708], R10 ;  /* 0x0037080a01007387 */ /* 0x000fe80000100a00 */
[----:B------:R0:W-:Y:S04]  /*40080*/  STL.64 [R1+0x3700], R8 ;  /* 0x0037000801007387 */ /* 0x0001e80000100a00 */
[----:B0-----:R-:W4:Y:S04]  /*40090*/  LDL.LU.64 R8, [R1+0x3d0] ;  /* 0x0003d00001087983 */ /* 0x001f280000300a00 */
[----:B------:R-:W4:Y:S01]  /*400a0*/  LDL.LU.64 R10, [R1+0x3d8] ;  /* 0x0003d800010a7983 */ /* 0x000f220000300a00 */
[----:B--2---:R-:W-:-:S15]  /*400b0*/  HMMA.16816.F32 R24, R40, R12, R24 ;  /* 0x0000000c2818723c */ /* 0x004fde0000001818 */
[----:B------:R-:W-:-:S08]  /*400c0*/  NOP ;  /* 0x0000000000007918 */ /* 0x000fd00000000000 */
[----:B------:R-:W-:Y:S04]  /*400d0*/  STL.64 [R1+0x1b0], R24 ;  /* 0x0001b01801007387 */ /* 0x000fe80000100a00 */
[----:B------:R0:W-:Y:S04]  /*400e0*/  STL.64 [R1+0x1b8], R26 ;  /* 0x0001b81a01007387 */ /* 0x0001e80000100a00 */
[----:B0-----:R-:W2:Y:S04]  /*400f0*/  LDL.LU.64 R26, [R1+0x3758] ;  /* 0x00375800011a7983 */ /* 0x001ea80000300a00 */
[----:B------:R-:W2:Y:S01]  /*40100*/  LDL.LU.64 R24, [R1+0x3750] ;  /* 0x0037500001187983 */ /* 0x000ea20000300a00 */
[----:B----4-:R-:W-:Y:S03]  /*40110*/  HMMA.16816.F32 R40, R40, R16, R8 ;  /* 0x000000102828723c */ /* 0x010fe60000001808 */
[----:B---3--:R-:W-:Y:S04]  /*40120*/  STL.64 [R1+0x3718], R14 ;  /* 0x0037180e01007387 */ /* 0x008fe80000100a00 */
[----:B------:R0:W-:Y:S04]  /*40130*/  STL.64 [R1+0x3710], R12 ;  /* 0x0037100c01007387 */ /* 0x0001e80000100a00 */
[----:B0-----:R-:W3:Y:S04]  /*40140*/  LDL.LU.64 R12, [R1+0x50] ;  /* 0x00005000010c7983 */ /* 0x001ee80000300a00 */
[----:B------:R-:W4:Y:S04]  /*40150*/  LDL.LU.64 R8, [R1+0x740] ;  /* 0x0007400001087983 */ /* 0x000f280000300a00 */
[----:B------:R-:W4:Y:S04]  /*40160*/  LDL.LU.64 R10, [R1+0x748] ;  /* 0x00074800010a7983 */ /* 0x000f280000300a00 */
[----:B------:R-:W-:Y:S04]  /*40170*/  STL.64 [R1+0x180], R40 ;  /* 0x0001802801007387 */ /* 0x000fe80000100a00 */
[----:B------:R-:W-:Y:S04]  /*40180*/  STL.64 [R1+0x188], R42 ;  /* 0x0001882a01007387 */ /* 0x000fe80000100a00 */
[----:B------:R-:W-:Y:S04]  /*40190*/  STL.64 [R1+0x3730], R18 ;  /* 0x0037301201007387 */ /* 0x000fe80000100a00 */
[----:B------:R2:W-:Y:S04]  /*401a0*/  STL.64 [R1+0x3728], R16 ;  /* 0x0037281001007387 */ /* 0x0005e80000100a00 */
[----:B------:R-:W0:Y:S01]  /*401b0*/  LDSM.16.MT88.4 R40, [R46+UR4+0x8800] ;  /* 0x008800042e28783b */ /* 0x000e220008004200 */
[C---:B--2---:R-:W-:Y:S06]  /*401c0*/  HMMA.16816.F32 R16, R24.reuse, R32, R4 ;  /* 0x000000201810723c */ /* 0x044fec0000001804 */
[----:B------:R-:W-:Y:S01]  /*401d0*/  HMMA.16816.F32 R4, R24, R28, R56 ;  /* 0x0000001c1804723c */ /* 0x000fe20000001838 */
[----:B------:R-:W2:-:S15]  /*401e0*/  LDL.LU.64 R56, [R1+0x700] ;  /* 0x0007000001387983 */ /* 0x000e9e0000300a00 */
[----:B------:R-:W-:-:S01]  /*401f0*/  NOP ;  /* 0x0000000000007918 */ /* 0x000fc20000000000 */
[----:B------:R1:W-:Y:S04]  /*40200*/  STL.64 [R1+0x170], R16 ;  /* 0x0001701001007387 */ /* 0x0003e80000100a00 */
[----:B------:R0:W-:Y:S04]  /*40210*/  STL.64 [R1+0x178], R18 ;  /* 0x0001781201007387 */ /* 0x0001e80000100a00 */
[----:B------:R-:W2:Y:S04]  /*40220*/  LDL.LU.64 R58, [R1+0x708] ;  /* 0x00070800013a7983 */ /* 0x000ea80000300a00 */
[----:B------:R-:W-:Y:S04]  /*40230*/  STL.64 [R1+0x160], R4 ;  /* 0x0001600401007387 */ /* 0x000fe80000100a00 */
[----:B------:R3:W-:Y:S04]  /*40240*/  STL.64 [R1+0x168], R6 ;  /* 0x0001680601007387 */ /* 0x0007e80000100a00 */
[----:B-1----:R-:W2:Y:S04]  /*40250*/  LDL.LU.64 R16, [R1+0x6c0] ;  /* 0x0006c00001107983 */ /* 0x002ea80000300a00 */
[----:B0-----:R-:W2:Y:S01]  /*40260*/  LDL.LU.64 R18, [R1+0x6c8] ;  /* 0x0006c80001127983 */ /* 0x001ea20000300a00 */
[----:B---3--:R-:W-:-:S15]  /*40270*/  HMMA.16816.F32 R4, R24, R36, R20 ;  /* 0x000000241804723c */ /* 0x008fde0000001814 */
[----:B------:R-:W-:-:S08]  /*40280*/  NOP ;  /* 0x0000000000007918 */ /* 0x000fd00000000000 */
[----:B------:R-:W-:Y:S04]  /*40290*/  STL.64 [R1+0x150], R4 ;  /* 0x0001500401007387 */ /* 0x000fe80000100a00 */
[----:B------:R-:W-:Y:S04]  /*402a0*/  STL.64 [R1+0x158], R6 ;  /* 0x0001580601007387 */ /* 0x000fe80000100a00 */
[----:B------:R-:W3:Y:S04]  /*402b0*/  LDL.LU.64 R20, [R1+0x690] ;  /* 0x0006900001147983 */ /* 0x000ee80000300a00 */
[----:B------:R-:W3:Y:S01]  /*402c0*/  LDL.LU.64 R22, [R1+0x698] ;  /* 0x0006980001167983 */ /* 0x000ee20000300a00 */
[----:B----4-:R-:W-:Y:S03]  /*402d0*/  HMMA.16816.F32 R8, R24, R48, R8 ;  /* 0x000000301808723c */ /* 0x010fe60000001808 */
[----:B------:R-:W-:Y:S04]  /*402e0*/  STL.64 [R1+0x3610], R42 ;  /* 0x0036102a01007387 */ /* 0x000fe80000100a00 */
[----:B------:R0:W-:Y:S01]  /*402f0*/  STL.64 [R1+0x3608], R40 ;  /* 0x0036082801007387 */ /* 0x0001e20000100a00 */
[----:B------:R-:W-:-:S03]  /*40300*/  IMAD.MOV.U32 R30, RZ, RZ, R44 ;  /* 0x000000ffff1e7224 */ /* 0x000fc600078e002c */
[----:B0-----:R-:W4:-:S12]  /*40310*/  LDL.LU.64 R40, [R1+0x20] ;  /* 0x0000200001287983 */ /* 0x001f180000300a00 */
[----:B------:R0:W-:Y:S04]  /*40320*/  STL.64 [R1+0x140], R8 ;  /* 0x0001400801007387 */ /* 0x0001e80000100a00 */
[----:B------:R1:W-:Y:S01]  /*40330*/  STL.64 [R1+0x148], R10 ;  /* 0x0001480a01007387 */ /* 0x0003e20000100a00 */
[----:B------:R-:W-:Y:S01]  /*40340*/  IMAD.MOV.U32 R39, RZ, RZ, R48 ;  /* 0x000000ffff277224 */ /* 0x000fe200078e0030 */
[----:B------:R-:W-:Y:S02]  /*40350*/  MOV R47, R52 ;  /* 0x00000034002f7202 */ /* 0x000fe40000000f00 */
[----:B0-----:R-:W4:Y:S04]  /*40360*/  LDL.LU.64 R8, [R1+0x650] ;  /* 0x0006500001087983 */ /* 0x001f280000300a00 */
[----:B-1----:R-:W4:Y:S01]  /*40370*/  LDL.LU.64 R10, [R1+0x658] ;  /* 0x00065800010a7983 */ /* 0x002f220000300a00 */
[----:B------:R-:W-:Y:S01]  /*40380*/  IMAD.MOV.U32 R48, RZ, RZ, R53 ;  /* 0x000000ffff307224 */ /* 0x000fe200078e0035 */
[C---:B--2---:R-:W-:Y:S06]  /*40390*/  HMMA.16816.F32 R56, R24.reuse, R44, R56 ;  /* 0x0000002c1838723c */ /* 0x044fec0000001838 */
[----:B------:R-:W-:-:S15]  /*403a0*/  HMMA.16816.F32 R16, R24, R52, R16 ;  /* 0x000000341810723c */ /* 0x000fde0000001810 */
[----:B------:R-:W-:-:S02]  /*403b0*/  NOP ;  /* 0x0000000000007918 */ /* 0x000fc40000000000 */
[----:B------:R0:W-:Y:S04]  /*403c0*/  STL.64 [R1+0x130], R56 ;  /* 0x0001303801007387 */ /* 0x0001e80000100a00 */
[----:B------:R-:W-:Y:S04]  /*403d0*/  STL.64 [R1+0x138], R58 ;  /* 0x0001383a01007387 */ /* 0x000fe80000100a00 */
[----:B0-----:R-:W2:Y:S04]  /*403e0*/  LDL.LU.64 R56, [R1+0x3748] ;  /* 0x0037480001387983 */ /* 0x001ea80000300a00 */
[----:B------:R-:W4:Y:S01]  /*403f0*/  LDL.LU R44, [R1+0x3740] ;  /* 0x00374000012c7983 */ /* 0x000f220000300800 */
[----:B---3--:R-:W-:Y:S03]  /*40400*/  HMMA.16816.F32 R20, R24, R12, R20 ;  /* 0x0000000c1814723c */ /* 0x008fe60000001814 */
[----:B------:R0:W-:Y:S04]  /*40410*/  STL.64 [R1+0x120], R16 ;  /* 0x0001201001007387 */ /* 0x0001e80000100a00 */
[----:B------:R1:W-:Y:S04]  /*40420*/  STL.64 [R1+0x128], R18 ;  /* 0x0001281201007387 */ /* 0x0003e80000100a00 */
[----:B0-----:R-:W2:Y:S04]  /*40430*/  LDL.LU.64 R16, [R1+0x610] ;  /* 0x0006100001107983 */ /* 0x001ea80000300a00 */
[----:B-1----:R-:W2:Y:S04]  /*40440*/  LDL.LU.64 R18, [R1+0x618] ;  /* 0x0006180001127983 */ /* 0x002ea80000300a00 */
[----:B------:R-:W4:Y:S04]  /*40450*/  LDL.LU.64 R52, [R1+0x5b0] ;  /* 0x0005b00001347983 */ /* 0x000f280000300a00 */
[----:B------:R-:W4:Y:S04]  /*40460*/  LDL.LU.64 R54, [R1+0x5b8] ;  /* 0x0005b80001367983 */ /* 0x000f280000300a00 */
[----:B------:R0:W-:Y:S04]  /*40470*/  STL.64 [R1+0x110], R20 ;  /* 0x0001101401007387 */ /* 0x0001e80000100a00 */
[----:B------:R-:W-:Y:S04]  /*40480*/  STL.64 [R1+0x118], R22 ;  /* 0x0001181601007387 */ /* 0x000fe80000100a00 */
[----:B0-----:R-:W3:Y:S01]  /*40490*/  LDL.LU.64 R20, [R1+0x3738] ;  /* 0x0037380001147983 */ /* 0x001ee20000300a00 */
[----:B------:R-:W-:-:S02]  /*404a0*/  IMAD.MOV.U32 R5, RZ, RZ, R2 ;  /* 0x000000ffff057224 */ /* 0x000fc400078e0002 */
[----:B------:R-:W-:Y:S02]  /*404b0*/  IMAD.MOV.U32 R38, RZ, RZ, R12 ;  /* 0x000000ffff267224 */ /* 0x000fe400078e000c */
[----:B------:R-:W-:Y:S02]  /*404c0*/  IMAD.MOV.U32 R2, RZ, RZ, R13 ;  /* 0x000000ffff027224 */ /* 0x000fe400078e000d */
[----:B------:R-:W3:Y:S04]  /*404d0*/  LDL.LU.64 R12, [R1+0x570] ;  /* 0x00057000010c7983 */ /* 0x000ee80000300a00 */
[----:B------:R-:W3:Y:S01]  /*404e0*/  LDL.LU.64 R14, [R1+0x578] ;  /* 0x00057800010e7983 */ /* 0x000ee20000300a00 */
[----:B------:R-:W-:Y:S01]  /*404f0*/  IMAD.MOV.U32 R51, RZ, RZ, R49 ;  /* 0x000000ffff337224 */ /* 0x000fe200078e0031 */
[C---:B--2---:R-:W-:Y:S06]  /*40500*/  HMMA.16816.F32 R56, R24.reuse, R56, R16 ;  /* 0x000000381838723c */ /* 0x044fec0000001810 */
[C---:B----4-:R-:W-:Y:S06]  /*40510*/  HMMA.16816.F32 R52, R24.reuse, R40, R52 ;  /* 0x000000281834723c */ /* 0x050fec0000001834 */
[----:B---3--:R-:W-:Y:S06]  /*40520*/  HMMA.16816.F32 R8, R24, R20, R8 ;  /* 0x000000141808723c */ /* 0x008fec0000001808 */
[----:B------:R-:W-:-:S02]  /*40530*/  IMAD.MOV.U32 R50, RZ, RZ, R20 ;  /* 0x000000ffff327224 */ /* 0x000fc400078e0014 */
[----:B------:R-:W-:-:S15]  /*40540*/  IMAD.MOV.U32 R49, RZ, RZ, R21 ;  /* 0x000000ffff317224 */ /* 0x000fde00078e0015 */
[----:B------:R0:W-:Y:S04]  /*40550*/  STL.64 [R1+0x100], R8 ;  /* 0x0001000801007387 */ /* 0x0001e80000100a00 */
[----:B------:R1:W-:Y:S04]  /*40560*/  STL.64 [R1+0x108], R10 ;  /* 0x0001080a01007387 */ /* 0x0003e80000100a00 */
[----:B0-----:R-:W2:Y:S04]  /*40570*/  LDL.LU.64 R8, [R1+0x530] ;  /* 0x0005300001087983 */ /* 0x001ea80000300a00 */
[----:B-1----:R-:W2:Y:S04]  /*40580*/  LDL.LU.64 R10, [R1+0x538] ;  /* 0x00053800010a7983 */ /* 0x002ea80000300a00 */
[----:B------:R-:W3:Y:S04]  /*40590*/  LDL.LU.64 R20, [R1+0x500] ;  /* 0x0005000001147983 */ /* 0x000ee80000300a00 */
[----:B------:R-:W3:Y:S04]  /*405a0*/  LDL.LU.64 R22, [R1+0x508] ;  /* 0x0005080001167983 */ /* 0x000ee80000300a00 */
[----:B------:R-:W4:Y:S04]  /*405b0*/  LDL.LU.64 R18, [R1+0x3730] ;  /* 0x0037300001127983 */ /* 0x000f280000300a00 */
[----:B------:R-:W4:Y:S04]  /*405c0*/  LDL.LU.64 R16, [R1+0x3728] ;  /* 0x0037280001107983 */ /* 0x000f280000300a00 */
[----:B------:R0:W-:Y:S04]  /*405d0*/  STL.64 [R1+0xf0], R56 ;  /* 0x0000f03801007387 */ /* 0x0001e80000100a00 */
[----:B------:R1:W-:Y:S04]  /*405e0*/  STL.64 [R1+0xf8], R58 ;  /* 0x0000f83a01007387 */ /* 0x0003e80000100a00 */
[----:B0-----:R-:W4:Y:S04]  /*405f0*/  LDL.LU.64 R56, [R1+0x4c0] ;  /* 0x0004c00001387983 */ /* 0x001f280000300a00 */
[----:B-1----:R-:W4:Y:S04]  /*40600*/  LDL.LU.64 R58, [R1+0x4c8] ;  /* 0x0004c800013a7983 */ /* 0x002f280000300a00 */
[----:B------:R0:W-:Y:S04]  /*40610*/  STL.64 [R1+0xe0], R52 ;  /* 0x0000e03401007387 */ /* 0x0001e80000100a00 */
[----:B------:R-:W-:Y:S04]  /*40620*/  STL.64 [R1+0xe8], R54 ;  /* 0x0000e83601007387 */ /* 0x000fe80000100a00 */
[----:B0-----:R-:W3:Y:S01]  /*40630*/  LDL.LU.64 R52, [R1+0x3720] ;  /* 0x0037200001347983 */ /* 0x001ee20000300a00 */
[----:B------:R-:W-:-:S02]  /*40640*/  IMAD.MOV.U32 R4, RZ, RZ, R3 ;  /* 0x000000ffff047224 */ /* 0x000fc400078e0003 */
[----:B------:R-:W-:Y:S02]  /*40650*/  IMAD.MOV.U32 R3, RZ, RZ, R40 ;  /* 0x000000ffff037224 */ /* 0x000fe400078e0028 */
[----:B------:R-:W-:Y:S02]  /*40660*/  IMAD.MOV.U32 R60, RZ, RZ, R41 ;  /* 0x000000ffff3c7224 */ /* 0x000fe400078e0029 */
[----:B------:R-:W4:Y:S04]  /*40670*/  LDL.LU.64 R40, [R1+0x480] ;  /* 0x0004800001287983 */ /* 0x000f280000300a00 */
[----:B------:R-:W4:Y:S01]  /*40680*/  LDL.LU.64 R42, [R1+0x488] ;  /* 0x00048800012a7983 */ /* 0x000f220000300a00 */
[----:B------:R-:W-:Y:S01]  /*40690*/  IMAD.MOV.U32 R31, RZ, RZ, R45 ;  /* 0x000000ffff1f7224 */ /* 0x000fe200078e002d */
[C---:B--2---:R-:W-:Y:S06]  /*406a0*/  HMMA.16816.F32 R4, R24.reuse, R4, R8 ;  /* 0x000000041804723c */ /* 0x044fec0000001808 */
[----:B---3--:R-:W-:Y:S06]  /*406b0*/  HMMA.16816.F32 R12, R24, R52, R12 ;  /* 0x00000034180c723c */ /* 0x008fec000000180c */
[----:B------:R-:W-:-:S02]  /*406c0*/  IMAD.MOV.U32 R46, RZ, RZ, R52 ;  /* 0x000000ffff2e7224 */ /* 0x000fc400078e0034 */
[----:B------:R-:W-:-:S15]  /*406d0*/  IMAD.MOV.U32 R45, RZ, RZ, R53 ;  /* 0x000000ffff2d7224 */ /* 0x000fde00078e0035 */
[----:B------:R-:W-:Y:S04]  /*406e0*/  STL.64 [R1+0xd0], R12 ;  /* 0x0000d00c01007387 */ /* 0x000fe80000100a00 */
[----:B------:R0:W-:Y:S04]  /*406f0*/  STL.64 [R1+0xd8], R14 ;  /* 0x0000d80e01007387 */ /* 0x0001e80000100a00 */
[----:B0-----:R-:W2:Y:S04]  /*40700*/  LDL.LU.64 R14, [R1+0x3718] ;  /* 0x00371800010e7983 */ /* 0x001ea80000300a00 */
[----:B------:R-:W3:Y:S04]  /*40710*/  LDL.LU.64 R12, [R1+0x3710] ;  /* 0x00371000010c7983 */ /* 0x000ee80000300a00 */
[----:B------:R-:W2:Y:S04]  /*40720*/  LDL.LU.64 R52, [R1+0x3e0] ;  /* 0x0003e00001347983 */ /* 0x000ea80000300a00 */
[----:B------:R-:W2:Y:S04]  /*40730*/  LDL.LU.64 R54, [R1+0x3e8] ;  /* 0x0003e80001367983 */ /* 0x000ea80000300a00 */
[----:B------:R-:W-:Y:S04]  /*40740*/  STL [R1+0x3668], R46 ;  /* 0x0036682e01007387 */ /* 0x000fe80000100800 */
[----:B------:R-:W-:Y:S04]  /*40750*/  STL.64 [R1+0x3660], R44 ;  /* 0x0036602c01007387 */ /* 0x000fe80000100a00 */
[----:B------:R-:W3:Y:S04]  /*40760*/  LDL.LU.64 R10, [R1+0x3708] ;  /* 0x00370800010a7983 */ /* 0x000ee80000300a00 */
[----:B------:R-:W4:Y:S04]  /*40770*/  LDL.LU.64 R8, [R1+0x3700] ;  /* 0x0037000001087983 */ /* 0x000f280000300a00 */
[----:B------:R-:W-:Y:S04]  /*40780*/  STL.64 [R1+0xc0], R4 ;  /* 0x0000c00401007387 */ /* 0x000fe80000100a00 */
[----:B------:R0:W-:Y:S04]  /*40790*/  STL.64 [R1+0xc8], R6 ;  /* 0x0000c80601007387 */ /* 0x0001e80000100a00 */
[----:B0-----:R-:W2:Y:S04]  /*407a0*/  LDL.LU.64 R6, [R1+0x36f8] ;  /* 0x0036f80001067983 */ /* 0x001ea80000300a00 */
[----:B------:R-:W3:Y:S02]  /*407b0*/  LDL.LU.64 R4, [R1+0x36f0] ;  /* 0x0036f00001047983 */ /* 0x000ee40000300a00 */
[----:B---3--:R-:W-:-:S15]  /*407c0*/  HMMA.16816.F32 R20, R24, R4, R20 ;  /* 0x000000041814723c */ /* 0x008fde0000001814 */
[----:B------:R-:W-:-:S08]  /*407d0*/  NOP ;  /* 0x0000000000007918 */ /* 0x000fd00000000000 */
[----:B------:R-:W-:Y:S04]  /*407e0*/  STL.64 [R1+0xb0], R20 ;  /* 0x0000b01401007387 */ /* 0x000fe80000100a00 */
[----:B------:R0:W-:Y:S04]  /*407f0*/  STL.64 [R1+0xb8], R22 ;  /* 0x0000b81601007387 */ /* 0x0001e80000100a00 */
[----:B0-----:R-:W3:Y:S04]  /*40800*/  LDL.LU.64 R22, [R1+0x36e8] ;  /* 0x0036e80001167983 */ /* 0x001ee80000300a00 */
[----:B------:R-:W3:Y:S04]  /*40810*/  LDL.LU.64 R20, [R1+0x36e0] ;  /* 0x0036e00001147983 */ /* 0x000ee80000300a00 */
[----:B--2---:R-:W-:Y:S04]  /*40820*/  STL.64 [R1+0x3640], R6 ;  /* 0x0036400601007387 */ /* 0x004fe80000100a00 */
[----:B------:R4:W-:Y:S02]  /*40830*/  STL.64 [R1+0x3638], R4 ;  /* 0x0036380401007387 */ /* 0x0009e40000100a00 */
[C---:B----4-:R-:W-:Y:S02]  /*40840*/  HMMA.16816.F32 R4, R24.reuse, R8, R56 ;  /* 0x000000081804723c */ /* 0x050fe40000001838 */
[----:B------:R-:W-:Y:S04]  /*40850*/  STL.64 [R1+0x3658], R10 ;  /* 0x0036580a01007387 */ /* 0x000fe80000100a00 */
[----:B------:R-:W-:Y:S01]  /*40860*/  STL.64 [R1+0x3650], R8 ;  /* 0x0036500801007387 */ /* 0x000fe20000100a00 */
[----:B------:R-:W-:-:S15]  /*40870*/  HMMA.16816.F32 R56, R24, R16, R52 ;  /* 0x000000101838723c */ /* 0x000fde0000001834 */
[----:B------:R-:W-:-:S01]  /*40880*/  NOP ;  /* 0x0000000000007918 */ /* 0x000fc20000000000 */
[----:B------:R-:W-:Y:S04]  /*40890*/  STL.64 [R1+0xa0], R4 ;  /* 0x0000a00401007387 */ /* 0x000fe80000100a00 */
[----:B------:R0:W-:Y:S02]  /*408a0*/  STL.64 [R1+0xa8], R6 ;  /* 0x0000a80601007387 */ /* 0x0001e40000100a00 */
[----:B0-----:R-:W-:-:S15]  /*408b0*/  HMMA.16816.F32 R4, R24, R12, R40 ;  /* 0x0000000c1804723c */ /* 0x001fde0000001828 */
[----:B------:R-:W-:-:S08]  /*408c0*/  NOP ;  /* 0x0000000000007918 */ /* 0x000fd00000000000 */
[----:B------:R0:W-:Y:S04]  /*408d0*/  STL.64 [R1+0x90], R4 ;  /* 0x0000900401007387 */ /* 0x0001e80000100a00 */
[----:B------:R1:W-:Y:S01]  /*408e0*/  STL [R1+0x98], R6 ;  /* 0x0000980601007387 */ /* 0x0003e20000100800 */
[----:B------:R-:W-:-:S03]  /*408f0*/  IMAD.MOV.U32 R61, RZ, RZ, R7 ;  /* 0x000000ffff3d7224 */ /* 0x000fc600078e0007 */
[----:B0-----:R-:W3:Y:S04]  /*40900*/  LDL.LU.64 R4, [R1+0x7a0] ;  /* 0x0007a00001047983 */ /* 0x001ee80000300a00 */
[----:B-1----:R-:W3:Y:S04]  /*40910*/  LDL.LU.64 R6, [R1+0x7a8] ;  /* 0x0007a80001067983 */ /* 0x002ee80000300a00 */
[----:B------:R-:W2:Y:S04]  /*40920*/  LDL.LU.64 R40, [R1+0x730] ;  /* 0x0007300001287983 */ /* 0x000ea80000300a00 */
[----:B------:R-:W2:Y:S04]  /*40930*/  LDL.LU.64 R42, [R1+0x738] ;  /* 0x00073800012a7983 */ /* 0x000ea80000300a00 */
[----:B------:R-:W-:Y:S04]  /*40940*/  STL.64 [R1+0x3678], R14 ;  /* 0x0036780e01007387 */ /* 0x000fe80000100a00 */
[----:B------:R-:W-:Y:S04]  /*40950*/  STL.64 [R1+0x3670], R12 ;  /* 0x0036700c01007387 */ /* 0x000fe80000100a00 */
[----:B------:R-:W4:Y:S04]  /*40960*/  LDL.LU.64 R8, [R1+0x6e0] ;  /* 0x0006e00001087983 */ /* 0x000f280000300a00 */
[----:B------:R-:W4:Y:S04]  /*40970*/  LDL.LU.64 R10, [R1+0x6e8] ;  /* 0x0006e800010a7983 */ /* 0x000f280000300a00 */
[----:B------:R-:W-:Y:S04]  /*40980*/  STL.64 [R1+0x3688], R18 ;  /* 0x0036881201007387 */ /* 0x000fe80000100a00 */
[----:B------:R-:W-:Y:S04]  /*40990*/  STL.64 [R1+0x3680], R16 ;  /* 0x0036801001007387 */ /* 0x000fe80000100a00 */
[----:B------:R-:W-:Y:S04]  /*409a0*/  STL.64 [R1+0x3390], R58 ;  /* 0x0033903a01007387 */ /* 0x000fe80000100a00 */
[----:B------:R0:W-:Y:S04]  /*409b0*/  STL.64 [R1+0x3388], R56 ;  /* 0x0033883801007387 */ /* 0x0001e80000100a00 */
[----:B0-----:R-:W3:Y:S04]  /*409c0*/  LDL.LU.64 R56, [R1+0x30] ;  /* 0x0000300001387983 */ /* 0x001ee80000300a00 */
[----:B------:R-:W2:Y:S01]  /*409d0*/  LDL.64 R58, [R1+0x38] ;  /* 0x00003800013a7983 */ /* 0x000ea20000100a00 */
[----:B------:R-:W-:-:S02]  /*409e0*/  IMAD.MOV.U32 R12, RZ, RZ, R38 ;  /* 0x000000ffff0c7224 */ /* 0x000fc400078e0026 */
[----:B------:R-:W-:Y:S01]  /*409f0*/  IMAD.MOV.U32 R13, RZ, RZ, R2 ;  /* 0x000000ffff0d7224 */ /* 0x000fe200078e0002 */
[----:B--2---:R-:W-:Y:S04]  /*40a00*/  STL.64 [R1+0x3698], R58 ;  /* 0x0036983a01007387 */ /* 0x004fe80000100a00 */
[----:B---3--:R0:W-:Y:S04]  /*40a10*/  STL.64 [R1+0x3690], R56 ;  /* 0x0036903801007387 */ /* 0x0081e80000100a00 */
[----:B------:R-:W-:Y:S04]  /*40a20*/  STL.64 [R1+0x36a0], R34 ;  /* 0x0036a02201007387 */ /* 0x000fe80000100a00 */
[----:B------:R-:W2:Y:S04]  /*40a30*/  LDL.LU R38, [R1+0x36d8] ;  /* 0x0036d80001267983 */ /* 0x000ea80000300800 */
[----:B------:R-:W3:Y:S04]  /*40a40*/  LDL.LU R2, [R1+0x36d4] ;  /* 0x0036d40001027983 */ /* 0x000ee80000300800 */
[----:B------:R1:W-:Y:S01]  /*40a50*/  STL.64 [R1+0x36a8], R12 ;  /* 0x0036a80c01007387 */ /* 0x0003e20000100a00 */
[----:B0-----:R-:W-:-:S02]  /*40a60*/  IMAD.MOV.U32 R56, RZ, RZ, R47 ;  /* 0x000000ffff387224 */ /* 0x001fc400078e002f */
[----:B------:R-:W-:Y:S01]  /*40a70*/  IMAD.MOV.U32 R57, RZ, RZ, R48 ;  /* 0x000000ffff397224 */ /* 0x000fe200078e0030 */
[----:B------:R-:W2:Y:S04]  /*40a80*/  LDL.LU R47, [R1+0x36d0] ;  /* 0x0036d000012f7983 */ /* 0x000ea80000300800 */
[----:B------:R-:W3:Y:S01]  /*40a90*/  LDL.LU R48, [R1+0x36cc] ;  /* 0x0036cc0001307983 */ /* 0x000ee20000300800 */
[----:B-1----:R-:W-:Y:S02]  /*40aa0*/  IMAD.MOV.U32 R12, RZ, RZ, R30 ;  /* 0x000000ffff0c7224 */ /* 0x002fe400078e001e */
[----:B------:R-:W-:Y:S01]  /*40ab0*/  IMAD.MOV.U32 R13, RZ, RZ, R31 ;  /* 0x000000ffff0d7224 */ /* 0x000fe200078e001f */
[----:B------:R-:W-:Y:S04]  /*40ac0*/  STL.64 [R1+0x36b0], R56 ;  /* 0x0036b03801007387 */ /* 0x000fe80000100a00 */
[----:B------:R-:W2:Y:S04]  /*40ad0*/  LDL.LU R30, [R1+0x36c8] ;  /* 0x0036c800011e7983 */ /* 0x000ea80000300800 */
[----:B------:R-:W2:Y:S01]  /*40ae0*/  LDL.LU R31, [R1+0x36c4] ;  /* 0x0036c400011f7983 */ /* 0x000ea20000300800 */
[----:B------:R-:W-:Y:S03]  /*40af0*/  HMMA.16816.F32 R52, R20, R32, R4 ;  /* 0x000000201434723c */ /* 0x000fe60000001804 */
[----:B------:R-:W-:Y:S04]  /*40b00*/  STL.64 [R1+0x36b8], R12 ;  /* 0x0036b80c01007387 */ /* 0x000fe80000100a00 */
[----:B------:R-:W-:-:S02]  /*40b10*/  IMAD.MOV.U32 R4, RZ, RZ, R39 ;  /* 0x000000ffff047224 */ /* 0x000fc400078e0027 */
[----:B------:R-:W2:Y:S01]  /*40b20*/  LDL.LU R39, [R1+0x36c0] ;  /* 0x0036c00001277983 */ /* 0x000ea20000300800 */
[----:B------:R-:W-:Y:S01]  /*40b30*/  IMAD.MOV.U32 R5, RZ, RZ, R51 ;  /* 0x000000ffff057224 */ /* 0x000fe200078e0033 */
[----:B----4-:R-:W-:-:S12]  /*40b40*/  HMMA.16816.F32 R8, R20, R36, R8 ;  /* 0x000000241408723c */ /* 0x010fd80000001808 */
[----:B------:R-:W-:Y:S04]  /*40b50*/  STL.64 [R1+0x33a0], R54 ;  /* 0x0033a03601007387 */ /* 0x000fe80000100a00 */
[----:B------:R0:W-:Y:S02]  /*40b60*/  STL.64 [R1+0x3398], R52 ;  /* 0x0033983401007387 */ /* 0x0001e40000100a00 */
[----:B0-----:R-:W-:Y:S01]  /*40b70*/  IMAD.MOV.U32 R52, RZ, RZ, R50 ;  /* 0x000000ffff347224 */ /* 0x001fe200078e0032 */
[----:B------:R-:W-:Y:S01]  /*40b80*/  MOV R53, R49 ;  /* 0x0000003100357202 */ /* 0x000fe20000000f00 */
[----:B---3--:R-:W-:Y:S02]  /*40b90*/  IMAD.MOV.U32 R54, RZ, RZ, R48 ;  /* 0x000000ffff367224 */ /* 0x008fe400078e0030 */
[----:B------:R-:W-:Y:S01]  /*40ba0*/  HMMA.16816.F32 R48, R20, R28, R40 ;  /* 0x0000001c1430723c */ /* 0x000fe20000001828 */
[----:B--2---:R-:W-:-:S15]  /*40bb0*/  STL.64 [R1+0x35f0], R30 ;  /* 0x0035f01e01007387 */ /* 0x004fde0000100a00 */
[----:B------:R-:W-:-:S07]  /*40bc0*/  NOP ;  /* 0x0000000000007918 */ /* 0x000fce0000000000 */
[----:B------:R-:W-:Y:S04]  /*40bd0*/  STL.64 [R1+0x33b0], R50 ;  /* 0x0033b03201007387 */ /* 0x000fe80000100a00 */
[----:B------:R0:W-:Y:S04]  /*40be0*/  STL.64 [R1+0x33a8], R48 ;  /* 0x0033a83001007387 */ /* 0x0001e80000100a00 */
[----:B0-----:R-:W2:Y:S04]  /*40bf0*/  LDL.LU.64 R48, [R1] ;  /* 0x0000000001307983 */ /* 0x001ea80000300a00 */
[----:B------:R-:W3:Y:S04]  /*40c00*/  LDL.LU.64 R50, [R1+0x8] ;  /* 0x0000080001327983 */ /* 0x000ee80000300a00 */
[----:B------:R0:W-:Y:S04]  /*40c10*/  STL.64 [R1+0x360], R8 ;  /* 0x0003600801007387 */ /* 0x0001e80000100a00 */
[----:B------:R-:W4:Y:S04]  /*40c20*/  LDL.LU.64 R12, [R1+0x680] ;  /* 0x00068000010c7983 */ /* 0x000f280000300a00 */
[----:B------:R-:W4:Y:S04]  /*40c30*/  LDL.LU.64 R14, [R1+0x688] ;  /* 0x00068800010e7983 */ /* 0x000f280000300a00 */
[----:B------:R-:W2:Y:S04]  /*40c40*/  LDL.LU.64 R56, [R1+0x630] ;  /* 0x0006300001387983 */ /* 0x000ea80000300a00 */
[----:B------:R-:W2:Y:S04]  /*40c50*/  LDL.LU.64 R58, [R1+0x638] ;  /* 0x00063800013a7983 */ /* 0x000ea80000300a00 */
[----:B------:R-:W3:Y:S04]  /*40c60*/  LDL.LU.64 R32, [R1+0x5a0] ;  /* 0x0005a00001207983 */ /* 0x000ee80000300a00 */
[----:B------:R-:W3:Y:S04]  /*40c70*/  LDL.LU.64 R34, [R1+0x5a8] ;  /* 0x0005a80001227983 */ /* 0x000ee80000300a00 */
[----:B------:R-:W3:Y:S04]  /*40c80*/  LDL.LU.64 R16, [R1+0x550] ;  /* 0x0005500001107983 */ /* 0x000ee80000300a00 */
[----:B------:R-:W3:Y:S01]  /*40c90*/  LDL.LU.64 R18, [R1+0x558] ;  /* 0x0005580001127983 */ /* 0x000ee20000300a00 */
[----:B------:R-:W-:-:S03]  /*40ca0*/  IMAD.MOV.U32 R55, RZ, RZ, R47 ;  /* 0x000000ffff377224 */ /* 0x000fc600078e002f */
[----:B------:R-:W3:Y:S04]  /*40cb0*/  LDL.LU.64 R44, [R1+0x4f0] ;  /* 0x0004f000012c7983 */ /* 0x000ee80000300a00 */
[----:B------:R-:W3:Y:S01]  /*40cc0*/  LDL.LU.64 R46, [R1+0x4f8] ;  /* 0x0004f800012e7983 */ /* 0x000ee20000300a00 */
[----:B------:R-:W-:Y:S02]  /*40cd0*/  IMAD.MOV.U32 R37, RZ, RZ, R10 ;  /* 0x000000ffff257224 */ /* 0x000fe400078e000a */
[----:B------:R-:W-:Y:S01]  /*40ce0*/  IMAD.MOV.U32 R36, RZ, RZ, R11 ;  /* 0x000000ffff247224 */ /* 0x000fe200078e000b */
[----:B0-----:R-:W3:Y:S04]  /*40cf0*/  LDL.LU.64 R8, [R1+0x4b0] ;  /* 0x0004b00001087983 */ /* 0x001ee80000300a00 */
[----:B------:R-:W3:Y:S04]  /*40d00*/  LDL.LU.64 R10, [R1+0x4b8] ;  /* 0x0004b800010a7983 */ /* 0x000ee80000300a00 */
[----:B------:R-:W3:Y:S04]  /*40d10*/  LDL.LU.64 R40, [R1+0x430] ;  /* 0x0004300001287983 */ /* 0x000ee80000300a00 */
[----:B------:R-:W3:Y:S04]  /*40d20*/  LDL.LU.64 R42, [R1+0x438] ;  /* 0x00043800012a7983 */ /* 0x000ee80000300a00 */
[----:B------:R-:W3:Y:S04]  /*40d30*/  LDL.LU.64 R28, [R1+0x420] ;  /* 0x00042000011c7983 */ /* 0x000ee80000300a00 */
[----:B------:R-:W3:Y:S04]  /*40d40*/  LDL.LU.64 R30, [R1+0x428] ;  /* 0x00042800011e7983 */ /* 0x000ee80000300a00 */
[----:B------:R-:W3:Y:S04]  /*40d50*/  LDL.LU.64 R24, [R1+0x410] ;  /* 0x0004100001187983 */ /* 0x000ee80000300a00 */
[----:B------:R-:W3:Y:S01]  /*40d60*/  LDL.LU.64 R26, [R1+0x418] ;  /* 0x00041800011a7983 */ /* 0x000ee20000300a00 */
[----:B----4-:R-:W-:Y:S03]  /*40d70*/  HMMA.16816.F32 R4, R20, R4, R12 ;  /* 0x000000041404723c */ /* 0x010fe6000000180c */
[----:B------:R-:W2:-:S15]  /*40d80*/  LDL.LU.64 R12, [R1+0x36b8] ;  /* 0x0036b800010c7983 */ /* 0x000e9e0000300a00 */
[----:B------:R-:W-:-:S05]  /*40d90*/  NOP ;  /* 0x0000000000007918 */ /* 0x000fca0000000000 */
[----:B------:R0:W-:Y:S04]  /*40da0*/  STL.64 [R1+0x3b0], R4 ;  /* 0x0003b00401007387 */ /* 0x0001e80000100a00 */
[----:B------:R1:W-:Y:S04]  /*40db0*/  STL.64 [R1+0x3b8], R6 ;  /* 0x0003b80601007387 */ /* 0x0003e80000100a00 */
[----:B0-----:R-:W4:Y:S04]  /*40dc0*/  LDL.LU.64 R4, [R1+0x460] ;  /* 0x0004600001047983 */ /* 0x001f280000300a00 */
[----:B-1----:R-:W4:Y:S01]  /*40dd0*/  LDL.LU.64 R6, [R1+0x468] ;  /* 0x0004680001067983 */ /* 0x002f220000300a00 */
[----:B--2---:R-:W-:Y:S03]  /*40de0*/  HMMA.16816.F32 R12, R20, R12, R56 ;  /* 0x0000000c140c723c */ /* 0x004fe60000001838 */
[----:B------:R-:W2:-:S15]  /*40df0*/  LDL.LU.64 R56, [R1+0x36b0] ;  /* 0x0036b00001387983 */ /* 0x000e9e0000300a00 */
[----:B------:R-:W-:-:S05]  /*40e00*/  NOP ;  /* 0x0000000000007918 */ /* 0x000fca0000000000 */
[----:B------:R0:W-:Y:S04]  /*40e10*/  STL.64 [R1+0x3a0], R12 ;  /* 0x0003a00c01007387 */ /* 0x0001e80000100a00 */
[----:B------:R1:W-:Y:S04]  /*40e20*/  STL.64 [R1+0x3a8], R14 ;  /* 0x0003a80e01007387 */ /* 0x0003e80000100a00 */
[----:B0-----:R-:W1:Y:S01]  /*40e30*/  LDL.LU.64 R12, [R1+0x36a8] ;  /* 0x0036a800010c7983 */ /* 0x001e620000300a00 */
[C---:B---3--:R-:W-:Y:S06]  /*40e40*/  HMMA.16816.F32 R44, R20.reuse, R52, R44 ;  /* 0x00000034142c723c */ /* 0x048fec000000182c */
[C---:B--2---:R-:W-:Y:S01]  /*40e50*/  HMMA.16816.F32 R56, R20.reuse, R56, R32 ;  /* 0x000000381438723c */ /* 0x044fe20000001820 */
[----:B------:R-:W2:Y:S05]  /*40e60*/  LDL.LU.64 R34, [R1+0x36a0] ;  /* 0x0036a00001227983 */ /* 0x000eaa0000300a00 */
[----:B-1----:R-:W-:-:S15]  /*40e70*/  HMMA.16816.F32 R12, R20, R12, R16 ;  /* 0x0000000c140c723c */ /* 0x002fde0000001810 */
[----:B------:R-:W-:-:S02]  /*40e80*/  NOP ;  /* 0x0000000000007918 */ /* 0x000fc40000000000 */
[----:B------:R-:W-:Y:S04]  /*40e90*/  STL.64 [R1+0x390], R56 ;  /* 0x0003903801007387 */ /* 0x000fe80000100a00 */
[----:B------:R0:W-:Y:S04]  /*40ea0*/  STL.64 [R1+0x398], R58 ;  /* 0x0003983a01007387 */ /* 0x0001e80000100a00 */
[----:B0-----:R-:W3:Y:S04]  /*40eb0*/  LDL.LU.64 R58, [R1+0x3698] ;  /* 0x00369800013a7983 */ /* 0x001ee80000300a00 */
[----:B------:R-:W4:Y:S04]  /*40ec0*/  LDL.LU.64 R56, [R1+0x3690] ;  /* 0x0036900001387983 */ /* 0x000f280000300a00 */
[----:B------:R-:W2:Y:S04]  /*40ed0*/  LDL.LU.64 R18, [R1+0x3688] ;  /* 0x0036880001127983 */ /* 0x000ea80000300a00 */
[----:B------:R-:W2:Y:S04]  /*40ee0*/  LDL.LU.64 R16, [R1+0x3680] ;  /* 0x0036800001107983 */ /* 0x000ea80000300a00 */
[----:B------:R-:W-:Y:S04]  /*40ef0*/  STL.64 [R1+0x3c0], R12 ;  /* 0x0003c00c01007387 */ /* 0x000fe80000100a00 */
[----:B------:R0:W-:Y:S04]  /*40f00*/  STL.64 [R1+0x3c8], R14 ;  /* 0x0003c80e01007387 */ /* 0x0001e80000100a00 */
[----:B0-----:R-:W2:Y:S04]  /*40f10*/  LDL.LU.64 R14, [R1+0x3678] ;  /* 0x00367800010e7983 */ /* 0x001ea80000300a00 */
[----:B------:R-:W2:Y:S04]  /*40f20*/  LDL.LU.64 R12, [R1+0x3670] ;  /* 0x00367000010c7983 */ /* 0x000ea80000300a00 */
[----:B------:R-:W-:Y:S04]  /*40f30*/  STL.64 [R1+0x3d0], R44 ;  /* 0x0003d02c01007387 */ /* 0x000fe80000100a00 */
[----:B------:R0:W-:Y:S04]  /*40f40*/  STL.64 [R1+0x3d8], R46 ;  /* 0x0003d82e01007387 */ /* 0x0001e80000100a00 */
[----:B0-----:R-:W3:Y:S04]  /*40f50*/  LDL.LU R46, [R1+0x3668] ;  /* 0x00366800012e7983 */ /* 0x001ee80000300800 */
[----:B------:R-:W2:Y:S04]  /*40f60*/  LDL.LU.64 R44, [R1+0x3660] ;  /* 0x00366000012c7983 */ /* 0x000ea80000300a00 */
[----:B------:R-:W-:Y:S01]  /*40f70*/  STL.64 [R1+0x35e0], R54 ;  /* 0x0035e03601007387 */ /* 0x000fe20000100a00 */
[----:B----4-:R-:W-:Y:S01]  /*40f80*/  HMMA.16816.F32 R8, R20, R56, R8 ;  /* 0x000000381408723c */ /* 0x010fe20000001808 */
[----:B---3--:R-:W-:-:S02]  /*40f90*/  IMAD.MOV.U32 R52, RZ, RZ, R46 ;  /* 0x000000ffff347224 */ /* 0x008fc400078e002e */
[----:B--2---:R-:W-:Y:S02]  /*40fa0*/  IMAD.MOV.U32 R53, RZ, RZ, R45 ;  /* 0x000000ffff357224 */ /* 0x004fe400078e002d */
[----:B------:R-:W0:Y:S02]  /*40fb0*/  LDSM.16.MT88.4 R44, [R44+UR4+0x8800] ;  /* 0x008800042c2c783b */ /* 0x000e240008004200 */
[----:B------:R-:W-:Y:S02]  /*40fc0*/  IMAD.MOV.U32 R56, RZ, RZ, R3 ;  /* 0x000000ffff387224 */ /* 0x000fe400078e0003 */
[----:B------:R-:W-:Y:S01]  /*40fd0*/  IMAD.MOV.U32 R57, RZ, RZ, R60 ;  /* 0x000000ffff397224 */ /* 0x000fe200078e003c */
[----:B0-----:R-:W-:Y:S04]  /*40fe0*/  STL.64 [R1+0x3568], R46 ;  /* 0x0035682e01007387 */ /* 0x001fe80000100a00 */
[----:B------:R0:W-:Y:S04]  /*40ff0*/  STL.64 [R1+0x3560], R44 ;  /* 0x0035602c01007387 */ /* 0x0001e80000100a00 */
[----:B0-----:R-:W2:Y:S04]  /*41000*/  LDL.LU.64 R44, [R1+0x450] ;  /* 0x00045000012c7983 */ /* 0x001ea80000300a00 */
[----:B------:R-:W2:Y:S04]  /*41010*/  LDL.LU.64 R46, [R1+0x458] ;  /* 0x00045800012e7983 */ /* 0x000ea80000300a00 */
[----:B------:R-:W-:Y:S04]  /*41020*/  STL.64 [R1+0x3e0], R8 ;  /* 0x0003e00801007387 */ /* 0x000fe80000100a00 */
[----:B------:R0:W-:Y:S04]  /*41030*/  STL.64 [R1+0x3e8], R10 ;  /* 0x0003e80a01007387 */ /* 0x0001e80000100a00 */
[----:B0-----:R-:W3:Y:S04]  /*41040*/  LDL.LU.64 R10, [R1+0x3658] ;  /* 0x00365800010a7983 */ /* 0x001ee80000300a00 */
[----:B------:R-:W4:Y:S04]  /*41050*/  LDL.LU.64 R8, [R1+0x3650] ;  /* 0x0036500001087983 */ /* 0x000f280000300a00 */
[----:B------:R0:W-:Y:S04]  /*41060*/  STL.64 [R1+0x35e8], R58 ;  /* 0x0035e83a01007387 */ /* 0x0001e80000100a00 */
[----:B------:R-:W3:Y:S04]  /*41070*/  LDL.LU R3, [R1+0x364c] ;  /* 0x00364c0001037983 */ /* 0x000ee80000300800 */
[----:B------:R-:W3:Y:S01]  /*41080*/  LDL.LU R60, [R1+0x3648] ;  /* 0x00364800013c7983 */ /* 0x000ee20000300800 */
[C---:B0-----:R-:W-:Y:S03]  /*41090*/  HMMA.16816.F32 R56, R20.reuse, R56, R4 ;  /* 0x000000381438723c */ /* 0x041fe60000001804 */
[----:B------:R-:W3:Y:S04]  /*410a0*/  LDL.LU.64 R6, [R1+0x3640] ;  /* 0x0036400001067983 */ /* 0x000ee80000300a00 */
[----:B------:R-:W3:Y:S01]  /*410b0*/  LDL.LU.64 R4, [R1+0x3638] ;  /* 0x0036380001047983 */ /* 0x000ee20000300a00 */
[----:B------:R-:W-:-:S15]  /*410c0*/  HMMA.16816.F32 R40, R20, R48, R40 ;  /* 0x000000301428723c */ /* 0x000fde0000001828 */
[----:B------:R-:W-:Y:S04]  /*410d0*/  STL.64 [R1+0x440], R56 ;  /* 0x0004403801007387 */ /* 0x000fe80000100a00 */
[----:B------:R-:W-:Y:S04]  /*410e0*/  STL.64 [R1+0x448], R58 ;  /* 0x0004483a01007387 */ /* 0x000fe80000100a00 */
[----:B------:R-:W-:Y:S01]  /*410f0*/  STL.64 [R1+0x3598], R50 ;  /* 0x0035983201007387 */ /* 0x000fe20000100a00 */
[C---:B--2---:R-:W-:Y:S06]  /*41100*/  HMMA.16816.F32 R44, R20.reuse, R52, R44 ;  /* 0x00000034142c723c */ /* 0x044fec000000182c */
[C---:B----4-:R-:W-:Y:S06]  /*41110*/  HMMA.16816.F32 R24, R20.reuse, R8, R24 ;  /* 0x000000081418723c */ /* 0x050fec0000001818 */
[----:B---3--:R-:W-:Y:S11]  /*41120*/  HMMA.16816.F32 R28, R20, R4, R28 ;  /* 0x00000004141c723c */ /* 0x008ff6000000181c */
[----:B------:R-:W-:Y:S04]  /*41130*/  STL.64 [R1+0x460], R44 ;  /* 0x0004602c01007387 */ /* 0x000fe80000100a00 */
[----:B------:R-:W-:Y:S04]  /*41140*/  STL.64 [R1+0x468], R46 ;  /* 0x0004682e01007387 */ /* 0x000fe80000100a00 */
[----:B------:R0:W-:Y:S04]  /*41150*/  STL.64 [R1+0x470], R40 ;  /* 0x0004702801007387 */ /* 0x0001e80000100a00 */
[----:B------:R1:W-:Y:S04]  /*41160*/  STL.64 [R1+0x478], R42 ;  /* 0x0004782a01007387 */ /* 0x0003e80000100a00 */
[----:B0-----:R-:W2:Y:S04]  /*41170*/  LDL.LU.64 R40, [R1+0x400] ;  /* 0x0004000001287983 */ /* 0x001ea80000300a00 */
[----:B------:R-:W-:Y:S04]  /*41180*/  STL.64 [R1+0x490], R28 ;  /* 0x0004901c01007387 */ /* 0x000fe80000100a00 */
[----:B------:R-:W-:Y:S04]  /*41190*/  STL.64 [R1+0x498], R30 ;  /* 0x0004981e01007387 */ /* 0x000fe80000100a00 */
[----:B-1----:R-:W2:Y:S04]  /*411a0*/  LDL.LU.64 R42, [R1+0x408] ;  /* 0x00040800012a7983 */ /* 0x002ea80000300a00 */
[----:B------:R0:W-:Y:S04]  /*411b0*/  STL.64 [R1+0x4b0], R24 ;  /* 0x0004b01801007387 */ /* 0x0001e80000100a00 */
[----:B------:R1:W-:Y:S01]  /*411c0*/  STL.64 [R1+0x4b8], R26 ;  /* 0x0004b81a01007387 */ /* 0x0003e20000100a00 */
[----:B------:R-:W-:-:S03]  /*411d0*/  IMAD.MOV.U32 R8, RZ, RZ, R2 ;  /* 0x000000ffff087224 */ /* 0x000fc600078e0002 */
[----:B0-----:R-:W3:Y:S04]  /*411e0*/  LDL.LU R24, [R1+0x190] ;  /* 0x0001900001187983 */ /* 0x001ee80000300800 */
[----:B------:R-:W3:Y:S04]  /*411f0*/  LDL.LU R25, [R1+0x194] ;  /* 0x0001940001197983 */ /* 0x000ee80000300800 */
[----:B-1----:R-:W3:Y:S04]  /*41200*/  LDL.LU R26, [R1+0x198] ;  /* 0x00019800011a7983 */ /* 0x002ee80000300800 */
[----:B------:R-:W3:Y:S04]  /*41210*/  LDL.LU R27, [R1+0x19c] ;  /* 0x00019c00011b7983 */ /* 0x000ee80000300800 */
[----:B------:R-:W4:Y:S04]  /*41220*/  LDL.LU R28, [R1+0x1a0] ;  /* 0x0001a000011c7983 */ /* 0x000f280000300800 */
[----:B------:R-:W4:Y:S04]  /*41230*/  LDL.LU R29, [R1+0x1a4] ;  /* 0x0001a400011d7983 */ /* 0x000f280000300800 */
[----:B------:R-:W4:Y:S04]  /*41240*/  LDL.LU R30, [R1+0x1a8] ;  /* 0x0001a800011e7983 */ /* 0x000f280000300800 */
[----:B------:R-:W4:Y:S04]  /*41250*/  LDL.LU R31, [R1+0x1ac] ;  /* 0x0001ac00011f7983 */ /* 0x000f280000300800 */
[----:B------:R-:W3:Y:S04]  /*41260*/  LDL.64 R50, [R1+0x58] ;  /* 0x0000580001327983 */ /* 0x000ee80000100a00 */
[----:B------:R0:W-:Y:S04]  /*41270*/  STL.64 [R1+0x35d8], R10 ;  /* 0x0035d80a01007387 */ /* 0x0001e80000100a00 */
[----:B------:R-:W4:Y:S04]  /*41280*/  LDL.LU R2, [R1+0x3630] ;  /* 0x0036300001027983 */ /* 0x000f280000300800 */
[----:B------:R-:W3:Y:S01]  /*41290*/  LDL.LU R9, [R1+0x314] ;  /* 0x0003140001097983 */ /* 0x000ee20000300800 */
[----:B------:R-:W-:-:S02]  /*412a0*/  IMAD.MOV.U32 R57, RZ, RZ, R60 ;  /* 0x000000ffff397224 */ /* 0x000fc400078e003c */
[----:B------:R-:W-:Y:S02]  /*412b0*/  IMAD.MOV.U32 R58, RZ, RZ, R3 ;  /* 0x000000ffff3a7224 */ /* 0x000fe400078e0003 */
[----:B------:R-:W-:Y:S02]  /*412c0*/  IMAD.MOV.U32 R44, RZ, RZ, R38 ;  /* 0x000000ffff2c7224 */ /* 0x000fe400078e0026 */
[----:B------:R-:W-:Y:S01]  /*412d0*/  IMAD.MOV.U32 R45, RZ, RZ, R0 ;  /* 0x000000ffff2d7224 */ /* 0x000fe200078e0000 */
[----:B0-----:R-:W3:Y:S04]  /*412e0*/  LDL.LU R10, [R1+0x318] ;  /* 0x00031800010a7983 */ /* 0x001ee80000300800 */
[----:B------:R-:W3:Y:S04]  /*412f0*/  LDL.LU R11, [R1+0x31c] ;  /* 0x00031c00010b7983 */ /* 0x000ee80000300800 */
[----:B------:R-:W3:Y:S01]  /*41300*/  LDL.LU R56, [R1+0x350] ;  /* 0x0003500001387983 */ /* 0x000ee20000300800 */
[----:B------:R-:W-:-:S02]  /*41310*/  IMAD.MOV.U32 R46, RZ, RZ, R34 ;  /* 0x000000ffff2e7224 */ /* 0x000fc400078e0022 */
[----:B------:R-:W-:Y:S01]  /*41320*/  IMAD.MOV.U32 R47, RZ, RZ, R35 ;  /* 0x000000ffff2f7224 */ /* 0x000fe200078e0023 */
[----:B--2---:R-:W-:Y:S01]  /*41330*/  HMMA.16816.F32 R40, R20, R12, R40 ;  /* 0x0000000c1428723c */ /* 0x004fe20000001828 */
[----:B----4-:R-:W-:-:S15]  /*41340*/  IMAD.MOV.U32 R59, RZ, RZ, R2 ;  /* 0x000000ffff3b7224 */ /* 0x010fde00078e0002 */
[----:B------:R-:W-:-:S08]  /*41350*/  NOP ;  /* 0x0000000000007918 */ /* 0x000fd00000000000 */
[----:B------:R-:W-:Y:S01]  /*41360*/  IMAD.MOV.U32 R60, RZ, RZ, R41 ;  /* 0x000000ffff3c7224 */ /* 0x000fe200078e0029 */
[----:B------:R0:W-:Y:S01]  /*41370*/  STL [R1+0x500], R40 ;  /* 0x0005002801007387 */ /* 0x0001e20000100800 */
[----:B------:R-:W-:Y:S02]  /*41380*/  IMAD.MOV.U32 R3, RZ, RZ, R42 ;  /* 0x000000ffff037224 */ /* 0x000fe400078e002a */
[----:B------:R-:W-:Y:S01]  /*41390*/  IMAD.MOV.U32 R2, RZ, RZ, R43 ;  /* 0x000000ffff027224 */ /* 0x000fe200078e002b */
[----:B0-----:R-:W2:Y:S04]  /*413a0*/  LDL.LU.64 R40, [R1+0x3f0] ;  /* 0x0003f00001287983 */ /* 0x001ea80000300a00 */
[----:B------:R-:W2:Y:S04]  /*413b0*/  LDL.LU.64 R42, [R1+0x3f8] ;  /* 0x0003f800012a7983 */ /* 0x000ea80000300a00 */
[----:B------:R-:W4:Y:S04]  /*413c0*/  LDL.LU R38, [R1+0x362c] ;  /* 0x00362c0001267983 */ /* 0x000f280000300800 */
[----:B------:R-:W3:Y:S04]  /*413d0*/  LDL.LU R0, [R1+0x3628] ;  /* 0x0036280001007983 */ /* 0x000ee80000300800 */
[----:B------:R-:W2:Y:S04]  /*413e0*/  LDL.LU R34, [R1+0x3624] ;  /* 0x0036240001227983 */ /* 0x000ea80000300800 */
[----:B------:R-:W4:Y:S04]  /*413f0*/  LDL.LU R35, [R1+0x3620] ;  /* 0x0036200001237983 */ /* 0x000f280000300800 */
[----:B------:R-:W3:Y:S04]  /*41400*/  LDL.LU R52, [R1+0x340] ;  /* 0x0003400001347983 */ /* 0x000ee80000300800 */
[----:B------:R-:W3:Y:S04]  /*41410*/  LDL.LU R53, [R1+0x344] ;  /* 0x0003440001357983 */ /* 0x000ee80000300800 */
[----:B------:R-:W3:Y:S04]  /*41420*/  LDL.LU R54, [R1+0x348] ;  /* 0x0003480001367983 */ /* 0x000ee80000300800 */
[----:B------:R-:W3:Y:S04]  /*41430*/  LDL.LU R55, [R1+0x34c] ;  /* 0x00034c0001377983 */ /* 0x000ee80000300800 */
[----:B------:R2:W-:Y:S02]  /*41440*/  STL.64 [R1+0x35b0], R14 ;  /* 0x0035b00e01007387 */ /* 0x0005e40000100a00 */
[----:B--2---:R-:W-:Y:S01]  /*41450*/  MOV R14, R34 ;  /* 0x00000022000e7202 */ /* 0x004fe20000000f00 */
[----:B----4-:R-:W-:Y:S01]  /*41460*/  IMAD.MOV.U32 R15, RZ, RZ, R35 ;  /* 0x000000ffff0f7224 */ /* 0x010fe200078e0023 */
[----:B------:R-:W2:Y:S04]  /*41470*/  LDL.LU R34, [R1+0x361c] ;  /* 0x00361c0001227983 */ /* 0x000ea80000300800 */
[----:B------:R-:W2:Y:S04]  /*41480*/  LDL.LU R35, [R1+0x3618] ;  /* 0x0036180001237983 */ /* 0x000ea80000300800 */
[----:B------:R-:W-:Y:S04]  /*41490*/  STL [R1+0x3378], R2 ;  /* 0x0033780201007387 */ /* 0x000fe80000100800 */
[----:B------:R-:W-:Y:S04]  /*414a0*/  STL [R1+0x3374], R3 ;  /* 0x0033740301007387 */ /* 0x000fe80000100800 */
[----:B------:R-:W-:Y:S01]  /*414b0*/  STL [R1+0x3370], R60 ;  /* 0x0033703c01007387 */ /* 0x000fe20000100800 */
[----:B------:R-:W-:Y:S03]  /*414c0*/  HMMA.16816.F32 R20, R20, R16, R40 ;  /* 0x000000101414723c */ /* 0x000fe60000001828 */
[----:B------:R-:W2:Y:S04]  /*414d0*/  LDL.LU.64 R42, [R1+0x3610] ;  /* 0x00361000012a7983 */ /* 0x000ea80000300a00 */
[----:B------:R-:W2:-:S15]  /*414e0*/  LDL.LU.64 R40, [R1+0x3608] ;  /* 0x0036080001287983 */ /* 0x000e9e0000300a00 */
[----:B------:R-:W-:-:S01]  /*414f0*/  NOP ;  /* 0x0000000000007918 */ /* 0x000fc20000000000 */
[----:B------:R0:W-:Y:S04]  /*41500*/  STL.64 [R1+0x4f0], R20 ;  /* 0x0004f01401007387 */ /* 0x0001e80000100a00 */
[----:B------:R1:W-:Y:S04]  /*41510*/  STL.64 [R1+0x4f8], R22 ;  /* 0x0004f81601007387 */ /* 0x0003e80000100a00 */
[----:B0-----:R-:W4:Y:S01]  /*41520*/  LDL.LU R20, [R1+0x320] ;  /* 0x0003200001147983 */ /* 0x001f220000300800 */
[----:B---3--:R-:W-:-:S03]  /*41530*/  IMAD.MOV.U32 R21, RZ, RZ, R0 ;  /* 0x000000ffff157224 */ /* 0x008fc600078e0000 */
[----:B------:R-:W3:Y:S01]  /*41540*/  LDL.LU R0, [R1+0x3600] ;  /* 0x0036000001007983 */ /* 0x000ee20000300800 */
[----:B-1----:R-:W-:Y:S02]  /*41550*/  IMAD.MOV.U32 R22, RZ, RZ, R38 ;  /* 0x000000ffff167224 */ /* 0x002fe400078e0026 */
[----:B------:R-:W-:Y:S01]  /*41560*/  IMAD.MOV.U32 R23, RZ, RZ, R39 ;  /* 0x000000ffff177224 */ /* 0x000fe200078e0027 */
[----:B------:R-:W4:Y:S04]  /*41570*/  LDL.LU R38, [R1+0x35fc] ;  /* 0x0035fc0001267983 */ /* 0x000f280000300800 */
[----:B------:R-:W4:Y:S01]  /*41580*/  LDL.LU R39, [R1+0x35f8] ;  /* 0x0035f80001277983 */ /* 0x000f220000300800 */
[----:B--2---:R-:W-:-:S15]  /*41590*/  HMMA.16816.F32 R28, R40, R34, R28 ;  /* 0x00000022281c723c */ /* 0x004fde000000181c */
[----:B------:R-:W-:-:S08]  /*415a0*/  NOP ;  /* 0x0000000000007918 */ /* 0x000fd00000000000 */
[----:B------:R-:W-:Y:S04]  /*415b0*/  STL.64 [R1+0x4e0], R28 ;  /* 0x0004e01c01007387 */ /* 0x000fe80000100a00 */
[----:B------:R0:W-:Y:S04]  /*415c0*/  STL.64 [R1+0x4e8], R30 ;  /* 0x0004e81e01007387 */ /* 0x0001e80000100a00 */
[----:B0-----:R-:W2:Y:S01]  /*415d0*/  LDL.LU.64 R30, [R1+0x35f0] ;  /* 0x0035f000011e7983 */ /* 0x001ea20000300a00 */
[----:B----4-:R-:W-:-:S15]  /*415e0*/  HMMA.16816.F32 R56, R40, R38, R56 ;  /* 0x000000262838723c */ /* 0x010fde0000001838 */
[----:B------:R-:W-:-:S09]  /*415f0*/  NOP ;  /* 0x0000000000007918 */ /* 0x000fd20000000000 */
[----:B------:R-:W-:Y:S02]  /*41600*/  IMAD.MOV.U32 R17, RZ, RZ, R58 ;  /* 0x000000ffff117224 */ /* 0x000fe400078e003a */
[----:B------:R-:W-:Y:S01]  /*41610*/  IMAD.MOV.U32 R16, RZ, RZ, R59 ;  /* 0x000000ffff107224 */ /* 0x000fe200078e003b */
[----:B--2---:R-:W-:-:S15]  /*41620*/  HMMA.16816.F32 R24, R40, R30, R24 ;  /* 0x0000001e2818723c */ /* 0x004fde0000001818 */
[----:B------:R-:W-:-:S08]  /*41630*/  NOP ;  /* 0x0000000000007918 */ /* 0x000fd00000000000 */
[----:B------:R-:W-:Y:S04]  /*41640*/  STL.64 [R1+0x4d0], R24 ;  /* 0x0004d01801007387 */ /* 0x000fe80000100a00 */
[----:B------:R-:W-:Y:S04]  /*41650*/  STL.64 [R1+0x4d8], R26 ;  /* 0x0004d81a01007387 */ /* 0x000fe80000100a00 */
[----:B---3--:R-:W0:Y:S04]  /*41660*/  LDSM.16.MT88.4 R24, [R0+UR4+0x8800] ;  /* 0x008800040018783b */ /* 0x008e280008004200 */
[----:B0-----:R0:W-:Y:S04]  /*41670*/  STL.64 [R1+0x34a8], R26 ;  /* 0x0034a81a01007387 */ /* 0x0011e80000100a00 */
[----:B------:R-:W-:Y:S04]  /*41680*/  STL.64 [R1+0x34a0], R24 ;  /* 0x0034a01801007387 */ /* 0x000fe80000100a00 */
[----:B0-----:R-:W2:Y:S04]  /*41690*/  LDL R26, [R1+0x78] ;  /* 0x00007800011a7983 */ /* 0x001ea80000100800 */
[----:B------:R-:W2:Y:S04]  /*416a0*/  LDL R27, [R1+0x7c] ;  /* 0x00007c00011b7983 */ /* 0x000ea80000100800 */
[----:B------:R-:W-:Y:S04]  /*416b0*/  STL [R1+0x32a8], R0 ;  /* 0x0032a80001007387 */ /* 0x000fe80000100800 */
[----:B------:R-:W-:Y:S04]  /*416c0*/  STL.64 [R1+0x350], R56 ;  /* 0x0003503801007387 */ /* 0x000fe80000100a00 */
[----:B------:R-:W3:Y:S04]  /*416d0*/  LDL.LU.64 R58, [R1+0x35e8] ;  /* 0x0035e800013a7983 */ /* 0x000ee80000300a00 */
[----:B------:R-:W-:Y:S04]  /*416e0*/  STL.64 [R1+0x35a8], R18 ;  /* 0x0035a81201007387 */ /* 0x000fe80000100a00 */
[----:B------:R0:W-:Y:S04]  /*416f0*/  STL.64 [R1+0x35a0], R16 ;  /* 0x0035a01001007387 */ /* 0x0001e80000100a00 */
[----:B0-----:R-:W2:Y:S04]  /*41700*/  LDL.LU R16, [R1+0x330] ;  /* 0x0003300001107983 */ /* 0x001ea80000300800 */
[----:B------:R-:W2:Y:S04]  /*41710*/  LDL.LU R17, [R1+0x334] ;  /* 0x0003340001117983 */ /* 0x000ea80000300800 */
[----:B------:R-:W2:Y:S04]  /*41720*/  LDL.LU R18, [R1+0x338] ;  /* 0x0003380001127983 */ /* 0x000ea80000300800 */
[----:B------:R-:W2:Y:S04]  /*41730*/  LDL.LU R19, [R1+0x33c] ;  /* 0x00033c0001137983 */ /* 0x000ea80000300800 */
[----:B------:R0:W-:Y:S04]  /*41740*/  STL.64 [R1+0x3590], R38 ;  /* 0x0035902601007387 */ /* 0x0001e80000100a00 */
[----:B------:R-:W-:Y:S04]  /*41750*/  STL.64 [R1+0x3588], R36 ;  /* 0x0035882401007387 */ /* 0x000fe80000100a00 */
[----:B0-----:R-:W4:Y:S01]  /*41760*/  LDL.64 R38, [R1+0x88] ;  /* 0x0000880001267983 */ /* 0x001f220000100a00 */
[C---:B------:R-:W-:Y:S06]  /*41770*/  HMMA.16816.F32 R12, R40.reuse, R14, R20 ;  /* 0x0000000e280c723c */ /* 0x040fec0000001814 */
[----:B----4-:R-:W-:-:S15]  /*41780*/  HMMA.16816.F32 R52, R40, R38, R52 ;  /* 0x000000262834723c */ /* 0x010fde0000001834 */
[----:B------:R-:W-:-:S08]  /*41790*/  NOP ;  /* 0x0000000000007918 */ /* 0x000fd00000000000 */
[----:B------:R-:W-:Y:S04]  /*417a0*/  STL.64 [R1+0x340], R52 ;  /* 0x0003403401007387 */ /* 0x000fe80000100a00 */
[----:B------:R0:W-:Y:S04]  /*417b0*/  STL.64 [R1+0x348], R54 ;  /* 0x0003483601007387 */ /* 0x0001e80000100a00 */
[----:B0-----:R-:W4:Y:S01]  /*417c0*/  LDL.LU.64 R54, [R1+0x35e0] ;  /* 0x0035e00001367983 */ /* 0x001f220000300a00 */
[C---:B--2---:R-:W-:Y:S06]  /*417d0*/  HMMA.16816.F32 R16, R40.reuse, R26, R16 ;  /* 0x0000001a2810723c */ /* 0x044fec0000001810 */
[----:B------:R-:W-:Y:S01]  /*417e0*/  HMMA.16816.F32 R8, R40, R50, R8 ;  /* 0x000000322808723c */ /* 0x000fe20000001808 */
[----:B------:R-:W0:-:S15]  /*417f0*/  S2R R33, SR_TID.X ;  /* 0x0000000000217919 */ /* 0x000e1e0000002100 */
[----:B------:R-:W-:-:S01]  /*41800*/  NOP ;  /* 0x0000000000007918 */ /* 0x000fc20000000000 */
[----:B------:R-:W-:Y:S04]  /*41810*/  STL.64 [R1+0x330], R16 ;  /* 0x0003301001007387 */ /* 0x000fe80000100a00 */
[----:B------:R-:W-:Y:S04]  /*41820*/  STL.64 [R1+0x338], R18 ;  /* 0x0003381201007387 */ /* 0x000fe80000100a00 */
[----:B------:R-:W-:Y:S04]  /*41830*/  STL.64 [R1+0x320], R12 ;  /* 0x0003200c01007387 */ /* 0x000fe80000100a00 */
[----:B------:R-:W-:Y:S04]  /*41840*/  STL.64 [R1+0x328], R14 ;  /* 0x0003280e01007387 */ /* 0x000fe80000100a00 */
[----:B------:R-:W-:Y:S04]  /*41850*/  STL.64 [R1+0x310], R8 ;  /* 0x0003100801007387 */ /* 0x000fe80000100a00 */
[----:B------:R4:W-:Y:S04]  /*41860*/  STL.64 [R1+0x318], R10 ;  /* 0x0003180a01007387 */ /* 0x0009e80000100a00 */
[----:B------:R-:W-:Y:S01]  /*41870*/  STL.64 [R1+0x35c0], R34 ;  /* 0x0035c02201007387 */ /* 0x000fe20000100a00 */
[----:B0-----:R-:W-:-:S02]  /*41880*/  IMAD.SHL.U32 R32, R33, 0x2, RZ ;  /* 0x0000000221207824 */ /* 0x001fc400078e00ff */
[----:B------:R-:W-:Y:S02]  /*41890*/  IMAD.MOV.U32 R4, RZ, RZ, R50 ;  /* 0x000000ffff047224 */ /* 0x000fe400078e0032 */
[----:B------:R-:W-:Y:S01]  /*418a0*/  IMAD.MOV.U32 R3, RZ, RZ, R51 ;  /* 0x000000ffff037224 */ /* 0x000fe200078e0033 */
[----:B------:R-:W-:Y:S04]  /*418b0*/  STL.64 [R1+0x35b8], R32 ;  /* 0x0035b82001007387 */ /* 0x000fe80000100a00 */
[----:B------:R-:W2:Y:S01]  /*418c0*/  LDL R50, [R1+0x18] ;  /* 0x0000180001327983 */ /* 0x000ea20000100800 */
[----:B----4-:R-:W-:-:S15]  /*418d0*/  HMMA.16816.F32 R8, R40, R54, R44 ;  /* 0x000000362808723c */ /* 0x010fde000000182c */
[----:B------:R-:W-:-:S08]  /*418e0*/  NOP ;  /* 0x0000000000007918 */ /* 0x000fd00000000000 */
[----:B------:R0:W-:Y:S04]  /*418f0*/  STL.64 [R1+0x300], R8 ;  /* 0x0003000801007387 */ /* 0x0001e80000100a00 */
[----:B------:R1:W-:Y:S04]  /*41900*/  STL.64 [R1+0x308], R10 ;  /* 0x0003080a01007387 */ /* 0x0003e80000100a00 */
[----:B------:R-:W2:Y:S04]  /*41910*/  LDL R51, [R1+0x1c] ;  /* 0x00001c0001337983 */ /* 0x000ea80000100800 */
[----:B------:R-:W4:Y:S04]  /*41920*/  LDL R14, [R1+0x28] ;  /* 0x00002800010e7983 */ /* 0x000f280000100800 */
[----:B------:R-:W4:Y:S04]  /*41930*/  LDL R15, [R1+0x2c] ;  /* 0x00002c00010f7983 */ /* 0x000f280000100800 */
[----:B0-----:R-:W3:Y:S04]  /*41940*/  LDL.LU R8, [R1+0x2f0] ;  /* 0x0002f00001087983 */ /* 0x001ee80000300800 */
[----:B------:R-:W3:Y:S04]  /*41950*/  LDL.LU R9, [R1+0x2f4] ;  /* 0x0002f40001097983 */ /* 0x000ee80000300800 */
[----:B-1----:R-:W3:Y:S04]  /*41960*/  LDL.LU R10, [R1+0x2f8] ;  /* 0x0002f800010a7983 */ /* 0x002ee80000300800 */
[----:B------:R-:W3:Y:S01]  /*41970*/  LDL.LU R11, [R1+0x2fc] ;  /* 0x0002fc00010b7983 */ /* 0x000ee20000300800 */
[----:B------:R-:W0:Y:S03]  /*41980*/  S2R R55, SR_TID.X ;  /* 0x0000000000377919 */ /* 0x000e260000002100 */
[----:B------:R-:W4:Y:S04]  /*41990*/  LDL.LU R32, [R1+0x2e0] ;  /* 0x0002e00001207983 */ /* 0x000f280000300800 */
[----:B------:R-:W4:Y:S04]  /*419a0*/  LDL.LU R33, [R1+0x2e4] ;  /* 0x0002e40001217983 */ /* 0x000f280000300800 */
[----:B------:R-:W4:Y:S04]  /*419b0*/  LDL.LU R34, [R1+0x2e8] ;  /* 0x0002e80001227983 */ /* 0x000f280000300800 */
[----:B------:R-:W4:Y:S04]  /*419c0*/  LDL.LU R35, [R1+0x2ec] ;  /* 0x0002ec0001237983 */ /* 0x000f280000300800 */
[----:B------:R-:W2:Y:S04]  /*419d0*/  LDL.LU R16, [R1+0x2d0] ;  /* 0x0002d00001107983 */ /* 0x000ea80000300800 */
[----:B------:R-:W2:Y:S04]  /*419e0*/  LDL.LU R17, [R1+0x2d4] ;  /* 0x0002d40001117983 */ /* 0x000ea80000300800 */
[----:B------:R-:W2:Y:S04]  /*419f0*/  LDL.LU R18, [R1+0x2d8] ;  /* 0x0002d80001127983 */ /* 0x000ea80000300800 */
[----:B------:R-:W2:Y:S04]  /*41a00*/  LDL.LU R19, [R1+0x2dc] ;  /* 0x0002dc0001137983 */ /* 0x000ea80000300800 */
[----:B------:R-:W2:Y:S01]  /*41a10*/  LDL.LU R36, [R1+0x2c0] ;  /* 0x0002c00001247983 */ /* 0x000ea20000300800 */
[----:B------:R-:W-:-:S03]  /*41a20*/  IMAD.MOV.U32 R2, RZ, RZ, R38 ;  /* 0x000000ffff027224 */ /* 0x000fc600078e0026 */
[----:B------:R-:W2:Y:S01]  /*41a30*/  LDL.LU R37, [R1+0x2c4] ;  /* 0x0002c40001257983 */ /* 0x000ea20000300800 */
[----:B------:R-:W-:-:S03]  /*41a40*/  IMAD.MOV.U32 R0, RZ, RZ, R39 ;  /* 0x000000ffff007224 */ /* 0x000fc600078e0027 */
        /* <DEDUP_REMOVED lines=15> */
[----:B------:R-:W2:Y:S01]  /*41b40*/  LDL.LU R53, [R1+0x284] ;  /* 0x0002840001357983 */ /* 0x000ea20000300800 */
[C---:B0-----:R-:W-:Y:S01]  /*41b50*/  LOP3.LUT R54, R55.reuse, 0x7, RZ, 0xc0, !PT ;  /* 0x0000000737367812 */ /* 0x041fe200078ec0ff */
[----:B------:R-:W-:-:S04]  /*41b60*/  IMAD.SHL.U32 R29, R55, 0x40, RZ ;  /* 0x00000040371d7824 */ /* 0x000fc800078e00ff */
[----:B------:R-:W-:Y:S02]  /*41b70*/  IMAD R28, R54, 0x90, RZ ;  /* 0x00000090361c7824 */ /* 0x000fe400078e02ff */
[----:B------:R-:W2:Y:S04]  /*41b80*/  LDL.LU R54, [R1+0x288] ;  /* 0x0002880001367983 */ /* 0x000ea80000300800 */
[----:B------:R-:W2:Y:S01]  /*41b90*/  LDL.LU R55, [R1+0x28c] ;  /* 0x00028c0001377983 */ /* 0x000ea20000300800 */
[----:B---3--:R-:W-:-:S15]  /*41ba0*/  HMMA.16816.F32 R8, R40, R58, R8 ;  /* 0x0000003a2808723c */ /* 0x008fde0000001808 */
[----:B------:R-:W-:-:S08]  /*41bb0*/  NOP ;  /* 0x0000000000007918 */ /* 0x000fd00000000000 */
[----:B------:R-:W-:Y:S04]  /*41bc0*/  STL.64 [R1+0x2f0], R8 ;  /* 0x0002f00801007387 */ /* 0x000fe80000100a00 */
[----:B------:R0:W-:Y:S04]  /*41bd0*/  STL.64 [R1+0x2f8], R10 ;  /* 0x0002f80a01007387 */ /* 0x0001e80000100a00 */
[----:B0-----:R-:W3:Y:S01]  /*41be0*/  LDL.LU.64 R10, [R1+0x35d8] ;  /* 0x0035d800010a7983 */ /* 0x001ee20000300a00 */
[C---:B----4-:R-:W-:Y:S06]  /*41bf0*/  HMMA.16816.F32 R12, R40.reuse, R14, R32 ;  /* 0x0000000e280c723c */ /* 0x050fec0000001820 */
[----:B--2---:R-:W-:Y:S01]  /*41c00*/  HMMA.16816.F32 R48, R40, R50, R16 ;  /* 0x000000322830723c */ /* 0x004fe20000001810 */
[----:B------:R-:W-:-:S02]  /*41c10*/  IMAD.MOV.U32 R8, RZ, RZ, R58 ;  /* 0x000000ffff087224 */ /* 0x000fc400078e003a */
[----:B------:R-:W-:Y:S02]  /*41c20*/  IMAD.MOV.U32 R5, RZ, RZ, R59 ;  /* 0x000000ffff057224 */ /* 0x000fe400078e003b */
[----:B------:R-:W-:Y:S02]  /*41c30*/  IMAD.MOV.U32 R58, RZ, RZ, R6 ;  /* 0x000000ffff3a7224 */ /* 0x000fe400078e0006 */
[----:B------:R-:W-:Y:S02]  /*41c40*/  IMAD.MOV.U32 R59, RZ, RZ, R7 ;  /* 0x000000ffff3b7224 */ /* 0x000fe400078e0007 */
[----:B---3--:R-:W-:Y:S02]  /*41c50*/  IMAD.MOV.U32 R56, RZ, RZ, R11 ;  /* 0x000000ffff387224 */ /* 0x008fe400078e000b */
[----:B------:R-:W-:Y:S01]  /*41c60*/  IMAD.MOV.U32 R57, RZ, RZ, R10 ;  /* 0x000000ffff397224 */ /* 0x000fe200078e000a */
[----:B------:R-:W2:Y:S04]  /*41c70*/  LDL.LU R11, [R1+0x35d4] ;  /* 0x0035d400010b7983 */ /* 0x000ea80000300800 */
[----:B------:R-:W3:Y:S04]  /*41c80*/  LDL.LU R10, [R1+0x35d0] ;  /* 0x0035d000010a7983 */ /* 0x000ee80000300800 */
[----:B------:R-:W4:Y:S04]  /*41c90*/  LDL.LU R6, [R1+0x35cc] ;  /* 0x0035cc0001067983 */ /* 0x000f280000300800 */
[----:B------:R-:W4:Y:S04]  /*41ca0*/  LDL.LU R7, [R1+0x35c8] ;  /* 0x0035c80001077983 */ /* 0x000f280000300800 */
[----:B------:R-:W2:Y:S04]  /*41cb0*/  LDL.LU.64 R34, [R1+0x35c0] ;  /* 0x0035c00001227983 */ /* 0x000ea80000300a00 */
[----:B------:R-:W3:Y:S04]  /*41cc0*/  LDL.LU.64 R32, [R1+0x35b8] ;  /* 0x0035b80001207983 */ /* 0x000ee80000300a00 */
[----:B------:R-:W-:Y:S04]  /*41cd0*/  STL.64 [R1+0x2e0], R12 ;  /* 0x0002e00c01007387 */ /* 0x000fe80000100a00 */
[----:B------:R0:W-:Y:S04]  /*41ce0*/  STL.64 [R1+0x2e8], R14 ;  /* 0x0002e80e01007387 */ /* 0x0001e80000100a00 */
[----:B0-----:R-:W2:Y:S04]  /*41cf0*/  LDL.LU.64 R14, [R1+0x35b0] ;  /* 0x0035b000010e7983 */ /* 0x001ea80000300a00 */
[----:B------:R-:W2:Y:S04]  /*41d00*/  LDL.LU.64 R18, [R1+0x35a8] ;  /* 0x0035a80001127983 */ /* 0x000ea80000300a00 */
[----:B------:R-:W2:Y:S04]  /*41d10*/  LDL.LU.64 R16, [R1+0x35a0] ;  /* 0x0035a00001107983 */ /* 0x000ea80000300a00 */
[----:B------:R-:W-:Y:S04]  /*41d20*/  STL.64 [R1+0x2d0], R48 ;  /* 0x0002d03001007387 */ /* 0x000fe80000100a00 */
[----:B------:R0:W-:Y:S04]  /*41d30*/  STL.64 [R1+0x2d8], R50 ;  /* 0x0002d83201007387 */ /* 0x0001e80000100a00 */
[----:B0-----:R-:W2:Y:S01]  /*41d40*/  LDL.LU.64 R50, [R1+0x3598] ;  /* 0x0035980001327983 */ /* 0x001ea20000300a00 */
[----:B----4-:R-:W-:Y:S01]  /*41d50*/  HMMA.16816.F32 R20, R40, R6, R20 ;  /* 0x000000062814723c */ /* 0x010fe20000001814 */
[----:B---3--:R-:W-:-:S04]  /*41d60*/  LOP3.LUT R13, R28, 0x10, R32, 0x78, !PT ;  /* 0x000000101c0d7812 */ /* 0x008fc800078e7820 */
[----:B------:R-:W-:Y:S01]  /*41d70*/  LOP3.LUT R13, R13, 0x400, R29, 0xf8, !PT ;  /* 0x000004000d0d7812 */ /* 0x000fe200078ef81d */
[----:B--2---:R-:W-:Y:S01]  /*41d80*/  HMMA.16816.F32 R36, R40, R50, R36 ;  /* 0x000000322824723c */ /* 0x004fe20000001824 */
[----:B------:R-:W-:Y:S02]  /*41d90*/  IMAD.MOV.U32 R49, RZ, RZ, R18 ;  /* 0x000000ffff317224 */ /* 0x000fe400078e0012 */
[----:B------:R-:W-:-:S15]  /*41da0*/  LOP3.LUT R13, R13, 0x60, RZ, 0x3c, !PT ;  /* 0x000000600d0d7812 */ /* 0x000fde00078e3cff */
[----:B------:R-:W-:-:S05]  /*41db0*/  NOP ;  /* 0x0000000000007918 */ /* 0x000fca0000000000 */
[----:B------:R-:W-:Y:S04]  /*41dc0*/  STL.64 [R1+0x2c0], R36 ;  /* 0x0002c02401007387 */ /* 0x000fe80000100a00 */
[----:B------:R0:W-:Y:S04]  /*41dd0*/  STL.64 [R1+0x2c8], R38 ;  /* 0x0002c82601007387 */ /* 0x0001e80000100a00 */
[----:B0-----:R-:W2:Y:S04]  /*41de0*/  LDL.LU.64 R38, [R1+0x3590] ;  /* 0x0035900001267983 */ /* 0x001ea80000300a00 */
[----:B------:R-:W3:Y:S04]  /*41df0*/  LDL.LU.64 R36, [R1+0x3588] ;  /* 0x0035880001247983 */ /* 0x000ee80000300a00 */
[----:B------:R0:W-:Y:S04]  /*41e00*/  STL.64 [R1+0x34b0], R50 ;  /* 0x0034b03201007387 */ /* 0x0001e80000100a00 */
[----:B------:R-:W4:Y:S04]  /*41e10*/  LDL.LU R48, [R1+0x2a0] ;  /* 0x0002a00001307983 */ /* 0x000f280000300800 */
[----:B------:R-:W4:Y:S01]  /*41e20*/  LDL.LU R18, [R1+0x3584] ;  /* 0x0035840001127983 */ /* 0x000f220000300800 */
[----:B0-----:R-:W-:Y:S01]  /*41e30*/  MOV R50, R10 ;  /* 0x0000000a00327202 */ /* 0x001fe20000000f00 */
[----:B------:R-:W-:-:S02]  /*41e40*/  IMAD.MOV.U32 R51, RZ, RZ, R11 ;  /* 0x000000ffff337224 */ /* 0x000fc400078e000b */
[----:B------:R-:W2:Y:S04]  /*41e50*/  LDL.LU R10, [R1+0x3580] ;  /* 0x00358000010a7983 */ /* 0x000ea80000300800 */
[----:B------:R-:W2:Y:S04]  /*41e60*/  LDL.LU R11, [R1+0x357c] ;  /* 0x00357c00010b7983 */ /* 0x000ea80000300800 */
[----:B------:R-:W-:Y:S04]  /*41e70*/  STL.64 [R1+0x3528], R6 ;  /* 0x0035280601007387 */ /* 0x000fe80000100a00 */
[----:B------:R-:W-:Y:S04]  /*41e80*/  STL.64 [R1+0x2b0], R20 ;  /* 0x0002b01401007387 */ /* 0x000fe80000100a00 */
[----:B------:R-:W-:Y:S04]  /*41e90*/  STL.64 [R1+0x2b8], R22 ;  /* 0x0002b81601007387 */ /* 0x000fe80000100a00 */
[----:B------:R-:W0:Y:S04]  /*41ea0*/  LDSM.16.MT88.4 R20, [R13+UR4+0x8800] ;  /* 0x008800040d14783b */ /* 0x000e280008004200 */
[----:B0-----:R-:W-:Y:S04]  /*41eb0*/  STL.64 [R1+0x33c0], R22 ;  /* 0x0033c01601007387 */ /* 0x001fe80000100a00 */
[----:B------:R0:W-:Y:S02]  /*41ec0*/  STL.64 [R1+0x33b8], R20 ;  /* 0x0033b81401007387 */ /* 0x0001e40000100a00 */
[----:B0-----:R-:W-:-:S02]  /*41ed0*/  IMAD.MOV.U32 R20, RZ, RZ, R14 ;  /* 0x000000ffff147224 */ /* 0x001fc400078e000e */
[----:B------:R-:W-:Y:S01]  /*41ee0*/  IMAD.MOV.U32 R21, RZ, RZ, R15 ;  /* 0x000000ffff157224 */ /* 0x000fe200078e000f */
[----:B------:R-:W3:Y:S04]  /*41ef0*/  LDL.LU R14, [R1+0x3578] ;  /* 0x00357800010e7983 */ /* 0x000ee80000300800 */
[----:B------:R-:W3:Y:S01]  /*41f00*/  LDL.LU R15, [R1+0x3574] ;  /* 0x00357400010f7983 */ /* 0x000ee20000300800 */
[----:B------:R-:W-:-:S03]  /*41f10*/  IMAD.MOV.U32 R22, RZ, RZ, R19 ;  /* 0x000000ffff167224 */ /* 0x000fc600078e0013 */
[----:B------:R-:W4:Y:S04]  /*41f20*/  LDL.LU R19, [R1+0x3570] ;  /* 0x0035700001137983 */ /* 0x000f280000300800 */
[----:B------:R-:W3:Y:S01]  /*41f30*/  LDL.LU R23, [R1+0x37c] ;  /* 0x00037c0001177983 */ /* 0x000ee20000300800 */
[----:B--2---:R-:W-:-:S15]  /*41f40*/  HMMA.16816.F32 R44, R40, R10, R44 ;  /* 0x0000000a282c723c */ /* 0x004fde000000182c */
[----:B------:R-:W-:-:S08]  /*41f50*/  NOP ;  /* 0x0000000000007918 */ /* 0x000fd00000000000 */
[----:B------:R-:W-:Y:S04]  /*41f60*/  STL.64 [R1+0x380], R44 ;  /* 0x0003802c01007387 */ /* 0x000fe80000100a00 */
[----:B------:R0:W-:Y:S04]  /*41f70*/  STL.64 [R1+0x388], R46 ;  /* 0x0003882e01007387 */ /* 0x0001e80000100a00 */
[----:B0-----:R-:W2:Y:S04]  /*41f80*/  LDL.LU.64 R46, [R1+0x3568] ;  /* 0x00356800012e7983 */ /* 0x001ea80000300a00 */
[----:B------:R-:W2:Y:S04]  /*41f90*/  LDL.LU.64 R44, [R1+0x3560] ;  /* 0x00356000012c7983 */ /* 0x000ea80000300a00 */
[----:B------:R-:W-:Y:S01]  /*41fa0*/  STL.64 [R1+0x34f0], R10 ;  /* 0x0034f00a01007387 */ /* 0x000fe20000100a00 */
[----:B---3--:R-:W-:-:S15]  /*41fb0*/  HMMA.16816.F32 R20, R40, R14, R20 ;  /* 0x0000000e2814723c */ /* 0x008fde0000001814 */
[----:B------:R-:W-:-:S08]  /*41fc0*/  NOP ;  /* 0x0000000000007918 */ /* 0x000fd00000000000 */
[----:B------:R-:W-:Y:S04]  /*41fd0*/  STL.64 [R1+0x370], R20 ;  /* 0x0003701401007387 */ /* 0x000fe80000100a00 */
[----:B------:R4:W-:Y:S02]  /*41fe0*/  STL.64 [R1+0x378], R22 ;  /* 0x0003781601007387 */ /* 0x0009e40000100a00 */
[----:B----4-:R-:W-:Y:S06]  /*41ff0*/  HMMA.16816.F32 R20, R40, R18, R48 ;  /* 0x000000122814723c */ /* 0x010fec0000001830 */
[----:B------:R-:W-:Y:S04]  /*42000*/  STL.64 [R1+0x34c0], R18 ;  /* 0x0034c01201007387 */ /* 0x000fe80000100a00 */
[----:B------:R2:W-:-:S13]  /*42010*/  STL.64 [R1+0x34b8], R16 ;  /* 0x0034b81001007387 */ /* 0x0005da0000100a00 */
[----:B------:R-:W-:Y:S04]  /*42020*/  STL.64 [R1+0x2a0], R20 ;  /* 0x0002a01401007387 */ /* 0x000fe80000100a00 */
[----:B------:R-:W-:Y:S04]  /*42030*/  STL.64 [R1+0x2a8], R22 ;  /* 0x0002a81601007387 */ /* 0x000fe80000100a00 */
[----:B------:R-:W3:Y:S01]  /*42040*/  LDL.64 R42, [R1+0x18] ;  /* 0x00001800012a7983 */ /* 0x000ee20000100a00 */
[----:B--2---:R-:W-:Y:S03]  /*42050*/  HMMA.16816.F32 R16, R44, R34, R24 ;  /* 0x000000222c10723c */ /* 0x004fe60000001818 */
[----:B---3--:R-:W-:Y:S04]  /*42060*/  STL.64 [R1+0x34c8], R42 ;  /* 0x0034c82a01007387 */ /* 0x008fe80000100a00 */
[----:B------:R-:W-:Y:S04]  /*42070*/  STL.64 [R1+0x34d8], R34 ;  /* 0x0034d82201007387 */ /* 0x000fe80000100a00 */
[----:B------:R-:W-:-:S12]  /*42080*/  STL.64 [R1+0x34d0], R32 ;  /* 0x0034d02001007387 */ /* 0x000fd80000100a00 */
[----:B------:R-:W-:Y:S04]  /*42090*/  STL.64 [R1+0x290], R16 ;  /* 0x0002901001007387 */ /* 0x000fe80000100a00 */
[----:B------:R0:W-:Y:S02]  /*420a0*/  STL.64 [R1+0x298], R18 ;  /* 0x0002981201007387 */ /* 0x0001e40000100a00 */
[----:B0-----:R-:W-:-:S15]  /*420b0*/  HMMA.16816.F32 R16, R44, R30, R52 ;  /* 0x0000001e2c10723c */ /* 0x001fde0000001834 */
[----:B------:R-:W-:-:S08]  /*420c0*/  NOP ;  /* 0x0000000000007918 */ /* 0x000fd00000000000 */
[----:B------:R-:W-:Y:S01]  /*420d0*/  STL [R1+0x284], R17 ;  /* 0x0002841101007387 */ /* 0x000fe20000100800 */
[----:B------:R-:W-:-:S03]  /*420e0*/  IMAD.MOV.U32 R12, RZ, RZ, R16 ;  /* 0x000000ffff0c7224 */ /* 0x000fc600078e0010 */
[----:B------:R-:W-:Y:S04]  /*420f0*/  STL.64 [R1+0x288], R18 ;  /* 0x0002881201007387 */ /* 0x000fe80000100a00 */
[----:B------:R-:W-:Y:S04]  /*42100*/  STL.64 [R1+0x34e8], R30 ;  /* 0x0034e81e01007387 */ /* 0x000fe80000100a00 */
[----:B------:R-:W-:Y:S04]  /*42110*/  STL.64 [R1+0x34e0], R28 ;  /* 0x0034e01c01007387 */ /* 0x000fe80000100a00 */
[----:B------:R-:W-:Y:S04]  /*42120*/  STL [R1+0x31fc], R12 ;  /* 0x0031fc0c01007387 */ /* 0x000fe80000100800 */
[----:B------:R-:W-:Y:S04]  /*42130*/  STL.64 [R1+0x3500], R14 ;  /* 0x0035000e01007387 */ /* 0x000fe80000100a00 */
[----:B------:R0:W-:Y:S04]  /*42140*/  STL [R1+0x34f8], R13 ;  /* 0x0034f80d01007387 */ /* 0x0001e80000100800 */
[----:B------:R-:W2:Y:S01]  /*42150*/  LDL.LU R52, [R1+0x180] ;  /* 0x0001800001347983 */ /* 0x000ea20000300800 */
[----:B0-----:R-:W-:-:S15]  /*42160*/  HMMA.16816.F32 R12, R44, R38, R56 ;  /* 0x000000262c0c723c */ /* 0x001fde0000001838 */
[----:B------:R-:W-:-:S08]  /*42170*/  NOP ;  /* 0x0000000000007918 */ /* 0x000fd00000000000 */
[----:B------:R-:W-:Y:S04]  /*42180*/  STL.64 [R1+0x270], R12 ;  /* 0x0002700c01007387 */ /* 0x000fe80000100a00 */
[----:B------:R0:W-:Y:S04]  /*42190*/  STL.64 [R1+0x278], R14 ;  /* 0x0002780e01007387 */ /* 0x0001e80000100a00 */
[----:B------:R-:W2:Y:S04]  /*421a0*/  LDL.LU R53, [R1+0x184] ;  /* 0x0001840001357983 */ /* 0x000ea80000300800 */
[----:B------:R-:W3:Y:S04]  /*421b0*/  LDL.LU R54, [R1+0x188] ;  /* 0x0001880001367983 */ /* 0x000ee80000300800 */
[----:B------:R-:W3:Y:S04]  /*421c0*/  LDL.LU R55, [R1+0x18c] ;  /* 0x00018c0001377983 */ /* 0x000ee80000300800 */
[----:B---3--:R-:W-:Y:S04]  /*421d0*/  STL.64 [R1+0x3510], R54 ;  /* 0x0035103601007387 */ /* 0x008fe80000100a00 */
[----:B--2---:R-:W-:Y:S04]  /*421e0*/  STL.64 [R1+0x3508], R52 ;  /* 0x0035083401007387 */ /* 0x004fe80000100a00 */
[----:B------:R-:W2:Y:S04]  /*421f0*/  LDL.LU R20, [R1+0x200] ;  /* 0x0002000001147983 */ /* 0x000ea80000300800 */
[----:B------:R-:W2:Y:S04]  /*42200*/  LDL.LU R21, [R1+0x204] ;  /* 0x0002040001157983 */ /* 0x000ea80000300800 */
[----:B------:R-:W3:Y:S04]  /*42210*/  LDL.LU R22, [R1+0x208] ;  /* 0x0002080001167983 */ /* 0x000ee80000300800 */
[----:B------:R-:W3:Y:S01]  /*42220*/  LDL.LU R23, [R1+0x20c] ;  /* 0x00020c0001177983 */ /* 0x000ee20000300800 */
[----:B------:R-:W-:-:S02]  /*42230*/  IMAD.MOV.U32 R42, RZ, RZ, R8 ;  /* 0x000000ffff2a7224 */ /* 0x000fc400078e0008 */
[----:B------:R-:W-:Y:S01]  /*42240*/  IMAD.MOV.U32 R43, RZ, RZ, R5 ;  /* 0x000000ffff2b7224 */ /* 0x000fe200078e0005 */
[----:B---3--:R-:W-:Y:S04]  /*42250*/  STL.64 [R1+0x3520], R22 ;  /* 0x0035201601007387 */ /* 0x008fe80000100a00 */
[----:B--2---:R-:W-:Y:S04]  /*42260*/  STL.64 [R1+0x3518], R20 ;  /* 0x0035181401007387 */ /* 0x004fe80000100a00 */
[----:B------:R-:W-:Y:S04]  /*42270*/  STL.64 [R1+0x3530], R42 ;  /* 0x0035302a01007387 */ /* 0x000fe80000100a00 */
[----:B------:R-:W2:Y:S04]  /*42280*/  LDL.LU R8, [R1+0x220] ;  /* 0x0002200001087983 */ /* 0x000ea80000300800 */
[----:B------:R-:W2:Y:S04]  /*42290*/  LDL.LU R9, [R1+0x224] ;  /* 0x0002240001097983 */ /* 0x000ea80000300800 */
[----:B------:R-:W3:Y:S04]  /*422a0*/  LDL.LU R10, [R1+0x228] ;  /* 0x00022800010a7983 */ /* 0x000ee80000300800 */
[----:B------:R-:W3:Y:S01]  /*422b0*/  LDL.LU R11, [R1+0x22c] ;  /* 0x00022c00010b7983 */ /* 0x000ee20000300800 */
[----:B0-----:R-:W-:-:S02]  /*422c0*/  IMAD.MOV.U32 R14, RZ, RZ, R4 ;  /* 0x000000ffff0e7224 */ /* 0x001fc400078e0004 */
[----:B------:R-:W-:Y:S01]  /*422d0*/  IMAD.MOV.U32 R15, RZ, RZ, R3 ;  /* 0x000000ffff0f7224 */ /* 0x000fe200078e0003 */
[----:B---3--:R-:W-:Y:S04]  /*422e0*/  STL.64 [R1+0x3540], R10 ;  /* 0x0035400a01007387 */ /* 0x008fe80000100a00 */
[----:B--2---:R0:W-:Y:S04]  /*422f0*/  STL.64 [R1+0x3538], R8 ;  /* 0x0035380801007387 */ /* 0x0041e80000100a00 */
[----:B------:R-:W-:Y:S04]  /*42300*/  STL.64 [R1+0x3548], R14 ;  /* 0x0035480e01007387 */ /* 0x000fe80000100a00 */
[----:B------:R-:W2:Y:S04]  /*42310*/  LDL.LU R4, [R1+0x240] ;  /* 0x0002400001047983 */ /* 0x000ea80000300800 */
[----:B------:R-:W2:Y:S04]  /*42320*/  LDL.LU R5, [R1+0x244] ;  /* 0x0002440001057983 */ /* 0x000ea80000300800 */
[----:B------:R-:W3:Y:S04]  /*42330*/  LDL.LU R6, [R1+0x248] ;  /* 0x0002480001067983 */ /* 0x000ee80000300800 */
[----:B------:R-:W3:Y:S04]  /*42340*/  LDL.LU R7, [R1+0x24c] ;  /* 0x00024c0001077983 */ /* 0x000ee80000300800 */
[----:B---3--:R-:W-:Y:S04]  /*42350*/  STL.64 [R1+0x3558], R6 ;  /* 0x0035580601007387 */ /* 0x008fe80000100a00 */
[----:B--2---:R1:W-:Y:S04]  /*42360*/  STL.64 [R1+0x3550], R4 ;  /* 0x0035500401007387 */ /* 0x0043e80000100a00 */
[----:B0-----:R-:W2:Y:S04]  /*42370*/  LDL.LU R8, [R1+0x250] ;  /* 0x0002500001087983 */ /* 0x001ea80000300800 */
[----:B------:R-:W2:Y:S04]  /*42380*/  LDL.LU R9, [R1+0x254] ;  /* 0x0002540001097983 */ /* 0x000ea80000300800 */
[----:B------:R-:W2:Y:S04]  /*42390*/  LDL.LU R10, [R1+0x258] ;  /* 0x00025800010a7983 */ /* 0x000ea80000300800 */
[----:B------:R-:W2:Y:S04]  /*423a0*/  LDL.LU R11, [R1+0x25c] ;  /* 0x00025c00010b7983 */ /* 0x000ea80000300800 */
[----:B-1----:R-:W3:Y:S04]  /*423b0*/  LDL.LU R4, [R1+0x260] ;  /* 0x0002600001047983 */ /* 0x002ee80000300800 */
[----:B------:R-:W3:Y:S04]  /*423c0*/  LDL.LU R5, [R1+0x264] ;  /* 0x0002640001057983 */ /* 0x000ee80000300800 */
[----:B------:R-:W3:Y:S04]  /*423d0*/  LDL.LU R6, [R1+0x268] ;  /* 0x0002680001067983 */ /* 0x000ee80000300800 */
[----:B------:R-:W3:Y:S04]  /*423e0*/  LDL.LU R7, [R1+0x26c] ;  /* 0x00026c0001077983 */ /* 0x000ee80000300800 */
[----:B------:R-:W2:Y:S04]  /*423f0*/  LDL.64 R42, [R1+0x78] ;  /* 0x00007800012a7983 */ /* 0x000ea80000100a00 */
[----:B------:R-:W4:Y:S04]  /*42400*/  LDL.64 R22, [R1+0x68] ;  /* 0x0000680001167983 */ /* 0x000f280000100a00 */
[----:B------:R-:W4:Y:S04]  /*42410*/  LDL.LU R52, [R1+0x230] ;  /* 0x0002300001347983 */ /* 0x000f280000300800 */
[----:B------:R-:W4:Y:S04]  /*42420*/  LDL.LU R53, [R1+0x234] ;  /* 0x0002340001357983 */ /* 0x000f280000300800 */
[----:B------:R-:W4:Y:S04]  /*42430*/  LDL.LU R54, [R1+0x238] ;  /* 0x0002380001367983 */ /* 0x000f280000300800 */
[----:B------:R-:W4:Y:S01]  /*42440*/  LDL.LU R55, [R1+0x23c] ;  /* 0x00023c0001377983 */ /* 0x000f220000300800 */
[----:B------:R-:W-:-:S02]  /*42450*/  IMAD.MOV.U32 R14, RZ, RZ, R2 ;  /* 0x000000ffff0e7224 */ /* 0x000fc400078e0002 */
[----:B------:R-:W-:Y:S01]  /*42460*/  IMAD.MOV.U32 R15, RZ, RZ, R0 ;  /* 0x000000ffff0f7224 */ /* 0x000fe200078e0000 */
[----:B------:R-:W4:Y:S04]  /*42470*/  LDL.64 R30, [R1+0x48] ;  /* 0x00004800011e7983 */ /* 0x000f280000100a00 */
[----:B------:R-:W4:Y:S04]  /*42480*/  LDL.LU R32, [R1+0x210] ;  /* 0x0002100001207983 */ /* 0x000f280000300800 */
[----:B------:R-:W4:Y:S04]  /*42490*/  LDL.LU R33, [R1+0x214] ;  /* 0x0002140001217983 */ /* 0x000f280000300800 */
[----:B------:R-:W4:Y:S04]  /*424a0*/  LDL.LU R34, [R1+0x218] ;  /* 0x0002180001227983 */ /* 0x000f280000300800 */
[----:B------:R-:W4:Y:S04]  /*424b0*/  LDL.LU R35, [R1+0x21c] ;  /* 0x00021c0001237983 */ /* 0x000f280000300800 */
[----:B------:R-:W4:Y:S04]  /*424c0*/  LDL.64 R18, [R1+0x28] ;  /* 0x0000280001127983 */ /* 0x000f280000100a00 */
        /* <DEDUP_REMOVED lines=12> */
[----:B------:R-:W-:Y:S04]  /*42590*/  STL.64 [R1+0x3498], R38 ;  /* 0x0034982601007387 */ /* 0x000fe80000100a00 */
[----:B------:R0:W-:Y:S04]  /*425a0*/  STL.64 [R1+0x3490], R36 ;  /* 0x0034902401007387 */ /* 0x0001e80000100a00 */
[----:B0-----:R-:W4:Y:S04]  /*425b0*/  LDL.LU R36, [R1+0x1b0] ;  /* 0x0001b00001247983 */ /* 0x001f280000300800 */
[----:B------:R-:W4:Y:S04]  /*425c0*/  LDL.LU R37, [R1+0x1b4] ;  /* 0x0001b40001257983 */ /* 0x000f280000300800 */
[----:B------:R-:W4:Y:S04]  /*425d0*/  LDL.LU R38, [R1+0x1b8] ;  /* 0x0001b80001267983 */ /* 0x000f280000300800 */
[----:B------:R-:W4:Y:S01]  /*425e0*/  LDL.LU R39, [R1+0x1bc] ;  /* 0x0001bc0001277983 */ /* 0x000f220000300800 */
[C---:B---3--:R-:W-:Y:S06]  /*425f0*/  HMMA.16816.F32 R12, R44.reuse, R14, R4 ;  /* 0x0000000e2c0c723c */ /* 0x048fec0000001804 */
[----:B--2---:R-:W-:Y:S01]  /*42600*/  HMMA.16816.F32 R8, R44, R42, R8 ;  /* 0x0000002a2c08723c */ /* 0x004fe20000001808 */
[----:B------:R-:W2:Y:S04]  /*42610*/  LDL.LU.64 R6, [R1+0x3558] ;  /* 0x0035580001067983 */ /* 0x000ea80000300a00 */
[----:B------:R-:W2:Y:S01]  /*42620*/  LDL.LU.64 R4, [R1+0x3550] ;  /* 0x0035500001047983 */ /* 0x000ea20000300a00 */
[----:B------:R-:W-:-:S02]  /*42630*/  IMAD.MOV.U32 R2, RZ, RZ, R42 ;  /* 0x000000ffff027224 */ /* 0x000fc400078e002a */
[----:B------:R-:W-:-:S09]  /*42640*/  IMAD.MOV.U32 R0, RZ, RZ, R43 ;  /* 0x000000ffff007224 */ /* 0x000fd200078e002b */
[----:B------:R-:W-:Y:S04]  /*42650*/  STL.64 [R1+0x260], R12 ;  /* 0x0002600c01007387 */ /* 0x000fe80000100a00 */
[----:B------:R0:W-:Y:S04]  /*42660*/  STL.64 [R1+0x268], R14 ;  /* 0x0002680e01007387 */ /* 0x0001e80000100a00 */
[----:B0-----:R-:W3:Y:S04]  /*42670*/  LDL.LU.64 R14, [R1+0x3548] ;  /* 0x00354800010e7983 */ /* 0x001ee80000300a00 */
[----:B------:R-:W-:Y:S04]  /*42680*/  STL.64 [R1+0x250], R8 ;  /* 0x0002500801007387 */ /* 0x000fe80000100a00 */
[----:B------:R0:W-:Y:S04]  /*42690*/  STL.64 [R1+0x258], R10 ;  /* 0x0002580a01007387 */ /* 0x0001e80000100a00 */
[----:B0-----:R-:W3:Y:S04]  /*426a0*/  LDL.LU.64 R10, [R1+0x3540] ;  /* 0x00354000010a7983 */ /* 0x001ee80000300a00 */
[----:B------:R-:W3:Y:S04]  /*426b0*/  LDL.LU.64 R8, [R1+0x3538] ;  /* 0x0035380001087983 */ /* 0x000ee80000300a00 */
[----:B------:R-:W3:Y:S01]  /*426c0*/  LDL.LU.64 R42, [R1+0x3530] ;  /* 0x00353000012a7983 */ /* 0x000ee20000300a00 */
[----:B----4-:R-:W-:Y:S01]  /*426d0*/  IMAD.MOV.U32 R3, RZ, RZ, R23 ;  /* 0x000000ffff037224 */ /* 0x010fe200078e0017 */
[C---:B--2---:R-:W-:Y:S06]  /*426e0*/  HMMA.16816.F32 R4, R44.reuse, R22, R4 ;  /* 0x000000162c04723c */ /* 0x044fec0000001804 */
[----:B---3--:R-:W-:-:S15]  /*426f0*/  HMMA.16816.F32 R12, R44, R14, R52 ;  /* 0x0000000e2c0c723c */ /* 0x008fde0000001834 */
[----:B------:R-:W-:-:S02]  /*42700*/  NOP ;  /* 0x0000000000007918 */ /* 0x000fc40000000000 */
[----:B------:R-:W-:Y:S04]  /*42710*/  STL.64 [R1+0x240], R4 ;  /* 0x0002400401007387 */ /* 0x000fe80000100a00 */
[----:B------:R0:W-:Y:S01]  /*42720*/  STL.64 [R1+0x248], R6 ;  /* 0x0002480601007387 */ /* 0x0001e20000100a00 */
[C---:B------:R-:W-:Y:S06]  /*42730*/  HMMA.16816.F32 R8, R44.reuse, R30, R8 ;  /* 0x0000001e2c08723c */ /* 0x040fec0000001808 */
[----:B------:R-:W-:Y:S01]  /*42740*/  HMMA.16816.F32 R40, R44, R42, R32 ;  /* 0x0000002a2c28723c */ /* 0x000fe20000001820 */
[----:B0-----:R-:W2:Y:S01]  /*42750*/  LDL.LU.64 R6, [R1+0x3528] ;  /* 0x0035280001067983 */ /* 0x001ea20000300a00 */
[----:B------:R-:W-:-:S03]  /*42760*/  IMAD.MOV.U32 R4, RZ, RZ, R22 ;  /* 0x000000ffff047224 */ /* 0x000fc600078e0016 */
[----:B------:R-:W3:Y:S04]  /*42770*/  LDL.LU.64 R22, [R1+0x3520] ;  /* 0x0035200001167983 */ /* 0x000ee80000300a00 */
[----:B------:R-:W3:Y:S04]  /*42780*/  LDL.LU.64 R20, [R1+0x3518] ;  /* 0x0035180001147983 */ /* 0x000ee80000300a00 */
[----:B------:R-:W4:Y:S04]  /*42790*/  LDL.LU.64 R54, [R1+0x3510] ;  /* 0x0035100001367983 */ /* 0x000f280000300a00 */
[----:B------:R-:W4:Y:S04]  /*427a0*/  LDL.LU.64 R52, [R1+0x3508] ;  /* 0x0035080001347983 */ /* 0x000f280000300a00 */
[----:B------:R0:W-:Y:S04]  /*427b0*/  STL.64 [R1+0x230], R12 ;  /* 0x0002300c01007387 */ /* 0x0001e80000100a00 */
[----:B------:R1:W-:Y:S01]  /*427c0*/  STL [R1+0x238], R14 ;  /* 0x0002380e01007387 */ /* 0x0003e20000100800 */
[----:B------:R-:W-:-:S02]  /*427d0*/  IMAD.MOV.U32 R5, RZ, RZ, R31 ;  /* 0x000000ffff057224 */ /* 0x000fc400078e001f */
[----:B0-----:R-:W-:Y:S02]  /*427e0*/  IMAD.MOV.U32 R12, RZ, RZ, R15 ;  /* 0x000000ffff0c7224 */ /* 0x001fe400078e000f */
[----:B-1----:R-:W4:Y:S04]  /*427f0*/  LDL.LU.64 R14, [R1+0x3500] ;  /* 0x00350000010e7983 */ /* 0x002f280000300a00 */
[----:B------:R-:W4:Y:S04]  /*42800*/  LDL.LU R13, [R1+0x34f8] ;  /* 0x0034f800010d7983 */ /* 0x000f280000300800 */
[----:B------:R0:W-:Y:S04]  /*42810*/  STL.64 [R1+0x220], R8 ;  /* 0x0002200801007387 */ /* 0x0001e80000100a00 */
[----:B------:R1:W-:Y:S01]  /*42820*/  STL.64 [R1+0x228], R10 ;  /* 0x0002280a01007387 */ /* 0x0003e20000100a00 */
[----:B0-----:R-:W-:-:S03]  /*42830*/  IMAD.MOV.U32 R9, RZ, RZ, R30 ;  /* 0x000000ffff097224 */ /* 0x001fc600078e001e */
[----:B-1----:R-:W2:Y:S04]  /*42840*/  LDL.LU.64 R10, [R1+0x34f0] ;  /* 0x0034f000010a7983 */ /* 0x002ea80000300a00 */
[----:B------:R-:W4:Y:S04]  /*42850*/  LDL.LU.64 R30, [R1+0x34e8] ;  /* 0x0034e800011e7983 */ /* 0x000f280000300a00 */
[----:B------:R-:W4:Y:S04]  /*42860*/  LDL.LU.64 R28, [R1+0x34e0] ;  /* 0x0034e000011c7983 */ /* 0x000f280000300a00 */
[----:B------:R-:W4:Y:S04]  /*42870*/  LDL.LU.64 R34, [R1+0x34d8] ;  /* 0x0034d80001227983 */ /* 0x000f280000300a00 */
[----:B------:R-:W4:Y:S04]  /*42880*/  LDL.LU.64 R32, [R1+0x34d0] ;  /* 0x0034d00001207983 */ /* 0x000f280000300a00 */
[----:B------:R-:W-:Y:S04]  /*42890*/  STL.64 [R1+0x210], R40 ;  /* 0x0002102801007387 */ /* 0x000fe80000100a00 */
[----:B------:R0:W-:Y:S04]  /*428a0*/  STL.64 [R1+0x218], R42 ;  /* 0x0002182a01007387 */ /* 0x0001e80000100a00 */
[----:B0-----:R-:W2:Y:S01]  /*428b0*/  LDL.LU.64 R42, [R1+0x34c8] ;  /* 0x0034c800012a7983 */ /* 0x001ea20000300a00 */
[----:B---3--:R-:W-:-:S15]  /*428c0*/  HMMA.16816.F32 R20, R44, R18, R20 ;  /* 0x000000122c14723c */ /* 0x008fde0000001814 */
[----:B------:R-:W-:-:S08]  /*428d0*/  NOP ;  /* 0x0000000000007918 */ /* 0x000fd00000000000 */
[----:B------:R0:W-:Y:S04]  /*428e0*/  STL.64 [R1+0x200], R20 ;  /* 0x0002001401007387 */ /* 0x0001e80000100a00 */
[----:B------:R-:W-:Y:S01]  /*428f0*/  STL.64 [R1+0x208], R22 ;  /* 0x0002081601007387 */ /* 0x000fe20000100a00 */
[----:B--2---:R-:W-:Y:S01]  /*42900*/  HMMA.16816.F32 R48, R44, R42, R48 ;  /* 0x0000002a2c30723c */ /* 0x004fe20000001830 */
[----:B0-----:R-:W-:Y:S01]  /*42910*/  IMAD.MOV.U32 R21, RZ, RZ, R18 ;  /* 0x000000ffff157224 */ /* 0x001fe200078e0012 */
[----:B------:R-:W-:Y:S02]  /*42920*/  MOV R20, R19 ;  /* 0x0000001300147202 */ /* 0x000fe40000000f00 */
[----:B------:R-:W2:Y:S04]  /*42930*/  LDL.LU.64 R18, [R1+0x34c0] ;  /* 0x0034c00001127983 */ /* 0x000ea80000300a00 */
[----:B------:R-:W3:-:S15]  /*42940*/  LDL.LU.64 R16, [R1+0x34b8] ;  /* 0x0034b80001107983 */ /* 0x000ede0000300a00 */
[----:B------:R-:W-:Y:S04]  /*42950*/  STL.64 [R1+0x1f0], R48 ;  /* 0x0001f03001007387 */ /* 0x000fe80000100a00 */
[----:B------:R0:W-:Y:S04]  /*42960*/  STL.64 [R1+0x1f8], R50 ;  /* 0x0001f83201007387 */ /* 0x0001e80000100a00 */
[----:B0-----:R-:W4:Y:S04]  /*42970*/  LDL.LU.64 R50, [R1+0x34b0] ;  /* 0x0034b00001327983 */ /* 0x001f280000300a00 */
[----:B------:R0:W-:Y:S04]  /*42980*/  STL.64 [R1+0x33d0], R42 ;  /* 0x0033d02a01007387 */ /* 0x0001e80000100a00 */
[----:B------:R-:W2:Y:S04]  /*42990*/  LDL.LU R40, [R1+0x1c0] ;  /* 0x0001c00001287983 */ /* 0x000ea80000300800 */
[----:B------:R-:W2:Y:S04]  /*429a0*/  LDL.LU R41, [R1+0x1c4] ;  /* 0x0001c40001297983 */ /* 0x000ea80000300800 */
[----:B0-----:R-:W2:Y:S04]  /*429b0*/  LDL.LU R42, [R1+0x1c8] ;  /* 0x0001c800012a7983 */ /* 0x001ea80000300800 */
[----:B------:R-:W2:Y:S01]  /*429c0*/  LDL.LU R43, [R1+0x1cc] ;  /* 0x0001cc00012b7983 */ /* 0x000ea20000300800 */
[----:B----4-:R-:W-:-:S15]  /*429d0*/  HMMA.16816.F32 R24, R44, R50, R24 ;  /* 0x000000322c18723c */ /* 0x010fde0000001818 */
[----:B------:R-:W-:-:S08]  /*429e0*/  NOP ;  /* 0x0000000000007918 */ /* 0x000fd00000000000 */
[----:B------:R-:W-:Y:S04]  /*429f0*/  STL.64 [R1+0x1e0], R24 ;  /* 0x0001e01801007387 */ /* 0x000fe80000100a00 */
[----:B------:R0:W-:Y:S04]  /*42a00*/  STL.64 [R1+0x1e8], R26 ;  /* 0x0001e81a01007387 */ /* 0x0001e80000100a00 */
[----:B0-----:R-:W4:Y:S04]  /*42a10*/  LDL.LU.64 R26, [R1+0x34a8] ;  /* 0x0034a800011a7983 */ /* 0x001f280000300a00 */
[----:B------:R-:W4:Y:S04]  /*42a20*/  LDL.LU.64 R24, [R1+0x34a0] ;  /* 0x0034a00001187983 */ /* 0x000f280000300a00 */
[----:B------:R0:W-:Y:S04]  /*42a30*/  STL.64 [R1+0x33c8], R50 ;  /* 0x0033c83201007387 */ /* 0x0001e80000100a00 */
[----:B------:R-:W3:Y:S04]  /*42a40*/  LDL.LU R48, [R1+0x1d0] ;  /* 0x0001d00001307983 */ /* 0x000ee80000300800 */
[----:B------:R-:W3:Y:S04]  /*42a50*/  LDL.LU R49, [R1+0x1d4] ;  /* 0x0001d40001317983 */ /* 0x000ee80000300800 */
[----:B0-----:R-:W3:Y:S04]  /*42a60*/  LDL.LU R50, [R1+0x1d8] ;  /* 0x0001d80001327983 */ /* 0x001ee80000300800 */
[----:B------:R-:W3:Y:S01]  /*42a70*/  LDL.LU R51, [R1+0x1dc] ;  /* 0x0001dc0001337983 */ /* 0x000ee20000300800 */
[C---:B--2---:R-:W-:Y:S03]  /*42a80*/  HMMA.16816.F32 R40, R44.reuse, R10, R40 ;  /* 0x0000000a2c28723c */ /* 0x044fe60000001828 */
[----:B------:R-:W-:Y:S03]  /*42a90*/  STL.64 [R1+0x33d8], R6 ;  /* 0x0033d80601007387 */ /* 0x000fe60000100a00 */
[C---:B------:R-:W-:Y:S06]  /*42aa0*/  HMMA.16816.F32 R36, R44.reuse, R14, R36 ;  /* 0x0000000e2c24723c */ /* 0x040fec0000001824 */
[----:B---3--:R-:W-:-:S15]  /*42ab0*/  HMMA.16816.F32 R48, R44, R6, R48 ;  /* 0x000000062c30723c */ /* 0x008fde0000001830 */
[----:B------:R-:W-:-:S08]  /*42ac0*/  NOP ;  /* 0x0000000000007918 */ /* 0x000fd00000000000 */
[----:B------:R-:W-:Y:S04]  /*42ad0*/  STL.64 [R1+0x1d0], R48 ;  /* 0x0001d03001007387 */ /* 0x000fe80000100a00 */
[----:B------:R-:W-:Y:S04]  /*42ae0*/  STL.64 [R1+0x1d8], R50 ;  /* 0x0001d83201007387 */ /* 0x000fe80000100a00 */
[----:B------:R-:W-:Y:S04]  /*42af0*/  STL.64 [R1+0x33e8], R14 ;  /* 0x0033e80e01007387 */ /* 0x000fe80000100a00 */
[----:B------:R-:W-:Y:S04]  /*42b00*/  STL.64 [R1+0x1c0], R40 ;  /* 0x0001c02801007387 */ /* 0x000fe80000100a00 */
[----:B------:R-:W-:Y:S04]  /*42b10*/  STL.64 [R1+0x1c8], R42 ;  /* 0x0001c82a01007387 */ /* 0x000fe80000100a00 */
[----:B------:R0:W-:Y:S02]  /*42b20*/  STL.64 [R1+0x33e0], R12 ;  /* 0x0033e00c01007387 */ /* 0x0001e40000100a00 */
[----:B0-----:R-:W-:Y:S02]  /*42b30*/  HMMA.16816.F32 R12, R44, R18, R52 ;  /* 0x000000122c0c723c */ /* 0x001fe40000001834 */
[----:B------:R-:W-:Y:S04]  /*42b40*/  STL.64 [R1+0x1b0], R36 ;  /* 0x0001b02401007387 */ /* 0x000fe80000100a00 */
[----:B------:R-:W-:Y:S04]  /*42b50*/  STL.64 [R1+0x1b8], R38 ;  /* 0x0001b82601007387 */ /* 0x000fe80000100a00 */
[----:B------:R-:W-:Y:S04]  /*42b60*/  STL.64 [R1+0x33f8], R18 ;  /* 0x0033f81201007387 */ /* 0x000fe80000100a00 */
[----:B------:R-:W-:Y:S09]  /*42b70*/  STL.64 [R1+0x33f0], R16 ;  /* 0x0033f01001007387 */ /* 0x000ff20000100a00 */
[----:B------:R-:W-:Y:S04]  /*42b80*/  STL.64 [R1+0x180], R12 ;  /* 0x0001800c01007387 */ /* 0x000fe80000100a00 */
[----:B------:R4:W-:Y:S02]  /*42b90*/  STL.64 [R1+0x188], R14 ;  /* 0x0001880e01007387 */ /* 0x0009e40000100a00 */
[----:B----4-:R-:W-:-:S15]  /*42ba0*/  HMMA.16816.F32 R12, R24, R34, R56 ;  /* 0x00000022180c723c */ /* 0x010fde0000001838 */
[----:B------:R-:W-:-:S09]  /*42bb0*/  NOP ;  /* 0x0000000000007918 */ /* 0x000fd20000000000 */
[----:B------:R-:W-:Y:S01]  /*42bc0*/  IMAD.MOV.U32 R8, RZ, RZ, R15 ;  /* 0x000000ffff087224 */ /* 0x000fe200078e000f */
[----:B------:R-:W-:Y:S04]  /*42bd0*/  STL.64 [R1+0x170], R12 ;  /* 0x0001700c01007387 */ /* 0x000fe80000100a00 */
[----:B------:R-:W-:Y:S04]  /*42be0*/  STL [R1+0x178], R14 ;  /* 0x0001780e01007387 */ /* 0x000fe80000100800 */
[----:B------:R-:W-:Y:S04]  /*42bf0*/  STL.64 [R1+0x3418], R10 ;  /* 0x0034180a01007387 */ /* 0x000fe80000100a00 */
[----:B------:R-:W-:Y:S04]  /*42c00*/  STL [R1+0x3410], R8 ;  /* 0x0034100801007387 */ /* 0x000fe80000100800 */
[----:B------:R0:W-:Y:S04]  /*42c10*/  STL.64 [R1+0x3408], R34 ;  /* 0x0034082201007387 */ /* 0x0001e80000100a00 */
[----:B------:R-:W-:Y:S04]  /*42c20*/  STL.64 [R1+0x3400], R32 ;  /* 0x0034002001007387 */ /* 0x000fe80000100a00 */
[----:B------:R-:W2:Y:S04]  /*42c30*/  LDL.LU R56, [R1+0xa0] ;  /* 0x0000a00001387983 */ /* 0x000ea80000300800 */
        /* <DEDUP_REMOVED lines=12> */
[----:B--2---:R1:W-:Y:S04]  /*42d00*/  STL.64 [R1+0x3430], R48 ;  /* 0x0034303001007387 */ /* 0x0043e80000100a00 */
[----:B------:R2:W-:Y:S04]  /*42d10*/  STL.64 [R1+0x3440], R42 ;  /* 0x0034402a01007387 */ /* 0x0005e80000100a00 */
[----:B------:R-:W3:Y:S04]  /*42d20*/  LDL.LU R16, [R1+0xf0] ;  /* 0x0000f00001107983 */ /* 0x000ee80000300800 */
[----:B------:R-:W3:Y:S04]  /*42d30*/  LDL.LU R17, [R1+0xf4] ;  /* 0x0000f40001117983 */ /* 0x000ee80000300800 */
[----:B------:R-:W4:Y:S04]  /*42d40*/  LDL.LU R18, [R1+0xf8] ;  /* 0x0000f80001127983 */ /* 0x000f280000300800 */
[----:B------:R-:W4:Y:S01]  /*42d50*/  LDL.LU R19, [R1+0xfc] ;  /* 0x0000fc0001137983 */ /* 0x000f220000300800 */
[----:B0-----:R-:W-:-:S02]  /*42d60*/  IMAD.MOV.U32 R34, RZ, RZ, R9 ;  /* 0x000000ffff227224 */ /* 0x001fc400078e0009 */
[----:B------:R-:W-:Y:S01]  /*42d70*/  IMAD.MOV.U32 R35, RZ, RZ, R5 ;  /* 0x000000ffff237224 */ /* 0x000fe200078e0005 */
[----:B----4-:R-:W-:Y:S04]  /*42d80*/  STL.64 [R1+0x3450], R18 ;  /* 0x0034501201007387 */ /* 0x010fe80000100a00 */
[----:B---3--:R-:W-:Y:S04]  /*42d90*/  STL.64 [R1+0x3448], R16 ;  /* 0x0034481001007387 */ /* 0x008fe80000100a00 */
[----:B------:R0:W-:Y:S04]  /*42da0*/  STL.64 [R1+0x3458], R34 ;  /* 0x0034582201007387 */ /* 0x0001e80000100a00 */
[----:B-1----:R-:W3:Y:S04]  /*42db0*/  LDL.LU R48, [R1+0x110] ;  /* 0x0001100001307983 */ /* 0x002ee80000300800 */
[----:B------:R-:W3:Y:S04]  /*42dc0*/  LDL.LU R49, [R1+0x114] ;  /* 0x0001140001317983 */ /* 0x000ee80000300800 */
[----:B------:R-:W4:Y:S04]  /*42dd0*/  LDL.LU R50, [R1+0x118] ;  /* 0x0001180001327983 */ /* 0x000f280000300800 */
[----:B------:R-:W4:Y:S01]  /*42de0*/  LDL.LU R51, [R1+0x11c] ;  /* 0x00011c0001337983 */ /* 0x000f220000300800 */
[----:B--2---:R-:W-:-:S02]  /*42df0*/  IMAD.MOV.U32 R42, RZ, RZ, R4 ;  /* 0x000000ffff2a7224 */ /* 0x004fc400078e0004 */
[----:B------:R-:W-:Y:S02]  /*42e00*/  IMAD.MOV.U32 R43, RZ, RZ, R3 ;  /* 0x000000ffff2b7224 */ /* 0x000fe400078e0003 */
[----:B0-----:R-:W-:Y:S02]  /*42e10*/  IMAD.MOV.U32 R34, RZ, RZ, R2 ;  /* 0x000000ffff227224 */ /* 0x001fe400078e0002 */
[----:B------:R-:W-:Y:S01]  /*42e20*/  IMAD.MOV.U32 R35, RZ, RZ, R0 ;  /* 0x000000ffff237224 */ /* 0x000fe200078e0000 */
[----:B----4-:R-:W-:Y:S04]  /*42e30*/  STL.64 [R1+0x3468], R50 ;  /* 0x0034683201007387 */ /* 0x010fe80000100a00 */
[----:B---3--:R0:W-:Y:S04]  /*42e40*/  STL.64 [R1+0x3460], R48 ;  /* 0x0034603001007387 */ /* 0x0081e80000100a00 */
[----:B------:R-:W-:Y:S04]  /*42e50*/  STL.64 [R1+0x3470], R42 ;  /* 0x0034702a01007387 */ /* 0x000fe80000100a00 */
[----:B------:R1:W-:Y:S04]  /*42e60*/  STL.64 [R1+0x3478], R34 ;  /* 0x0034782201007387 */ /* 0x0003e80000100a00 */
[----:B0-----:R-:W2:Y:S04]  /*42e70*/  LDL.LU R48, [R1+0x130] ;  /* 0x0001300001307983 */ /* 0x001ea80000300800 */
[----:B------:R-:W2:Y:S04]  /*42e80*/  LDL.LU R49, [R1+0x134] ;  /* 0x0001340001317983 */ /* 0x000ea80000300800 */
[----:B------:R-:W3:Y:S04]  /*42e90*/  LDL.LU R50, [R1+0x138] ;  /* 0x0001380001327983 */ /* 0x000ee80000300800 */
[----:B------:R-:W3:Y:S04]  /*42ea0*/  LDL.LU R51, [R1+0x13c] ;  /* 0x00013c0001337983 */ /* 0x000ee80000300800 */
[----:B---3--:R-:W-:Y:S04]  /*42eb0*/  STL.64 [R1+0x3488], R50 ;  /* 0x0034883201007387 */ /* 0x008fe80000100a00 */
[----:B--2---:R0:W-:Y:S04]  /*42ec0*/  STL.64 [R1+0x3480], R48 ;  /* 0x0034803001007387 */ /* 0x0041e80000100a00 */
[----:B------:R-:W2:Y:S04]  /*42ed0*/  LDL.LU R32, [R1+0x140] ;  /* 0x0001400001207983 */ /* 0x000ea80000300800 */
[----:B------:R-:W2:Y:S04]  /*42ee0*/  LDL.LU R33, [R1+0x144] ;  /* 0x0001440001217983 */ /* 0x000ea80000300800 */
[----:B-1----:R-:W2:Y:S04]  /*42ef0*/  LDL.LU R34, [R1+0x148] ;  /* 0x0001480001227983 */ /* 0x002ea80000300800 */
[----:B------:R-:W2:Y:S04]  /*42f00*/  LDL.LU R35, [R1+0x14c] ;  /* 0x00014c0001237983 */ /* 0x000ea80000300800 */
[----:B------:R-:W3:Y:S04]  /*42f10*/  LDL.LU R36, [R1+0x160] ;  /* 0x0001600001247983 */ /* 0x000ee80000300800 */
[----:B------:R-:W3:Y:S04]  /*42f20*/  LDL.LU R37, [R1+0x164] ;  /* 0x0001640001257983 */ /* 0x000ee80000300800 */
[----:B------:R-:W3:Y:S04]  /*42f30*/  LDL.LU R38, [R1+0x168] ;  /* 0x0001680001267983 */ /* 0x000ee80000300800 */
[----:B------:R-:W3:Y:S04]  /*42f40*/  LDL.LU R39, [R1+0x16c] ;  /* 0x00016c0001277983 */ /* 0x000ee80000300800 */
[----:B0-----:R-:W4:Y:S04]  /*42f50*/  LDL.LU R48, [R1+0x150] ;  /* 0x0001500001307983 */ /* 0x001f280000300800 */
[----:B------:R-:W4:Y:S04]  /*42f60*/  LDL.LU R49, [R1+0x154] ;  /* 0x0001540001317983 */ /* 0x000f280000300800 */
[----:B------:R-:W4:Y:S04]  /*42f70*/  LDL.LU R50, [R1+0x158] ;  /* 0x0001580001327983 */ /* 0x000f280000300800 */
[----:B------:R-:W4:Y:S04]  /*42f80*/  LDL.LU R51, [R1+0x15c] ;  /* 0x00015c0001337983 */ /* 0x000f280000300800 */
[----:B------:R-:W2:Y:S04]  /*42f90*/  LDL.64 R42, [R1+0x88] ;  /* 0x00008800012a7983 */ /* 0x000ea80000100a00 */
        /* <DEDUP_REMOVED lines=25> */
[----:B------:R-:W-:Y:S01]  /*43130*/  IMAD.MOV.U32 R47, RZ, RZ, R61 ;  /* 0x000000ffff2f7224 */ /* 0x000fe200078e003d */
[----:B---3--:R-:W-:-:S15]  /*43140*/  HMMA.16816.F32 R36, R24, R30, R36 ;  /* 0x0000001e1824723c */ /* 0x008fde0000001824 */
[----:B------:R-:W-:-:S08]  /*43150*/  NOP ;  /* 0x0000000000007918 */ /* 0x000fd00000000000 */
[----:B------:R-:W-:Y:S04]  /*43160*/  STL.64 [R1+0x160], R36 ;  /* 0x0001602401007387 */ /* 0x000fe80000100a00 */
[----:B------:R0:W-:Y:S01]  /*43170*/  STL [R1+0x168], R38 ;  /* 0x0001682601007387 */ /* 0x0001e20000100800 */
[----:B------:R-:W-:-:S03]  /*43180*/  IMAD.MOV.U32 R61, RZ, RZ, R39 ;  /* 0x000000ffff3d7224 */ /* 0x000fc600078e0027 */
[----:B0-----:R-:W4:Y:S01]  /*43190*/  LDL.LU.64 R38, [R1+0x3498] ;  /* 0x0034980001267983 */ /* 0x001f220000300a00 */
[C---:B--2---:R-:W-:Y:S03]  /*431a0*/  HMMA.16816.F32 R32, R24.reuse, R42, R32 ;  /* 0x0000002a1820723c */ /* 0x044fe60000001820 */
[----:B------:R-:W2:Y:S04]  /*431b0*/  LDL.LU.64 R36, [R1+0x3490] ;  /* 0x0034900001247983 */ /* 0x000ea80000300a00 */
[----:B------:R-:W-:Y:S01]  /*431c0*/  STL [R1+0x3168], R61 ;  /* 0x0031683d01007387 */ /* 0x000fe20000100800 */
[----:B------:R-:W-:Y:S01]  /*431d0*/  IMAD.MOV.U32 R2, RZ, RZ, R43 ;  /* 0x000000ffff027224 */ /* 0x000fe200078e002b */
[----:B----4-:R-:W-:-:S15]  /*431e0*/  HMMA.16816.F32 R48, R24, R38, R48 ;  /* 0x000000261830723c */ /* 0x010fde0000001830 */
[----:B------:R-:W-:-:S08]  /*431f0*/  NOP ;  /* 0x0000000000007918 */ /* 0x000fd00000000000 */
[----:B------:R-:W-:Y:S04]  /*43200*/  STL.64 [R1+0x150], R48 ;  /* 0x0001503001007387 */ /* 0x000fe80000100a00 */
[----:B------:R0:W-:Y:S04]  /*43210*/  STL.64 [R1+0x158], R50 ;  /* 0x0001583201007387 */ /* 0x0001e80000100a00 */
[----:B0-----:R-:W3:Y:S04]  /*43220*/  LDL.LU.64 R50, [R1+0x3488] ;  /* 0x0034880001327983 */ /* 0x001ee80000300a00 */
[----:B------:R-:W3:Y:S04]  /*43230*/  LDL.LU.64 R48, [R1+0x3480] ;  /* 0x0034800001307983 */ /* 0x000ee80000300a00 */
[----:B------:R-:W-:Y:S04]  /*43240*/  STL.64 [R1+0x140], R32 ;  /* 0x0001402001007387 */ /* 0x000fe80000100a00 */
[----:B------:R0:W-:Y:S04]  /*43250*/  STL.64 [R1+0x148], R34 ;  /* 0x0001482201007387 */ /* 0x0001e80000100a00 */
[----:B0-----:R-:W3:Y:S04]  /*43260*/  LDL.LU.64 R34, [R1+0x3478] ;  /* 0x0034780001227983 */ /* 0x001ee80000300a00 */
[----:B------:R-:W4:Y:S04]  /*43270*/  LDL.LU.64 R42, [R1+0x3470] ;  /* 0x00347000012a7983 */ /* 0x000f280000300a00 */
[----:B------:R-:W-:Y:S01]  /*43280*/  STL [R1+0x337c], R2 ;  /* 0x00337c0201007387 */ /* 0x000fe20000100800 */
[C---:B---3--:R-:W-:Y:S06]  /*43290*/  HMMA.16816.F32 R32, R24.reuse, R34, R48 ;  /* 0x000000221820723c */ /* 0x048fec0000001830 */
[----:B----4-:R-:W-:Y:S01]  /*432a0*/  HMMA.16816.F32 R40, R24, R42, R16 ;  /* 0x0000002a1828723c */ /* 0x010fe20000001810 */
[----:B------:R-:W3:Y:S04]  /*432b0*/  LDL.LU.64 R50, [R1+0x3468] ;  /* 0x0034680001327983 */ /* 0x000ee80000300a00 */
[----:B------:R-:W3:-:S12]  /*432c0*/  LDL.LU.64 R48, [R1+0x3460] ;  /* 0x0034600001307983 */ /* 0x000ed80000300a00 */
[----:B------:R-:W-:Y:S01]  /*432d0*/  STL.64 [R1+0x130], R32 ;  /* 0x0001302001007387 */ /* 0x000fe20000100a00 */
[----:B------:R-:W-:-:S03]  /*432e0*/  IMAD.MOV.U32 R61, RZ, RZ, R35 ;  /* 0x000000ffff3d7224 */ /* 0x000fc600078e0023 */
[----:B------:R0:W-:Y:S04]  /*432f0*/  STL [R1+0x138], R34 ;  /* 0x0001382201007387 */ /* 0x0001e80000100800 */
[----:B0-----:R-:W4:Y:S04]  /*43300*/  LDL.LU.64 R34, [R1+0x3458] ;  /* 0x0034580001227983 */ /* 0x001f280000300a00 */
[----:B------:R-:W-:Y:S04]  /*43310*/  STL [R1+0x32a0], R61 ;  /* 0x0032a03d01007387 */ /* 0x000fe80000100800 */
[----:B------:R-:W2:Y:S04]  /*43320*/  LDL.LU.64 R18, [R1+0x3450] ;  /* 0x0034500001127983 */ /* 0x000ea80000300a00 */
[----:B------:R-:W2:Y:S04]  /*43330*/  LDL.LU.64 R16, [R1+0x3448] ;  /* 0x0034480001107983 */ /* 0x000ea80000300a00 */
[----:B------:R-:W-:Y:S04]  /*43340*/  STL.64 [R1+0x120], R40 ;  /* 0x0001202801007387 */ /* 0x000fe80000100a00 */
[----:B------:R0:W-:Y:S04]  /*43350*/  STL.64 [R1+0x128], R42 ;  /* 0x0001282a01007387 */ /* 0x0001e80000100a00 */
[----:B0-----:R-:W2:Y:S01]  /*43360*/  LDL.LU.64 R42, [R1+0x3440] ;  /* 0x00344000012a7983 */ /* 0x001ea20000300a00 */
[----:B------:R-:W-:Y:S01]  /*43370*/  IMAD.MOV.U32 R2, RZ, RZ, R59 ;  /* 0x000000ffff027224 */ /* 0x000fe200078e003b */
[C---:B---3--:R-:W-:Y:S06]  /*43380*/  HMMA.16816.F32 R48, R24.reuse, R58, R48 ;  /* 0x0000003a1830723c */ /* 0x048fec0000001830 */
[C---:B----4-:R-:W-:Y:S06]  /*43390*/  HMMA.16816.F32 R32, R24.reuse, R34, R8 ;  /* 0x000000221820723c */ /* 0x050fec0000001808 */
[C---:B--2---:R-:W-:Y:S11]  /*433a0*/  HMMA.16816.F32 R16, R24.reuse, R14, R16 ;  /* 0x0000000e1810723c */ /* 0x044ff60000001810 */
[----:B------:R-:W-:Y:S04]  /*433b0*/  STL.64 [R1+0x590], R48 ;  /* 0x0005903001007387 */ /* 0x000fe80000100a00 */
[----:B------:R0:W-:Y:S04]  /*433c0*/  STL.64 [R1+0x598], R50 ;  /* 0x0005983201007387 */ /* 0x0001e80000100a00 */
[----:B0-----:R-:W2:Y:S04]  /*433d0*/  LDL.LU.64 R50, [R1+0x3438] ;  /* 0x0034380001327983 */ /* 0x001ea80000300a00 */
[----:B------:R-:W2:Y:S01]  /*433e0*/  LDL.LU.64 R48, [R1+0x3430] ;  /* 0x0034300001307983 */ /* 0x000ea20000300a00 */
[----:B------:R-:W-:Y:S03]  /*433f0*/  HMMA.16816.F32 R40, R24, R42, R4 ;  /* 0x0000002a1828723c */ /* 0x000fe60000001804 */
[----:B------:R-:W3:Y:S04]  /*43400*/  LDL.LU.64 R58, [R1+0x3428] ;  /* 0x00342800013a7983 */ /* 0x000ee80000300a00 */
[----:B------:R-:W3:Y:S04]  /*43410*/  LDL.LU.64 R56, [R1+0x3420] ;  /* 0x0034200001387983 */ /* 0x000ee80000300a00 */
[----:B------:R0:W-:Y:S04]  /*43420*/  STL [R1+0x3380], R2 ;  /* 0x0033800201007387 */ /* 0x0001e80000100800 */
[----:B------:R-:W3:Y:S04]  /*43430*/  LDL.LU.64 R10, [R1+0x3418] ;  /* 0x00341800010a7983 */ /* 0x000ee80000300a00 */
[----:B------:R-:W4:Y:S04]  /*43440*/  LDL.LU R8, [R1+0x3410] ;  /* 0x0034100001087983 */ /* 0x000f280000300800 */
[----:B------:R-:W-:Y:S04]  /*43450*/  STL.64 [R1+0x580], R32 ;  /* 0x0005802001007387 */ /* 0x000fe80000100a00 */
[----:B------:R1:W-:Y:S01]  /*43460*/  STL.64 [R1+0x588], R34 ;  /* 0x0005882201007387 */ /* 0x0003e20000100a00 */
[----:B0-----:R-:W-:-:S03]  /*43470*/  IMAD.MOV.U32 R2, RZ, RZ, R15 ;  /* 0x000000ffff027224 */ /* 0x001fc600078e000f */
[----:B-1----:R-:W4:Y:S04]  /*43480*/  LDL.LU.64 R34, [R1+0x3408] ;  /* 0x0034080001227983 */ /* 0x002f280000300a00 */
[----:B------:R-:W4:Y:S04]  /*43490*/  LDL.LU.64 R32, [R1+0x3400] ;  /* 0x0034000001207983 */ /* 0x000f280000300a00 */
[----:B------:R-:W-:Y:S04]  /*434a0*/  STL.64 [R1+0x570], R16 ;  /* 0x0005701001007387 */ /* 0x000fe80000100a00 */
[----:B------:R0:W-:Y:S04]  /*434b0*/  STL.64 [R1+0x578], R18 ;  /* 0x0005781201007387 */ /* 0x0001e80000100a00 */
[----:B0-----:R-:W4:Y:S04]  /*434c0*/  LDL.LU.64 R18, [R1+0x33f8] ;  /* 0x0033f80001127983 */ /* 0x001f280000300a00 */
[----:B------:R-:W4:Y:S04]  /*434d0*/  LDL.LU.64 R16, [R1+0x33f0] ;  /* 0x0033f00001107983 */ /* 0x000f280000300a00 */
[----:B------:R-:W4:Y:S04]  /*434e0*/  LDL.LU.64 R14, [R1+0x33e8] ;  /* 0x0033e800010e7983 */ /* 0x000f280000300a00 */
[----:B------:R-:W4:Y:S04]  /*434f0*/  LDL.LU.64 R12, [R1+0x33e0] ;  /* 0x0033e000010c7983 */ /* 0x000f280000300a00 */
[----:B------:R-:W-:Y:S04]  /*43500*/  STL [R1+0x3384], R2 ;  /* 0x0033840201007387 */ /* 0x000fe80000100800 */
[----:B------:R-:W3:Y:S04]  /*43510*/  LDL.LU.64 R6, [R1+0x33d8] ;  /* 0x0033d80001067983 */ /* 0x000ee80000300a00 */
[----:B------:R-:W-:Y:S04]  /*43520*/  STL.64 [R1+0x560], R40 ;  /* 0x0005602801007387 */ /* 0x000fe80000100a00 */
[----:B------:R0:W-:Y:S04]  /*43530*/  STL.64 [R1+0x568], R42 ;  /* 0x0005682a01007387 */ /* 0x0001e80000100a00 */
[----:B0-----:R-:W2:Y:S02]  /*43540*/  LDL.LU.64 R42, [R1+0x33d0] ;  /* 0x0033d000012a7983 */ /* 0x001ea40000300a00 */
[----:B--2---:R-:W-:-:S15]  /*43550*/  HMMA.16816.F32 R48, R24, R42, R48 ;  /* 0x0000002a1830723c */ /* 0x004fde0000001830 */
[----:B------:R-:W-:-:S08]  /*43560*/  NOP ;  /* 0x0000000000007918 */ /* 0x000fd00000000000 */
[----:B------:R-:W-:Y:S04]  /*43570*/  STL.64 [R1+0x550], R48 ;  /* 0x0005503001007387 */ /* 0x000fe80000100a00 */
[----:B------:R0:W-:Y:S04]  /*43580*/  STL.64 [R1+0x558], R50 ;  /* 0x0005583201007387 */ /* 0x0001e80000100a00 */
[----:B0-----:R-:W2:Y:S01]  /*43590*/  LDL.LU.64 R50, [R1+0x33c8] ;  /* 0x0033c80001327983 */ /* 0x001ea20000300a00 */
[C---:B---3--:R-:W-:Y:S06]  /*435a0*/  HMMA.16816.F32 R52, R24.reuse, R6, R52 ;  /* 0x000000061834723c */ /* 0x048fec0000001834 */
[C---:B------:R-:W-:Y:S01]  /*435b0*/  HMMA.16816.F32 R56, R24.reuse, R10, R56 ;  /* 0x0000000a1838723c */ /* 0x040fe20000001838 */
[----:B------:R-:W3:Y:S04]  /*435c0*/  LDL.LU R40, [R1+0x360] ;  /* 0x0003600001287983 */ /* 0x000ee80000300800 */
[----:B------:R-:W3:Y:S01]  /*435d0*/  LDL.LU R41, [R1+0x364] ;  /* 0x0003640001297983 */ /* 0x000ee20000300800 */
[----:B--2---:R-:W-:Y:S06]  /*435e0*/  HMMA.16816.F32 R20, R24, R50, R20 ;  /* 0x000000321814723c */ /* 0x004fec0000001814 */
[----:B------:R-:W-:Y:S01]  /*435f0*/  IMAD.MOV.U32 R3, RZ, RZ, R50 ;  /* 0x000000ffff037224 */ /* 0x000fe200078e0032 */
[----:B------:R-:W-:-:S15]  /*43600*/  MOV R60, R51 ;  /* 0x00000033003c7202 */ /* 0x000fde0000000f00 */
[----:B------:R-:W-:-:S01]  /*43610*/  NOP ;  /* 0x0000000000007918 */ /* 0x000fc20000000000 */
[----:B------:R-:W-:Y:S04]  /*43620*/  STL.64 [R1+0x540], R20 ;  /* 0x0005401401007387 */ /* 0x000fe80000100a00 */
[----:B------:R0:W-:Y:S04]  /*43630*/  STL.64 [R1+0x548], R22 ;  /* 0x0005481601007387 */ /* 0x0001e80000100a00 */
[----:B0-----:R-:W2:Y:S04]  /*43640*/  LDL.LU.64 R22, [R1+0x33c0] ;  /* 0x0033c00001167983 */ /* 0x001ea80000300a00 */
[----:B------:R-:W2:Y:S04]  /*43650*/  LDL.LU.64 R20, [R1+0x33b8] ;  /* 0x0033b80001147983 */ /* 0x000ea80000300a00 */
[----:B------:R-:W3:Y:S04]  /*43660*/  LDL.LU.64 R50, [R1+0x33b0] ;  /* 0x0033b00001327983 */ /* 0x000ee80000300a00 */
[----:B------:R-:W3:Y:S04]  /*43670*/  LDL.LU.64 R48, [R1+0x33a8] ;  /* 0x0033a80001307983 */ /* 0x000ee80000300a00 */
[----:B------:R-:W-:Y:S04]  /*43680*/  STL.64 [R1+0x530], R52 ;  /* 0x0005303401007387 */ /* 0x000fe80000100a00 */
[----:B------:R0:W-:Y:S04]  /*43690*/  STL.64 [R1+0x538], R54 ;  /* 0x0005383601007387 */ /* 0x0001e80000100a00 */
[----:B0-----:R-:W2:Y:S04]  /*436a0*/  LDL.LU.64 R54, [R1+0x33a0] ;  /* 0x0033a00001367983 */ /* 0x001ea80000300a00 */
[----:B------:R-:W2:Y:S04]  /*436b0*/  LDL.LU.64 R52, [R1+0x3398] ;  /* 0x0033980001347983 */ /* 0x000ea80000300a00 */
[----:B------:R-:W-:Y:S04]  /*436c0*/  STL.64 [R1+0x520], R56 ;  /* 0x0005203801007387 */ /* 0x000fe80000100a00 */
[----:B------:R0:W-:Y:S04]  /*436d0*/  STL.64 [R1+0x528], R58 ;  /* 0x0005283a01007387 */ /* 0x0001e80000100a00 */
[----:B0-----:R-:W3:Y:S04]  /*436e0*/  LDL.LU.64 R58, [R1+0x3390] ;  /* 0x00339000013a7983 */ /* 0x001ee80000300a00 */
[----:B------:R-:W3:Y:S01]  /*436f0*/  LDL.LU.64 R56, [R1+0x3388] ;  /* 0x0033880001387983 */ /* 0x000ee20000300a00 */
[----:B----4-:R-:W-:Y:S06]  /*43700*/  HMMA.16816.F32 R44, R24, R14, R44 ;  /* 0x0000000e182c723c */ /* 0x010fec000000182c */
[----:B------:R-:W-:Y:S04]  /*43710*/  STL.64 [R1+0x32b8], R14 ;  /* 0x0032b80e01007387 */ /* 0x000fe80000100a00 */
[----:B------:R3:W-:Y:S01]  /*43720*/  STL.64 [R1+0x32b0], R12 ;  /* 0x0032b00c01007387 */ /* 0x0007e20000100a00 */
[----:B------:R-:W-:-:S04]  /*43730*/  LOP3.LUT R9, R28, 0x10, R32, 0x78, !PT ;  /* 0x000000101c097812 */ /* 0x000fc800078e7820 */
[----:B------:R-:W-:Y:S02]  /*43740*/  LOP3.LUT R9, R9, 0x400, R29, 0xf8, !PT ;  /* 0x0000040009097812 */ /* 0x000fe400078ef81d */
[----:B------:R-:W-:-:S06]  /*43750*/  LOP3.LUT R33, R33, 0x7, RZ, 0xc0, !PT ;  /* 0x0000000721217812 */ /* 0x000fcc00078ec0ff */
[----:B------:R-:W-:Y:S04]  /*43760*/  STL.64 [R1+0x510], R44 ;  /* 0x0005102c01007387 */ /* 0x000fe80000100a00 */
[----:B------:R-:W-:Y:S04]  /*43770*/  STL.64 [R1+0x518], R46 ;  /* 0x0005182e01007387 */ /* 0x000fe80000100a00 */
[----:B------:R-:W-:Y:S01]  /*43780*/  STL.64 [R1+0x32c8], R18 ;  /* 0x0032c81201007387 */ /* 0x000fe20000100a00 */
[----:B------:R-:W-:Y:S02]  /*43790*/  IMAD R33, R33, 0x110, RZ ;  /* 0x0000011021217824 */ /* 0x000fe400078e02ff */
[----:B------:R-:W-:-:S02]  /*437a0*/  IMAD.MOV.U32 R2, RZ, RZ, R43 ;  /* 0x000000ffff027224 */ /* 0x000fc400078e002b */
[----:B------:R-:W-:Y:S02]  /*437b0*/  IMAD.MOV.U32 R42, RZ, RZ, R37 ;  /* 0x000000ffff2a7224 */ /* 0x000fe400078e0025 */
[----:B------:R-:W-:Y:S01]  /*437c0*/  IMAD.MOV.U32 R43, RZ, RZ, R36 ;  /* 0x000000ffff2b7224 */ /* 0x000fe200078e0024 */
[----:B---3--:R-:W-:Y:S01]  /*437d0*/  HMMA.16816.F32 R12, R24, R18, R56 ;  /* 0x00000012180c723c */ /* 0x008fe20000001838 */
[----:B------:R-:W0:-:S15]  /*437e0*/  LDSM.16.MT88.4 R24, [R9+UR4+0x9000] ;  /* 0x009000040918783b */ /* 0x000e1e0008004200 */
[----:B------:R-:W-:-:S07]  /*437f0*/  NOP ;  /* 0x0000000000007918 */ /* 0x000fce0000000000 */
[----:B------:R-:W-:Y:S04]  /*43800*/  STL.64 [R1+0x4c0], R12 ;  /* 0x0004c00c01007387 */ /* 0x000fe80000100a00 */
[----:B------:R-:W-:Y:S04]  /*43810*/  STL.64 [R1+0x4c8], R14 ;  /* 0x0004c80e01007387 */ /* 0x000fe80000100a00 */
[----:B------:R2:W-:Y:S02]  /*43820*/  STL.64 [R1+0x32c0], R16 ;  /* 0x0032c01001007387 */ /* 0x0005e40000100a00 */
[C---:B--2---:R-:W-:Y:S06]  /*43830*/  HMMA.16816.F32 R16, R20.reuse, R34, R52 ;  /* 0x000000221410723c */ /* 0x044fec0000001834 */
[----:B------:R-:W-:Y:S01]  /*43840*/  HMMA.16816.F32 R12, R20, R30, R48 ;  /* 0x0000001e140c723c */ /* 0x000fe20000001830 */
[----:B------:R-:W-:-:S04]  /*43850*/  LOP3.LUT R57, R33, 0x30, R32, 0x78, !PT ;  /* 0x0000003021397812 */ /* 0x000fc800078e7820 */
[----:B------:R-:W-:-:S05]  /*43860*/  LOP3.LUT R57, R57, 0x40, RZ, 0x3c, !PT ;  /* 0x0000004039397812 */ /* 0x000fca00078e3cff */
[----:B------:R-:W1:Y:S04]  /*43870*/  LDSM.16.M88.4 R28, [R57+UR4] ;  /* 0x00000004391c783b */ /* 0x000e680008000200 */
[----:B------:R-:W2:Y:S04]  /*43880*/  LDSM.16.M88.4 R32, [R57+UR4+0x800] ;  /* 0x000800043920783b */ /* 0x000ea80008000200 */
[----:B------:R-:W-:Y:S01]  /*43890*/  LDSM.16.M88.4 R44, [R57+UR4+0x6800] ;  /* 0x00680004392c783b */ /* 0x000fe20008000200 */
[----:B------:R-:W3:Y:S01]  /*438a0*/  S2R R59, SR_TID.X ;  /* 0x00000000003b7919 */ /* 0x000ee20000002100 */
[----:B------:R-:W4:Y:S02]  /*438b0*/  S2R R58, SR_TID.X ;  /* 0x00000000003a7919 */ /* 0x000f240000002100 */
[----:B------:R-:W-:Y:S04]  /*438c0*/  LDSM.16.M88.4 R48, [R57+UR4+0x7000] ;  /* 0x007000043930783b */ /* 0x000fe80008000200 */
[----:B------:R-:W-:Y:S04]  /*438d0*/  LDSM.16.M88.4 R52, [R57+UR4+0x7800] ;  /* 0x007800043934783b */ /* 0x000fe80008000200 */
[----:B------:R-:W-:Y:S04]  /*438e0*/  STL.64 [R1+0x4a0], R16 ;  /* 0x0004a01001007387 */ /* 0x000fe80000100a00 */
[----:B------:R-:W-:Y:S04]  /*438f0*/  STL.64 [R1+0x4a8], R18 ;  /* 0x0004a81201007387 */ /* 0x000fe80000100a00 */
[----:B0-----:R-:W-:Y:S04]  /*43900*/  STL.64 [R1+0x32e8], R26 ;  /* 0x0032e81a01007387 */ /* 0x001fe80000100a00 */
[----:B------:R-:W-:Y:S04]  /*43910*/  STL.64 [R1+0x480], R12 ;  /* 0x0004800c01007387 */ /* 0x000fe80000100a00 */
[----:B------:R-:W-:Y:S04]  /*43920*/  STL.64 [R1+0x488], R14 ;  /* 0x0004880e01007387 */ /* 0x000fe80000100a00 */
[----:B------:R-:W-:Y:S04]  /*43930*/  STL.64 [R1+0x32e0], R24 ;  /* 0x0032e01801007387 */ /* 0x000fe80000100a00 */
[----:B------:R-:W-:Y:S04]  /*43940*/  STL.64 [R1+0x32d8], R10 ;  /* 0x0032d80a01007387 */ /* 0x000fe80000100a00 */
[----:B------:R0:W-:Y:S04]  /*43950*/  STL.64 [R1+0x32d0], R8 ;  /* 0x0032d00801007387 */ /* 0x0001e80000100a00 */
[----:B------:R-:W-:Y:S01]  /*43960*/  LDSM.16.M88.4 R12, [R57+UR4+0x1800] ;  /* 0x00180004390c783b */ /* 0x000fe20008000200 */
[----:B0-----:R-:W-:Y:S03]  /*43970*/  HMMA.16816.F32 R8, R20, R38, R40 ;  /* 0x000000261408723c */ /* 0x001fe60000001828 */
[----:B------:R-:W0:Y:S04]  /*43980*/  LDSM.16.M88.4 R36, [R57+UR4+0x1000] ;  /* 0x001000043924783b */ /* 0x000e280008000200 */
[----:B------:R-:W-:Y:S04]  /*43990*/  LDSM.16.M88.4 R40, [R57+UR4+0x6000] ;  /* 0x006000043928783b */ /* 0x000fe80008000200 */
[----:B-1----:R-:W-:Y:S04]  /*439a0*/  STL [R1+0x2fc0], R30 ;  /* 0x002fc01e01007387 */ /* 0x002fe80000100800 */
[----:B------:R-:W-:Y:S04]  /*439b0*/  STL [R1+0x2fa8], R31 ;  /* 0x002fa81f01007387 */ /* 0x000fe80000100800 */
[----:B------:R-:W-:Y:S04]  /*439c0*/  STL.64 [R1+0x32f0], R28 ;  /* 0x0032f01c01007387 */ /* 0x000fe80000100a00 */
[----:B--2---:R-:W-:Y:S04]  /*439d0*/  STL [R1+0x2fc8], R34 ;  /* 0x002fc82201007387 */ /* 0x004fe80000100800 */
[----:B------:R-:W-:Y:S04]  /*439e0*/  STL [R1+0x2fc4], R35 ;  /* 0x002fc42301007387 */ /* 0x000fe80000100800 */
[----:B------:R-:W-:Y:S04]  /*439f0*/  STL.64 [R1+0x32f8], R32 ;  /* 0x0032f82001007387 */ /* 0x000fe80000100a00 */
[----:B0-----:R-:W-:Y:S04]  /*43a00*/  STL [R1+0x3038], R38 ;  /* 0x0030382601007387 */ /* 0x001fe80000100800 */
[----:B------:R-:W-:Y:S04]  /*43a10*/  STL.64 [R1+0x360], R8 ;  /* 0x0003600801007387 */ /* 0x000fe80000100a00 */
[----:B------:R-:W-:Y:S04]  /*43a20*/  STL.64 [R1+0x368], R10 ;  /* 0x0003680a01007387 */ /* 0x000fe80000100a00 */
[----:B------:R-:W0:Y:S04]  /*43a30*/  LDSM.16.M88.4 R8, [R57+UR4+0x2000] ;  /* 0x002000043908783b */ /* 0x000e280008000200 */
[----:B------:R-:W-:Y:S04]  /*43a40*/  STL [R1+0x2fcc], R39 ;  /* 0x002fcc2701007387 */ /* 0x000fe80000100800 */
[----:B------:R-:W-:Y:S04]  /*43a50*/  STL.64 [R1+0x110], R12 ;  /* 0x0001100c01007387 */ /* 0x000fe80000100a00 */
[----:B------:R-:W-:Y:S04]  /*43a60*/  STL.64 [R1+0x118], R14 ;  /* 0x0001180e01007387 */ /* 0x000fe80000100a00 */
[----:B------:R-:W-:Y:S01]  /*43a70*/  LDSM.16.M88.4 R12, [R57+UR4+0x3000] ;  /* 0x00300004390c783b */ /* 0x000fe20008000200 */
[----:B0-----:R-:W-:-:S02]  /*43a80*/  IMAD.MOV.U32 R5, RZ, RZ, R8 ;  /* 0x000000ffff057224 */ /* 0x001fc400078e0008 */
[----:B------:R-:W-:Y:S01]  /*43a90*/  IMAD.MOV.U32 R4, RZ, RZ, R9 ;  /* 0x000000ffff047224 */ /* 0x000fe200078e0009 */
[----:B------:R-:W-:Y:S04]  /*43aa0*/  STL.64 [R1+0x100], R8 ;  /* 0x0001000801007387 */ /* 0x000fe80000100a00 */
[----:B------:R-:W-:Y:S04]  /*43ab0*/  STL.64 [R1+0x108], R10 ;  /* 0x0001080a01007387 */ /* 0x000fe80000100a00 */
[----:B------:R-:W-:Y:S04]  /*43ac0*/  STL.64 [R1+0x3308], R6 ;  /* 0x0033080601007387 */ /* 0x000fe80000100a00 */
[----:B------:R-:W-:Y:S04]  /*43ad0*/  LDSM.16.M88.4 R8, [R57+UR4+0x3800] ;  /* 0x003800043908783b */ /* 0x000fe80008000200 */
[----:B------:R-:W-:Y:S04]  /*43ae0*/  STL.64 [R1+0x3300], R4 ;  /* 0x0033000401007387 */ /* 0x000fe80000100a00 */
[----:B------:R-:W0:Y:S04]  /*43af0*/  LDSM.16.M88.4 R4, [R57+UR4+0x2800] ;  /* 0x002800043904783b */ /* 0x000e280008000200 */
[----:B0-----:R-:W-:Y:S04]  /*43b00*/  STL.64 [R1+0xf0], R4 ;  /* 0x0000f00401007387 */ /* 0x001fe80000100a00 */
[----:B------:R-:W-:Y:S04]  /*43b10*/  STL.64 [R1+0xf8], R6 ;  /* 0x0000f80601007387 */ /* 0x000fe80000100a00 */
[----:B------:R-:W0:Y:S04]  /*43b20*/  LDSM.16.M88.4 R4, [R57+UR4+0x4000] ;  /* 0x004000043904783b */ /* 0x000e280008000200 */
[----:B------:R-:W-:Y:S04]  /*43b30*/  STL.64 [R1+0xe0], R12 ;  /* 0x0000e00c01007387 */ /* 0x000fe80000100a00 */
[----:B------:R-:W-:Y:S04]  /*43b40*/  STL.64 [R1+0xe8], R14 ;  /* 0x0000e80e01007387 */ /* 0x000fe80000100a00 */
[----:B0-----:R-:W-:Y:S04]  /*43b50*/  STL.64 [R1+0xc0], R4 ;  /* 0x0000c00401007387 */ /* 0x001fe80000100a00 */
[----:B------:R-:W-:Y:S04]  /*43b60*/  STL.64 [R1+0xd0], R8 ;  /* 0x0000d00801007387 */ /* 0x000fe80000100a00 */
[----:B------:R-:W-:Y:S04]  /*43b70*/  STL.64 [R1+0xd8], R10 ;  /* 0x0000d80a01007387 */ /* 0x000fe80000100a00 */
[----:B------:R-:W-:Y:S01]  /*43b80*/  STL.64 [R1+0xc8], R6 ;  /* 0x0000c80601007387 */ /* 0x000fe20000100a00 */
[----:B------:R-:W-:-:S03]  /*43b90*/  IMAD.MOV.U32 R61, RZ, RZ, R5 ;  /* 0x000000ffff3d7224 */ /* 0x000fc600078e0005 */
[----:B------:R-:W-:Y:S04]  /*43ba0*/  LDSM.16.M88.4 R8, [R57+UR4+0x5000] ;  /* 0x005000043908783b */ /* 0x000fe80008000200 */
[----:B------:R-:W0:Y:S04]  /*43bb0*/  LDSM.16.M88.4 R4, [R57+UR4+0x4800] ;  /* 0x004800043904783b */ /* 0x000e280008000200 */
[----:B------:R-:W-:Y:S04]  /*43bc0*/  STL [R1+0x32a4], R61 ;  /* 0x0032a43d01007387 */ /* 0x000fe80000100800 */
[----:B0-----:R-:W-:Y:S01]  /*43bd0*/  STL.64 [R1+0xb0], R4 ;  /* 0x0000b00401007387 */ /* 0x001fe20000100a00 */
[----:B------:R-:W-:-:S03]  /*43be0*/  IMAD.MOV.U32 R0, RZ, RZ, R4 ;  /* 0x000000ffff007224 */ /* 0x000fc600078e0004 */
[----:B------:R-:W-:Y:S01]  /*43bf0*/  STL.64 [R1+0xb8], R6 ;  /* 0x0000b80601007387 */ /* 0x000fe20000100a00 */
[----:B------:R-:W-:-:S03]  /*43c00*/  IMAD.MOV.U32 R38, RZ, RZ, R5 ;  /* 0x000000ffff267224 */ /* 0x000fc600078e0005 */
[----:B------:R-:W0:Y:S04]  /*43c10*/  LDSM.16.M88.4 R4, [R57+UR4+0x5800] ;  /* 0x005800043904783b */ /* 0x000e280008000200 */
[----:B------:R-:W-:Y:S04]  /*43c20*/  STL [R1+0x3318], R38 ;  /* 0x0033182601007387 */ /* 0x000fe80000100800 */
[----:B------:R-:W-:Y:S04]  /*43c30*/  STL.64 [R1+0x3310], R36 ;  /* 0x0033102401007387 */ /* 0x000fe80000100a00 */
[----:B0-----:R-:W-:Y:S04]  /*43c40*/  STL.64 [R1+0x90], R4 ;  /* 0x0000900401007387 */ /* 0x001fe80000100a00 */
[----:B------:R-:W-:Y:S04]  /*43c50*/  STL.64 [R1+0xa0], R8 ;  /* 0x0000a00801007387 */ /* 0x000fe80000100a00 */
[----:B------:R-:W-:Y:S04]  /*43c60*/  STL.64 [R1+0xa8], R10 ;  /* 0x0000a80a01007387 */ /* 0x000fe80000100a00 */
[----:B------:R-:W-:Y:S04]  /*43c70*/  STL.64 [R1+0x98], R6 ;  /* 0x0000980601007387 */ /* 0x000fe80000100a00 */
[----:B------:R-:W-:Y:S04]  /*43c80*/  STL.64 [R1+0x3218], R42 ;  /* 0x0032182a01007387 */ /* 0x000fe80000100a00 */
[----:B------:R-:W-:Y:S04]  /*43c90*/  STL.64 [R1+0x3210], R40 ;  /* 0x0032102801007387 */ /* 0x000fe80000100a00 */
[----:B------:R-:W-:Y:S04]  /*43ca0*/  STL [R1+0x2f14], R46 ;  /* 0x002f142e01007387 */ /* 0x000fe80000100800 */
[----:B------:R-:W-:Y:S04]  /*43cb0*/  STL [R1+0x2f10], R47 ;  /* 0x002f102f01007387 */ /* 0x000fe80000100800 */
[----:B------:R0:W-:Y:S04]  /*43cc0*/  STL.64 [R1+0x3208], R44 ;  /* 0x0032082c01007387 */ /* 0x0001e80000100a00 */
[----:B0-----:R-:W2:Y:S04]  /*43cd0*/  LDL.LU R44, [R1+0x4b0] ;  /* 0x0004b000012c7983 */ /* 0x001ea80000300800 */
[----:B------:R-:W2:Y:S04]  /*43ce0*/  LDL.LU R45, [R1+0x4b4] ;  /* 0x0004b400012d7983 */ /* 0x000ea80000300800 */
[----:B------:R-:W3:Y:S04]  /*43cf0*/  LDL.LU R46, [R1+0x4b8] ;  /* 0x0004b800012e7983 */ /* 0x000ee80000300800 */
[----:B------:R-:W3:Y:S01]  /*43d00*/  LDL.LU R47, [R1+0x4bc] ;  /* 0x0004bc00012f7983 */ /* 0x000ee20000300800 */
[----:B------:R-:W-:-:S03]  /*43d10*/  IMAD.MOV.U32 R15, RZ, RZ, R2 ;  /* 0x000000ffff0f7224 */ /* 0x000fc600078e0002 */
[----:B---3--:R0:W-:Y:S04]  /*43d20*/  STL.64 [R1+0x3328], R46 ;  /* 0x0033282e01007387 */ /* 0x0081e80000100a00 */
[----:B--2---:R-:W-:Y:S04]  /*43d30*/  STL.64 [R1+0x3320], R44 ;  /* 0x0033202c01007387 */ /* 0x004fe80000100a00 */
[----:B------:R-:W2:Y:S04]  /*43d40*/  LDL.LU R14, [R1+0x18] ;  /* 0x00001800010e7983 */ /* 0x000ea80000300800 */
[----:B------:R-:W3:Y:S04]  /*43d50*/  LDL.LU R2, [R1+0x3384] ;  /* 0x0033840001027983 */ /* 0x000ee80000300800 */
[----:B--2---:R1:W-:Y:S04]  /*43d60*/  STL.64 [R1+0x3330], R14 ;  /* 0x0033300e01007387 */ /* 0x0043e80000100a00 */
[----:B------:R-:W2:Y:S04]  /*43d70*/  LDL.LU R16, [R1+0x460] ;  /* 0x0004600001107983 */ /* 0x000ea80000300800 */
[----:B------:R-:W2:Y:S04]  /*43d80*/  LDL.LU R17, [R1+0x464] ;  /* 0x0004640001117983 */ /* 0x000ea80000300800 */
[----:B------:R-:W4:Y:S04]  /*43d90*/  LDL.LU R18, [R1+0x468] ;  /* 0x0004680001127983 */ /* 0x000f280000300800 */
[----:B------:R-:W4:Y:S04]  /*43da0*/  LDL.LU R19, [R1+0x46c] ;  /* 0x00046c0001137983 */ /* 0x000f280000300800 */
[----:B----4-:R4:W-:Y:S04]  /*43db0*/  STL.64 [R1+0x3340], R18 ;  /* 0x0033401201007387 */ /* 0x0109e80000100a00 */
[----:B--2---:R-:W-:Y:S04]  /*43dc0*/  STL.64 [R1+0x3338], R16 ;  /* 0x0033381001007387 */ /* 0x004fe80000100a00 */
[----:B------:R-:W2:Y:S04]  /*43dd0*/  LDL.LU R10, [R1+0x28] ;  /* 0x00002800010a7983 */ /* 0x000ea80000300800 */
[----:B------:R-:W2:Y:S04]  /*43de0*/  LDL.LU R11, [R1+0x2c] ;  /* 0x00002c00010b7983 */ /* 0x000ea80000300800 */
[----:B--2---:R-:W-:Y:S04]  /*43df0*/  STL.64 [R1+0x3348], R10 ;  /* 0x0033480a01007387 */ /* 0x004fe80000100a00 */
[----:B------:R-:W2:Y:S04]  /*43e00*/  LDL.LU R24, [R1+0x440] ;  /* 0x0004400001187983 */ /* 0x000ea80000300800 */
[----:B------:R-:W2:Y:S04]  /*43e10*/  LDL.LU R25, [R1+0x444] ;  /* 0x0004440001197983 */ /* 0x000ea80000300800 */
[----:B------:R-:W4:Y:S04]  /*43e20*/  LDL.LU R26, [R1+0x448] ;  /* 0x00044800011a7983 */ /* 0x000f280000300800 */
[----:B------:R-:W4:Y:S01]  /*43e30*/  LDL.LU R27, [R1+0x44c] ;  /* 0x00044c00011b7983 */ /* 0x000f220000300800 */
[----:B---3--:R-:W-:-:S03]  /*43e40*/  IMAD.MOV.U32 R31, RZ, RZ, R2 ;  /* 0x000000ffff1f7224 */ /* 0x008fc600078e0002 */
[----:B----4-:R-:W-:Y:S04]  /*43e50*/  STL.64 [R1+0x3358], R26 ;  /* 0x0033581a01007387 */ /* 0x010fe80000100a00 */
[----:B--2---:R-:W-:Y:S04]  /*43e60*/  STL.64 [R1+0x3350], R24 ;  /* 0x0033501801007387 */ /* 0x004fe80000100a00 */
[----:B------:R-:W2:Y:S04]  /*43e70*/  LDL.LU R30, [R1+0x38] ;  /* 0x00003800011e7983 */ /* 0x000ea80000300800 */
[----:B------:R-:W0:Y:S04]  /*43e80*/  LDL.LU R2, [R1+0x3380] ;  /* 0x0033800001027983 */ /* 0x000e280000300800 */
[----:B--2---:R2:W-:Y:S04]  /*43e90*/  STL.64 [R1+0x3360], R30 ;  /* 0x0033601e01007387 */ /* 0x0045e80000100a00 */
[----:B------:R-:W3:Y:S04]  /*43ea0*/  LDL.LU R6, [R1+0x48] ;  /* 0x0000480001067983 */ /* 0x000ee80000300800 */
[----:B------:R-:W3:Y:S01]  /*43eb0*/  LDL.LU R7, [R1+0x4c] ;  /* 0x00004c0001077983 */ /* 0x000ee20000300800 */
[----:B0-----:R-:W-:-:S03]  /*43ec0*/  IMAD.MOV.U32 R47, RZ, RZ, R2 ;  /* 0x000000ffff2f7224 */ /* 0x001fc600078e0002 */
[----:B---3--:R0:W-:Y:S04]  /*43ed0*/  STL.64 [R1+0x3368], R6 ;  /* 0x0033680601007387 */ /* 0x0081e80000100a00 */
[----:B------:R-:W3:Y:S04]  /*43ee0*/  LDL.LU R36, [R1+0x3d0] ;  /* 0x0003d00001247983 */ /* 0x000ee80000300800 */
[----:B------:R-:W3:Y:S04]  /*43ef0*/  LDL.LU R37, [R1+0x3d4] ;  /* 0x0003d40001257983 */ /* 0x000ee80000300800 */
[----:B------:R-:W3:Y:S04]  /*43f00*/  LDL.LU R38, [R1+0x3d8] ;  /* 0x0003d80001267983 */ /* 0x000ee80000300800 */
[----:B------:R-:W3:Y:S04]  /*43f10*/  LDL.LU R39, [R1+0x3dc] ;  /* 0x0003dc0001277983 */ /* 0x000ee80000300800 */
[----:B------:R-:W4:Y:S04]  /*43f20*/  LDL.LU R46, [R1+0x58] ;  /* 0x00005800012e7983 */ /* 0x000f280000300800 */
[----:B------:R-:W3:Y:S04]  /*43f30*/  LDL.LU R2, [R1+0x337c] ;  /* 0x00337c0001027983 */ /* 0x000ee80000300800 */
        /* <DEDUP_REMOVED lines=8> */
[----:B--2---:R-:W2:Y:S01]  /*43fc0*/  LDL.LU R30, [R1+0x88] ;  /* 0x00008800011e7983 */ /* 0x004ea20000300800 */
[----:B------:R-:W-:Y:S01]  /*43fd0*/  IMAD.MOV.U32 R61, RZ, RZ, R5 ;  /* 0x000000ffff3d7224 */ /* 0x000fe200078e0005 */
[----:B------:R-:W-:Y:S01]  /*43fe0*/  LOP3.LUT R59, R59, 0x7, RZ, 0xc0, !PT ;  /* 0x000000073b3b7812 */ /* 0x000fe200078ec0ff */
[----:B------:R-:W-:-:S04]  /*43ff0*/  IMAD.SHL.U32 R57, R58, 0x2, RZ ;  /* 0x000000023a397824 */ /* 0x000fc800078e00ff */
[----:B------:R-:W-:Y:S02]  /*44000*/  IMAD R59, R59, 0x90, RZ ;  /* 0x000000903b3b7824 */ /* 0x000fe400078e02ff */
[----:B------:R-:W-:-:S03]  /*44010*/  IMAD.SHL.U32 R58, R58, 0x40, RZ ;  /* 0x000000403a3a7824 */ /* 0x000fc600078e00ff */
[----:B------:R-:W-:-:S04]  /*44020*/  LOP3.LUT R59, R59, 0x10, R57, 0x78, !PT ;  /* 0x000000103b3b7812 */ /* 0x000fc800078e7839 */
[----:B------:R-:W-:Y:S01]  /*44030*/  LOP3.LUT R59, R59, 0x400, R58, 0xf8, !PT ;  /* 0x000004003b3b7812 */ /* 0x000fe200078ef83a */
[----:B---3--:R-:W-:Y:S02]  /*44040*/  IMAD.MOV.U32 R31, RZ, RZ, R2 ;  /* 0x000000ffff1f7224 */ /* 0x008fe400078e0002 */
[----:B------:R-:W3:Y:S04]  /*44050*/  LDL.LU R2, [R1+0x3378] ;  /* 0x0033780001027983 */ /* 0x000ee80000300800 */
[----:B------:R-:W2:Y:S04]  /*44060*/  LDL.LU R4, [R1+0x3b0] ;  /* 0x0003b00001047983 */ /* 0x000ea80000300800 */
[----:B------:R-:W2:Y:S04]  /*44070*/  LDL.LU R5, [R1+0x3b4] ;  /* 0x0003b40001057983 */ /* 0x000ea80000300800 */
[----:B0-----:R-:W2:Y:S04]  /*44080*/  LDL.LU R6, [R1+0x3b8] ;  /* 0x0003b80001067983 */ /* 0x001ea80000300800 */
[----:B------:R-:W2:Y:S04]  /*44090*/  LDL.LU R7, [R1+0x3bc] ;  /* 0x0003bc0001077983 */ /* 0x000ea80000300800 */
[----:B------:R-:W3:Y:S04]  /*440a0*/  LDL.LU R24, [R1+0x3a0] ;  /* 0x0003a00001187983 */ /* 0x000ee80000300800 */
[----:B------:R-:W3:Y:S04]  /*440b0*/  LDL.LU R25, [R1+0x3a4] ;  /* 0x0003a40001197983 */ /* 0x000ee80000300800 */
[----:B------:R-:W3:Y:S04]  /*440c0*/  LDL.LU R26, [R1+0x3a8] ;  /* 0x0003a800011a7983 */ /* 0x000ee80000300800 */
[----:B------:R-:W3:Y:S04]  /*440d0*/  LDL.LU R27, [R1+0x3ac] ;  /* 0x0003ac00011b7983 */ /* 0x000ee80000300800 */
[----:B------:R-:W3:Y:S04]  /*440e0*/  LDL.LU R8, [R1+0x390] ;  /* 0x0003900001087983 */ /* 0x000ee80000300800 */
[----:B------:R-:W3:Y:S04]  /*440f0*/  LDL.LU R9, [R1+0x394] ;  /* 0x0003940001097983 */ /* 0x000ee80000300800 */
[----:B------:R-:W3:Y:S04]  /*44100*/  LDL.LU R10, [R1+0x398] ;  /* 0x00039800010a7983 */ /* 0x000ee80000300800 */
[----:B------:R-:W3:Y:S01]  /*44110*/  LDL.LU R11, [R1+0x39c] ;  /* 0x00039c00010b7983 */ /* 0x000ee20000300800 */
[----:B------:R-:W-:-:S03]  /*44120*/  LOP3.LUT R59, R59, 0x20, RZ, 0x3c, !PT ;  /* 0x000000203b3b7812 */ /* 0x000fc600078e3cff */
[----:B------:R-:W3:Y:S04]  /*44130*/  LDL.LU R32, [R1+0x3e0] ;  /* 0x0003e00001207983 */ /* 0x000ee80000300800 */
[----:B------:R-:W3:Y:S04]  /*44140*/  LDL.LU R33, [R1+0x3e4] ;  /* 0x0003e40001217983 */ /* 0x000ee80000300800 */
[----:B------:R-:W3:Y:S04]  /*44150*/  LDL.LU R34, [R1+0x3e8] ;  /* 0x0003e80001227983 */ /* 0x000ee80000300800 */
[----:B------:R-:W0:Y:S04]  /*44160*/  LDSM.16.MT88.4 R56, [R59+UR4+0x9000] ;  /* 0x009000043b38783b */ /* 0x000e280008004200 */
[----:B------:R-:W3:Y:S04]  /*44170*/  LDL.LU R35, [R1+0x3ec] ;  /* 0x0003ec0001237983 */ /* 0x000ee80000300800 */
[----:B------:R-:W-:Y:S04]  /*44180*/  STL [R1+0x2f0c], R50 ;  /* 0x002f0c3201007387 */ /* 0x000fe80000100800 */
[----:B------:R-:W-:Y:S04]  /*44190*/  STL [R1+0x2f08], R51 ;  /* 0x002f083301007387 */ /* 0x000fe80000100800 */
[----:B------:R1:W-:Y:S04]  /*441a0*/  STL.64 [R1+0x3220], R48 ;  /* 0x0032203001007387 */ /* 0x0003e80000100a00 */
[----:B-1----:R-:W3:Y:S04]  /*441b0*/  LDL.LU R48, [R1+0x490] ;  /* 0x0004900001307983 */ /* 0x002ee80000300800 */
[----:B------:R-:W3:Y:S04]  /*441c0*/  LDL.LU R49, [R1+0x494] ;  /* 0x0004940001317983 */ /* 0x000ee80000300800 */
[----:B------:R-:W3:Y:S04]  /*441d0*/  LDL.LU R50, [R1+0x498] ;  /* 0x0004980001327983 */ /* 0x000ee80000300800 */
[----:B------:R-:W3:Y:S04]  /*441e0*/  LDL.LU R51, [R1+0x49c] ;  /* 0x00049c0001337983 */ /* 0x000ee80000300800 */
[----:B------:R1:W-:Y:S04]  /*441f0*/  STL [R1+0x2f1c], R54 ;  /* 0x002f1c3601007387 */ /* 0x0003e80000100800 */
[----:B------:R4:W-:Y:S04]  /*44200*/  STL [R1+0x2f18], R55 ;  /* 0x002f183701007387 */ /* 0x0009e80000100800 */
[----:B------:R-:W-:Y:S01]  /*44210*/  STL.64 [R1+0x3200], R52 ;  /* 0x0032003401007387 */ /* 0x000fe20000100a00 */
[----:B-1----:R-:W-:-:S02]  /*44220*/  IMAD.MOV.U32 R54, RZ, RZ, R3 ;  /* 0x000000ffff367224 */ /* 0x002fc400078e0003 */
[----:B----4-:R-:W-:Y:S01]  /*44230*/  IMAD.MOV.U32 R55, RZ, RZ, R60 ;  /* 0x000000ffff377224 */ /* 0x010fe200078e003c */
[----:B------:R-:W4:Y:S04]  /*44240*/  LDL.LU R3, [R1+0x3374] ;  /* 0x0033740001037983 */ /* 0x000f280000300800 */
[----:B------:R-:W4:Y:S04]  /*44250*/  LDL.LU R60, [R1+0x3370] ;  /* 0x00337000013c7983 */ /* 0x000f280000300800 */
[----:B0-----:R-:W-:Y:S04]  /*44260*/  STL.64 [R1+0x3230], R58 ;  /* 0x0032303a01007387 */ /* 0x001fe80000100a00 */
[----:B------:R0:W-:Y:S04]  /*44270*/  STL.64 [R1+0x3228], R56 ;  /* 0x0032283801007387 */ /* 0x0001e80000100a00 */
[----:B0-----:R-:W4:Y:S04]  /*44280*/  LDL.LU R56, [R1+0x470] ;  /* 0x0004700001387983 */ /* 0x001f280000300800 */
[----:B------:R-:W4:Y:S04]  /*44290*/  LDL.LU R57, [R1+0x474] ;  /* 0x0004740001397983 */ /* 0x000f280000300800 */
[----:B------:R-:W4:Y:S04]  /*442a0*/  LDL.LU R58, [R1+0x478] ;  /* 0x00047800013a7983 */ /* 0x000f280000300800 */
[----:B------:R-:W4:Y:S01]  /*442b0*/  LDL.LU R59, [R1+0x47c] ;  /* 0x00047c00013b7983 */ /* 0x000f220000300800 */
[C---:B------:R-:W-:Y:S06]  /*442c0*/  HMMA.16816.F32 R44, R20.reuse, R46, R12 ;  /* 0x0000002e142c723c */ /* 0x040fec000000180c */
[C---:B--2---:R-:W-:Y:S06]  /*442d0*/  HMMA.16816.F32 R28, R20.reuse, R30, R4 ;  /* 0x0000001e141c723c */ /* 0x044fec0000001804 */
[C---:B---3--:R-:W-:Y:S01]  /*442e0*/  HMMA.16816.F32 R40, R20.reuse, R42, R24 ;  /* 0x0000002a1428723c */ /* 0x048fe20000001818 */
[----:B------:R-:W2:Y:S05]  /*442f0*/  LDL.LU.64 R6, [R1+0x3368] ;  /* 0x0033680001067983 */ /* 0x000eaa0000300a00 */
[C---:B------:R-:W-:Y:S11]  /*44300*/  HMMA.16816.F32 R16, R20.reuse, R18, R8 ;  /* 0x000000121410723c */ /* 0x040ff60000001808 */
[----:B------:R-:W-:Y:S04]  /*44310*/  STL.64 [R1+0x450], R28 ;  /* 0x0004501c01007387 */ /* 0x000fe80000100a00 */
[----:B------:R0:W-:Y:S04]  /*44320*/  STL.64 [R1+0x458], R30 ;  /* 0x0004581e01007387 */ /* 0x0001e80000100a00 */
[----:B0-----:R-:W3:Y:S04]  /*44330*/  LDL.LU.64 R30, [R1+0x3360] ;  /* 0x00336000011e7983 */ /* 0x001ee80000300a00 */
[----:B------:R-:W4:Y:S04]  /*44340*/  LDL.LU.64 R26, [R1+0x3358] ;  /* 0x00335800011a7983 */ /* 0x000f280000300a00 */
[----:B------:R-:W4:Y:S04]  /*44350*/  LDL.LU.64 R24, [R1+0x3350] ;  /* 0x0033500001187983 */ /* 0x000f280000300a00 */
[----:B------:R0:W-:Y:S04]  /*44360*/  STL.64 [R1+0x430], R40 ;  /* 0x0004302801007387 */ /* 0x0001e80000100a00 */
[----:B------:R-:W-:Y:S04]  /*44370*/  STL.64 [R1+0x438], R42 ;  /* 0x0004382a01007387 */ /* 0x000fe80000100a00 */
[----:B0-----:R-:W4:Y:S04]  /*44380*/  LDL.LU R40, [R1+0x500] ;  /* 0x0005000001287983 */ /* 0x001f280000300800 */
[----:B------:R-:W4:Y:S04]  /*44390*/  LDL.LU.64 R10, [R1+0x3348] ;  /* 0x00334800010a7983 */ /* 0x000f280000300a00 */
[----:B------:R-:W-:Y:S04]  /*443a0*/  STL.64 [R1+0x420], R16 ;  /* 0x0004201001007387 */ /* 0x000fe80000100a00 */
[----:B------:R0:W-:Y:S04]  /*443b0*/  STL.64 [R1+0x428], R18 ;  /* 0x0004281201007387 */ /* 0x0001e80000100a00 */
[----:B0-----:R-:W4:Y:S04]  /*443c0*/  LDL.LU.64 R18, [R1+0x3340] ;  /* 0x0033400001127983 */ /* 0x001f280000300a00 */
[----:B------:R-:W4:Y:S04]  /*443d0*/  LDL.LU.64 R16, [R1+0x3338] ;  /* 0x0033380001107983 */ /* 0x000f280000300a00 */
[----:B------:R-:W4:Y:S04]  /*443e0*/  LDL.LU.64 R14, [R1+0x3330] ;  /* 0x00333000010e7983 */ /* 0x000f280000300a00 */
[----:B------:R-:W-:Y:S04]  /*443f0*/  STL.64 [R1+0x410], R44 ;  /* 0x0004102c01007387 */ /* 0x000fe80000100a00 */
[----:B------:R0:W-:Y:S04]  /*44400*/  STL.64 [R1+0x418], R46 ;  /* 0x0004182e01007387 */ /* 0x0001e80000100a00 */
[----:B0-----:R-:W4:Y:S04]  /*44410*/  LDL.LU.64 R46, [R1+0x3328] ;  /* 0x00332800012e7983 */ /* 0x001f280000300a00 */
[----:B------:R-:W4:Y:S01]  /*44420*/  LDL.LU.64 R44, [R1+0x3320] ;  /* 0x00332000012c7983 */ /* 0x000f220000300a00 */
[C---:B--2---:R-:W-:Y:S03]  /*44430*/  HMMA.16816.F32 R4, R20.reuse, R6, R36 ;  /* 0x000000061404723c */ /* 0x044fe60000001824 */
[----:B------:R-:W2:Y:S04]  /*44440*/  LDL.LU R38, [R1+0x3318] ;  /* 0x0033180001267983 */ /* 0x000ea80000300800 */
[----:B------:R-:W2:Y:S01]  /*44450*/  LDL.LU.64 R36, [R1+0x3310] ;  /* 0x0033100001247983 */ /* 0x000ea20000300a00 */
[----:B---3--:R-:W-:-:S15]  /*44460*/  HMMA.16816.F32 R28, R20, R30, R32 ;  /* 0x0000001e141c723c */ /* 0x008fde0000001820 */
[----:B------:R-:W-:Y:S04]  /*44470*/  STL.64 [R1+0x400], R4 ;  /* 0x0004000401007387 */ /* 0x000fe80000100a00 */
[----:B------:R0:W-:Y:S04]  /*44480*/  STL.64 [R1+0x408], R6 ;  /* 0x0004080601007387 */ /* 0x0001e80000100a00 */
[----:B0-----:R-:W3:Y:S04]  /*44490*/  LDL.LU.64 R6, [R1+0x3308] ;  /* 0x0033080001067983 */ /* 0x001ee80000300a00 */
[----:B------:R-:W2:Y:S01]  /*444a0*/  LDL.LU.64 R4, [R1+0x3300] ;  /* 0x0033000001047983 */ /* 0x000ea20000300a00 */
[C---:B----4-:R-:W-:Y:S03]  /*444b0*/  HMMA.16816.F32 R8, R20.reuse, R10, R24 ;  /* 0x0000000a1408723c */ /* 0x050fe60000001818 */
[----:B------:R-:W4:Y:S04]  /*444c0*/  LDL.LU.64 R32, [R1+0x32f8] ;  /* 0x0032f80001207983 */ /* 0x000f280000300a00 */
[----:B------:R0:W-:Y:S04]  /*444d0*/  STL.64 [R1+0x3f0], R28 ;  /* 0x0003f01c01007387 */ /* 0x0001e80000100a00 */
[----:B------:R-:W-:Y:S04]  /*444e0*/  STL.64 [R1+0x3f8], R30 ;  /* 0x0003f81e01007387 */ /* 0x000fe80000100a00 */
[----:B0-----:R-:W4:Y:S04]  /*444f0*/  LDL.LU.64 R28, [R1+0x32f0] ;  /* 0x0032f000011c7983 */ /* 0x001f280000300a00 */
[----:B------:R-:W4:Y:S04]  /*44500*/  LDL.LU.64 R26, [R1+0x32e8] ;  /* 0x0032e800011a7983 */ /* 0x000f280000300a00 */
[----:B------:R-:W4:Y:S04]  /*44510*/  LDL.LU.64 R24, [R1+0x32e0] ;  /* 0x0032e00001187983 */ /* 0x000f280000300a00 */
[----:B------:R-:W-:Y:S04]  /*44520*/  STL.64 [R1+0x3e0], R8 ;  /* 0x0003e00801007387 */ /* 0x000fe80000100a00 */
[----:B------:R0:W-:Y:S04]  /*44530*/  STL.64 [R1+0x3e8], R10 ;  /* 0x0003e80a01007387 */ /* 0x0001e80000100a00 */
[----:B0-----:R-:W2:Y:S01]  /*44540*/  LDL.LU.64 R10, [R1+0x32d8] ;  /* 0x0032d800010a7983 */ /* 0x001ea20000300a00 */
[----:B------:R-:W-:Y:S03]  /*44550*/  HMMA.16816.F32 R12, R20, R14, R16 ;  /* 0x0000000e140c723c */ /* 0x000fe60000001810 */
[----:B------:R-:W4:Y:S04]  /*44560*/  LDL.LU.64 R8, [R1+0x32d0] ;  /* 0x0032d00001087983 */ /* 0x000f280000300a00 */
[----:B------:R-:W4:Y:S04]  /*44570*/  LDL.LU.64 R18, [R1+0x32c8] ;  /* 0x0032c80001127983 */ /* 0x000f280000300a00 */
[----:B------:R-:W4:-:S12]  /*44580*/  LDL.LU.64 R16, [R1+0x32c0] ;  /* 0x0032c00001107983 */ /* 0x000f180000300a00 */
[----:B------:R-:W-:Y:S04]  /*44590*/  STL.64 [R1+0x3d0], R12 ;  /* 0x0003d00c01007387 */ /* 0x000fe80000100a00 */
[----:B------:R0:W-:Y:S04]  /*445a0*/  STL.64 [R1+0x3d8], R14 ;  /* 0x0003d80e01007387 */ /* 0x0001e80000100a00 */
[----:B0-----:R-:W4:Y:S04]  /*445b0*/  LDL.LU.64 R14, [R1+0x32b8] ;  /* 0x0032b800010e7983 */ /* 0x001f280000300a00 */
[----:B------:R-:W4:Y:S01]  /*445c0*/  LDL.LU.64 R12, [R1+0x32b0] ;  /* 0x0032b000010c7983 */ /* 0x000f220000300a00 */
[----:B------:R-:W-:Y:S01]  /*445d0*/  HMMA.16816.F32 R52, R20, R54, R56 ;  /* 0x000000361434723c */ /* 0x000fe20000001838 */
[----:B------:R-:W-:-:S02]  /*445e0*/  IMAD.MOV.U32 R41, RZ, RZ, R60 ;  /* 0x000000ffff297224 */ /* 0x000fc400078e003c */
[----:B------:R-:W-:Y:S02]  /*445f0*/  IMAD.MOV.U32 R42, RZ, RZ, R3 ;  /* 0x000000ffff2a7224 */ /* 0x000fe400078e0003 */
[----:B------:R-:W-:-:S15]  /*44600*/  IMAD.MOV.U32 R43, RZ, RZ, R2 ;  /* 0x000000ffff2b7224 */ /* 0x000fde00078e0002 */
[----:B------:R-:W-:-:S03]  /*44610*/  NOP ;  /* 0x0000000000007918 */ /* 0x000fc60000000000 */
[----:B------:R0:W-:Y:S04]  /*44620*/  STL.64 [R1+0x3c0], R52 ;  /* 0x0003c03401007387 */ /* 0x0001e80000100a00 */
[----:B------:R1:W-:Y:S01]  /*44630*/  STL.64 [R1+0x3c8], R54 ;  /* 0x0003c83601007387 */ /* 0x0003e20000100a00 */
[C---:B---3--:R-:W-:Y:S06]  /*44640*/  HMMA.16816.F32 R48, R20.reuse, R6, R48 ;  /* 0x000000061430723c */ /* 0x048fec0000001830 */
[----:B--2---:R-:W-:-:S15]  /*44650*/  HMMA.16816.F32 R44, R20, R10, R44 ;  /* 0x0000000a142c723c */ /* 0x004fde000000182c */
[----:B------:R-:W-:-:S02]  /*44660*/  NOP ;  /* 0x0000000000007918 */ /* 0x000fc40000000000 */
[----:B------:R2:W-:Y:S04]  /*44670*/  STL.64 [R1+0x3b0], R48 ;  /* 0x0003b03001007387 */ /* 0x0005e80000100a00 */
[----:B------:R3:W-:Y:S04]  /*44680*/  STL.64 [R1+0x3b8], R50 ;  /* 0x0003b83201007387 */ /* 0x0007e80000100a00 */
[----:B0-----:R-:W4:Y:S04]  /*44690*/  LDL.LU R52, [R1+0x4f0] ;  /* 0x0004f00001347983 */ /* 0x001f280000300800 */
[----:B------:R-:W4:Y:S04]  /*446a0*/  LDL.LU R53, [R1+0x4f4] ;  /* 0x0004f40001357983 */ /* 0x000f280000300800 */
[----:B-1----:R-:W4:Y:S04]  /*446b0*/  LDL.LU R54, [R1+0x4f8] ;  /* 0x0004f80001367983 */ /* 0x002f280000300800 */
[----:B------:R-:W4:Y:S01]  /*446c0*/  LDL.LU R55, [R1+0x4fc] ;  /* 0x0004fc0001377983 */ /* 0x000f220000300800 */
[----:B------:R-:W-:-:S02]  /*446d0*/  IMAD.MOV.U32 R31, RZ, RZ, R44 ;  /* 0x000000ffff1f7224 */ /* 0x000fc400078e002c */
[----:B------:R-:W-:Y:S01]  /*446e0*/  IMAD.MOV.U32 R60, RZ, RZ, R45 ;  /* 0x000000ffff3c7224 */ /* 0x000fe200078e002d */
[----:B------:R-:W4:Y:S01]  /*446f0*/  LDL.LU R44, [R1+0x4d0] ;  /* 0x0004d000012c7983 */ /* 0x000f220000300800 */
[----:B------:R-:W-:-:S03]  /*44700*/  MOV R3, R46 ;  /* 0x0000002e00037202 */ /* 0x000fc60000000f00 */
[----:B------:R-:W4:Y:S01]  /*44710*/  LDL.LU R45, [R1+0x4d4] ;  /* 0x0004d400012d7983 */ /* 0x000f220000300800 */
[----:B------:R-:W-:-:S03]  /*44720*/  IMAD.MOV.U32 R2, RZ, RZ, R47 ;  /* 0x000000ffff027224 */ /* 0x000fc600078e002f */
[----:B------:R-:W4:Y:S04]  /*44730*/  LDL.LU R46, [R1+0x4d8] ;  /* 0x0004d800012e7983 */ /* 0x000f280000300800 */
[----:B------:R-:W4:Y:S04]  /*44740*/  LDL.LU R47, [R1+0x4dc] ;  /* 0x0004dc00012f7983 */ /* 0x000f280000300800 */
[----:B--2---:R-:W2:Y:S04]  /*44750*/  LDL.LU R48, [R1+0x4e0] ;  /* 0x0004e00001307983 */ /* 0x004ea80000300800 */
[----:B------:R-:W2:Y:S04]  /*44760*/  LDL.LU R49, [R1+0x4e4] ;  /* 0x0004e40001317983 */ /* 0x000ea80000300800 */
[----:B---3--:R-:W2:Y:S04]  /*44770*/  LDL.LU R50, [R1+0x4e8] ;  /* 0x0004e80001327983 */ /* 0x008ea80000300800 */
[----:B------:R-:W2:Y:S01]  /*44780*/  LDL.LU R51, [R1+0x4ec] ;  /* 0x0004ec0001337983 */ /* 0x000ea20000300800 */
[----:B----4-:R-:W-:Y:S03]  /*44790*/  HMMA.16816.F32 R40, R20, R14, R40 ;  /* 0x0000000e1428723c */ /* 0x010fe60000001828 */
[----:B------:R0:W-:Y:S04]  /*447a0*/  STL.64 [R1+0x3140], R8 ;  /* 0x0031400801007387 */ /* 0x0001e80000100a00 */
[----:B------:R-:W-:Y:S04]  /*447b0*/  STL [R1+0x3048], R2 ;  /* 0x0030480201007387 */ /* 0x000fe80000100800 */
[----:B------:R-:W-:Y:S04]  /*447c0*/  STL [R1+0x3044], R3 ;  /* 0x0030440301007387 */ /* 0x000fe80000100800 */
[----:B------:R-:W-:Y:S04]  /*447d0*/  STL [R1+0x3040], R60 ;  /* 0x0030403c01007387 */ /* 0x000fe80000100800 */
[----:B------:R-:W-:Y:S04]  /*447e0*/  STL [R1+0x303c], R31 ;  /* 0x00303c1f01007387 */ /* 0x000fe80000100800 */
[----:B------:R-:W-:Y:S04]  /*447f0*/  STL [R1+0x31f8], R13 ;  /* 0x0031f80d01007387 */ /* 0x000fe80000100800 */
[----:B------:R1:W-:Y:S01]  /*44800*/  STL [R1+0x3288], R12 ;  /* 0x0032880c01007387 */ /* 0x0003e20000100800 */
[----:B0-----:R-:W-:-:S03]  /*44810*/  IMAD.MOV.U32 R8, RZ, RZ, R0 ;  /* 0x000000ffff087224 */ /* 0x001fc600078e0000 */
[----:B------:R-:W3:Y:S01]  /*44820*/  LDL.LU R0, [R1+0x32a8] ;  /* 0x0032a80001007983 */ /* 0x000ee20000300800 */
[----:B------:R-:W-:Y:S02]  /*44830*/  IMAD.MOV.U32 R39, RZ, RZ, R40 ;  /* 0x000000ffff277224 */ /* 0x000fe400078e0028 */
[----:B------:R-:W-:Y:S01]  /*44840*/  IMAD.MOV.U32 R34, RZ, RZ, R41 ;  /* 0x000000ffff227224 */ /* 0x000fe200078e0029 */
[----:B------:R-:W4:Y:S04]  /*44850*/  LDL.LU R40, [R1+0x350] ;  /* 0x0003500001287983 */ /* 0x000f280000300800 */
[----:B------:R-:W4:Y:S01]  /*44860*/  LDL.LU R41, [R1+0x354] ;  /* 0x0003540001297983 */ /* 0x000f220000300800 */
[----:B------:R-:W-:Y:S02]  /*44870*/  IMAD.MOV.U32 R9, RZ, RZ, R38 ;  /* 0x000000ffff097224 */ /* 0x000fe400078e0026 */
[----:B------:R-:W-:-:S02]  /*44880*/  IMAD.MOV.U32 R30, RZ, RZ, R43 ;  /* 0x000000ffff1e7224 */ /* 0x000fc400078e002b */
[----:B------:R-:W-:Y:S01]  /*44890*/  IMAD.MOV.U32 R35, RZ, RZ, R42 ;  /* 0x000000ffff237224 */ /* 0x000fe200078e002a */
[----:B------:R-:W-:Y:S04]  /*448a0*/  STL.64 [R1+0x3290], R8 ;  /* 0x0032900801007387 */ /* 0x000fe80000100a00 */
[----:B------:R0:W-:Y:S04]  /*448b0*/  STL [R1+0x3070], R30 ;  /* 0x0030701e01007387 */ /* 0x0001e80000100800 */
[----:B------:R-:W-:Y:S04]  /*448c0*/  STL [R1+0x3054], R35 ;  /* 0x0030542301007387 */ /* 0x000fe80000100800 */
[----:B------:R-:W-:Y:S04]  /*448d0*/  STL [R1+0x3050], R34 ;  /* 0x0030502201007387 */ /* 0x000fe80000100800 */
[----:B------:R4:W-:Y:S01]  /*448e0*/  STL [R1+0x304c], R39 ;  /* 0x00304c2701007387 */ /* 0x0009e20000100800 */
[----:B------:R-:W-:-:S02]  /*448f0*/  IMAD.MOV.U32 R42, RZ, RZ, R17 ;  /* 0x000000ffff2a7224 */ /* 0x000fc400078e0011 */
[----:B------:R-:W-:Y:S01]  /*44900*/  IMAD.MOV.U32 R43, RZ, RZ, R16 ;  /* 0x000000ffff2b7224 */ /* 0x000fe200078e0010 */
[----:B-1----:R-:W-:Y:S07]  /*44910*/  HMMA.16816.F32 R12, R20, R18, R52 ;  /* 0x00000012140c723c */ /* 0x002fee0000001834 */
[----:B------:R-:W-:Y:S02]  /*44920*/  IMAD.MOV.U32 R20, RZ, RZ, R5 ;  /* 0x000000ffff147224 */ /* 0x000fe400078e0005 */
[----:B------:R-:W-:-:S02]  /*44930*/  IMAD.MOV.U32 R21, RZ, RZ, R4 ;  /* 0x000000ffff157224 */ /* 0x000fc400078e0004 */
[----:B--2---:R-:W-:-:S13]  /*44940*/  HMMA.16816.F32 R4, R24, R28, R48 ;  /* 0x0000001c1804723c */ /* 0x004fda0000001830 */
[----:B------:R-:W-:Y:S02]  /*44950*/  IMAD.MOV.U32 R38, RZ, RZ, R15 ;  /* 0x000000ffff267224 */ /* 0x000fe400078e000f */
[----:B------:R-:W-:Y:S02]  /*44960*/  IMAD.MOV.U32 R31, RZ, RZ, R14 ;  /* 0x000000ffff1f7224 */ /* 0x000fe400078e000e */
[----:B------:R-:W-:Y:S02]  /*44970*/  IMAD.MOV.U32 R60, RZ, RZ, R13 ;  /* 0x000000ffff3c7224 */ /* 0x000fe400078e000d */
[----:B------:R-:W-:Y:S01]  /*44980*/  IMAD.MOV.U32 R3, RZ, RZ, R12 ;  /* 0x000000ffff037224 */ /* 0x000fe200078e000c */
[----:B------:R-:W-:Y:S04]  /*44990*/  STL.64 [R1+0x3298], R20 ;  /* 0x0032981401007387 */ /* 0x000fe80000100a00 */
[----:B------:R-:W-:Y:S04]  /*449a0*/  STL [R1+0x308c], R38 ;  /* 0x00308c2601007387 */ /* 0x000fe80000100800 */
[----:B------:R-:W-:Y:S04]  /*449b0*/  STL [R1+0x3088], R31 ;  /* 0x0030881f01007387 */ /* 0x000fe80000100800 */
[----:B------:R-:W-:Y:S04]  /*449c0*/  STL [R1+0x3084], R60 ;  /* 0x0030843c01007387 */ /* 0x000fe80000100800 */
[----:B------:R-:W-:Y:S04]  /*449d0*/  STL [R1+0x3080], R3 ;  /* 0x0030800301007387 */ /* 0x000fe80000100800 */
[----:B------:R-:W-:Y:S04]  /*449e0*/  STL.64 [R1+0x190], R4 ;  /* 0x0001900401007387 */ /* 0x000fe80000100a00 */
[----:B------:R-:W-:Y:S01]  /*449f0*/  STL [R1+0x198], R6 ;  /* 0x0001980601007387 */ /* 0x000fe20000100800 */
[----:B0-----:R-:W-:-:S03]  /*44a00*/  IMAD.MOV.U32 R30, RZ, RZ, R7 ;  /* 0x000000ffff1e7224 */ /* 0x001fc600078e0007 */
[----:B---3--:R-:W0:Y:S01]  /*44a10*/  LDSM.16.MT88.4 R4, [R0+UR4+0x9000] ;  /* 0x009000040004783b */ /* 0x008e220008004200 */
[C---:B------:R-:W-:Y:S06]  /*44a20*/  HMMA.16816.F32 R16, R24.reuse, R32, R44 ;  /* 0x000000201810723c */ /* 0x040fec000000182c */
[----:B----4-:R-:W-:Y:S01]  /*44a30*/  HMMA.16816.F32 R8, R24, R36, R40 ;  /* 0x000000241808723c */ /* 0x010fe20000001828 */
[----:B------:R-:W-:Y:S04]  /*44a40*/  STL [R1+0x30a0], R30 ;  /* 0x0030a01e01007387 */ /* 0x000fe80000100800 */
[----:B------:R-:W-:-:S12]  /*44a50*/  STL.64 [R1+0x3238], R28 ;  /* 0x0032381c01007387 */ /* 0x000fd80000100a00 */
[----:B------:R-:W-:Y:S04]  /*44a60*/  STL.64 [R1+0x2fb8], R18 ;  /* 0x002fb81201007387 */ /* 0x000fe80000100a00 */
[----:B------:R-:W-:Y:S03]  /*44a70*/  STL.64 [R1+0x2fb0], R16 ;  /* 0x002fb01001007387 */ /* 0x000fe60000100a00 */
[----:B------:R-:W-:Y:S02]  /*44a80*/  IMAD.MOV.U32 R39, RZ, RZ, R10 ;  /* 0x000000ffff277224 */ /* 0x000fe400078e000a */
[----:B------:R-:W-:Y:S02]  /*44a90*/  IMAD.MOV.U32 R35, RZ, RZ, R8 ;  /* 0x000000ffff237224 */ /* 0x000fe400078e0008 */
[----:B------:R-:W-:Y:S01]  /*44aa0*/  IMAD.MOV.U32 R34, RZ, RZ, R9 ;  /* 0x000000ffff227224 */ /* 0x000fe200078e0009 */
[----:B0-----:R-:W-:Y:S04]  /*44ab0*/  STL.64 [R1+0x3150], R6 ;  /* 0x0031500601007387 */ /* 0x001fe80000100a00 */
[----:B------:R0:W-:Y:S04]  /*44ac0*/  STL.64 [R1+0x3148], R4 ;  /* 0x0031480401007387 */ /* 0x0001e80000100a00 */
[----:B0-----:R-:W2:Y:S04]  /*44ad0*/  LDL R4, [R1+0xd0] ;  /* 0x0000d00001047983 */ /* 0x001ea80000100800 */
[----:B------:R-:W2:Y:S04]  /*44ae0*/  LDL R5, [R1+0xd4] ;  /* 0x0000d40001057983 */ /* 0x000ea80000100800 */
[----:B------:R-:W-:Y:S04]  /*44af0*/  STL [R1+0x30a4], R0 ;  /* 0x0030a40001007387 */ /* 0x000fe80000100800 */
[----:B------:R-:W-:Y:S04]  /*44b00*/  STL [R1+0x3258], R39 ;  /* 0x0032582701007387 */ /* 0x000fe80000100800 */
[----:B------:R0:W-:Y:S04]  /*44b10*/  STL.64 [R1+0x3250], R36 ;  /* 0x0032502401007387 */ /* 0x0001e80000100a00 */
[----:B------:R-:W-:Y:S04]  /*44b20*/  STL.64 [R1+0x3248], R34 ;  /* 0x0032482201007387 */ /* 0x000fe80000100a00 */
[----:B------:R1:W-:Y:S04]  /*44b30*/  STL.64 [R1+0x3240], R32 ;  /* 0x0032402001007387 */ /* 0x0003e80000100a00 */
[----:B------:R-:W3:Y:S04]  /*44b40*/  LDL.LU R44, [R1+0x2b0] ;  /* 0x0002b000012c7983 */ /* 0x000ee80000300800 */
[----:B------:R-:W3:Y:S04]  /*44b50*/  LDL.LU R45, [R1+0x2b4] ;  /* 0x0002b400012d7983 */ /* 0x000ee80000300800 */
[----:B------:R-:W4:Y:S04]  /*44b60*/  LDL.LU R46, [R1+0x2b8] ;  /* 0x0002b800012e7983 */ /* 0x000f280000300800 */
[----:B------:R-:W4:Y:S01]  /*44b70*/  LDL.LU R47, [R1+0x2bc] ;  /* 0x0002bc00012f7983 */ /* 0x000f220000300800 */
[----:B------:R-:W-:-:S03]  /*44b80*/  IMAD.MOV.U32 R41, RZ, RZ, R61 ;  /* 0x000000ffff297224 */ /* 0x000fc600078e003d */
[----:B----4-:R-:W-:Y:S04]  /*44b90*/  STL.64 [R1+0x3268], R46 ;  /* 0x0032682e01007387 */ /* 0x010fe80000100a00 */
[----:B---3--:R-:W-:Y:S04]  /*44ba0*/  STL.64 [R1+0x3260], R44 ;  /* 0x0032602c01007387 */ /* 0x008fe80000100a00 */
[----:B------:R-:W3:Y:S04]  /*44bb0*/  LDL R40, [R1+0x90] ;  /* 0x0000900001287983 */ /* 0x000ee80000100800 */
[----:B------:R-:W0:Y:S04]  /*44bc0*/  LDL.LU R61, [R1+0x32a4] ;  /* 0x0032a400013d7983 */ /* 0x000e280000300800 */
[----:B---3--:R-:W-:Y:S04]  /*44bd0*/  STL.64 [R1+0x3270], R40 ;  /* 0x0032702801007387 */ /* 0x008fe80000100a00 */
[----:B------:R-:W3:Y:S04]  /*44be0*/  LDL.LU R28, [R1+0x2d0] ;  /* 0x0002d000011c7983 */ /* 0x000ee80000300800 */
[----:B------:R-:W3:Y:S04]  /*44bf0*/  LDL.LU R29, [R1+0x2d4] ;  /* 0x0002d400011d7983 */ /* 0x000ee80000300800 */
[----:B------:R-:W4:Y:S04]  /*44c00*/  LDL.LU R30, [R1+0x2d8] ;  /* 0x0002d800011e7983 */ /* 0x000f280000300800 */
[----:B------:R-:W4:Y:S04]  /*44c10*/  LDL.LU R31, [R1+0x2dc] ;  /* 0x0002dc00011f7983 */ /* 0x000f280000300800 */
[----:B------:R-:W2:Y:S04]  /*44c20*/  LDL.LU R20, [R1+0x340] ;  /* 0x0003400001147983 */ /* 0x000ea80000300800 */
[----:B------:R-:W2:Y:S04]  /*44c30*/  LDL.LU R21, [R1+0x344] ;  /* 0x0003440001157983 */ /* 0x000ea80000300800 */
[----:B------:R-:W2:Y:S04]  /*44c40*/  LDL.LU R22, [R1+0x348] ;  /* 0x0003480001167983 */ /* 0x000ea80000300800 */
[----:B------:R-:W2:Y:S04]  /*44c50*/  LDL.LU R23, [R1+0x34c] ;  /* 0x00034c0001177983 */ /* 0x000ea80000300800 */
[----:B------:R-:W2:Y:S04]  /*44c60*/  LDL.64 R8, [R1+0x110] ;  /* 0x0001100001087983 */ /* 0x000ea80000100a00 */
[----:B------:R-:W2:Y:S04]  /*44c70*/  LDL.LU R52, [R1+0x330] ;  /* 0x0003300001347983 */ /* 0x000ea80000300800 */
[----:B------:R-:W2:Y:S04]  /*44c80*/  LDL.LU R53, [R1+0x334] ;  /* 0x0003340001357983 */ /* 0x000ea80000300800 */
[----:B------:R-:W2:Y:S04]  /*44c90*/  LDL.LU R54, [R1+0x338] ;  /* 0x0003380001367983 */ /* 0x000ea80000300800 */
[----:B------:R-:W2:Y:S04]  /*44ca0*/  LDL.LU R55, [R1+0x33c] ;  /* 0x00033c0001377983 */ /* 0x000ea80000300800 */
[----:B------:R-:W2:Y:S01]  /*44cb0*/  LDL.64 R16, [R1+0xf0] ;  /* 0x0000f00001107983 */ /* 0x000ea20000100a00 */
[----:B0-----:R-:W-:-:S03]  /*44cc0*/  IMAD.MOV.U32 R37, RZ, RZ, R61 ;  /* 0x000000ffff257224 */ /* 0x001fc600078e003d */
[----:B----4-:R-:W-:Y:S04]  /*44cd0*/  STL.64 [R1+0x3280], R30 ;  /* 0x0032801e01007387 */ /* 0x010fe80000100a00 */
[----:B---3--:R0:W-:Y:S04]  /*44ce0*/  STL.64 [R1+0x3278], R28 ;  /* 0x0032781c01007387 */ /* 0x0081e80000100a00 */
[----:B-1----:R-:W3:Y:S04]  /*44cf0*/  LDL.LU R32, [R1+0x2e0] ;  /* 0x0002e00001207983 */ /* 0x002ee80000300800 */
[----:B------:R-:W3:Y:S04]  /*44d00*/  LDL.LU R33, [R1+0x2e4] ;  /* 0x0002e40001217983 */ /* 0x000ee80000300800 */
[----:B------:R-:W3:Y:S01]  /*44d10*/  LDL.LU R34, [R1+0x2e8] ;  /* 0x0002e80001227983 */ /* 0x000ee20000300800 */
[----:B--2---:R-:W-:Y:S03]  /*44d20*/  HMMA.16816.F32 R20, R24, R8, R20 ;  /* 0x000000081814723c */ /* 0x004fe60000001814 */
[----:B------:R-:W3:Y:S04]  /*44d30*/  LDL.LU R35, [R1+0x2ec] ;  /* 0x0002ec0001237983 */ /* 0x000ee80000300800 */
[----:B------:R-:W2:Y:S04]  /*44d40*/  LDL R36, [R1+0xc0] ;  /* 0x0000c00001247983 */ /* 0x000ea80000100800 */
[----:B------:R-:W4:Y:S04]  /*44d50*/  LDL.LU R61, [R1+0x32a0] ;  /* 0x0032a000013d7983 */ /* 0x000f280000300800 */
[----:B------:R-:W3:Y:S04]  /*44d60*/  LDL.LU R12, [R1+0x310] ;  /* 0x00031000010c7983 */ /* 0x000ee80000300800 */
[----:B------:R-:W3:Y:S04]  /*44d70*/  LDL.LU R13, [R1+0x314] ;  /* 0x00031400010d7983 */ /* 0x000ee80000300800 */
[----:B------:R-:W3:Y:S04]  /*44d80*/  LDL.LU R14, [R1+0x318] ;  /* 0x00031800010e7983 */ /* 0x000ee80000300800 */
[----:B------:R-:W3:Y:S04]  /*44d90*/  LDL.LU R15, [R1+0x31c] ;  /* 0x00031c00010f7983 */ /* 0x000ee80000300800 */
[----:B0-----:R-:W3:Y:S04]  /*44da0*/  LDL.64 R28, [R1+0xe0] ;  /* 0x0000e000011c7983 */ /* 0x001ee80000100a00 */
[----:B------:R-:W2:Y:S04]  /*44db0*/  LDL.LU R40, [R1+0x300] ;  /* 0x0003000001287983 */ /* 0x000ea80000300800 */
[----:B------:R-:W2:Y:S04]  /*44dc0*/  LDL.LU R41, [R1+0x304] ;  /* 0x0003040001297983 */ /* 0x000ea80000300800 */
[----:B------:R-:W2:Y:S04]  /*44dd0*/  LDL.LU R42, [R1+0x308] ;  /* 0x00030800012a7983 */ /* 0x000ea80000300800 */
[----:B------:R-:W2:Y:S04]  /*44de0*/  LDL.LU R43, [R1+0x30c] ;  /* 0x00030c00012b7983 */ /* 0x000ea80000300800 */
        /* <DEDUP_REMOVED lines=9> */
[----:B------:R0:W-:Y:S04]  /*44e80*/  STL.64 [R1+0x340], R20 ;  /* 0x0003401401007387 */ /* 0x0001e80000100a00 */
[----:B------:R-:W-:Y:S04]  /*44e90*/  STL.64 [R1+0x348], R22 ;  /* 0x0003481601007387 */ /* 0x000fe80000100a00 */
[----:B0-----:R-:W3:Y:S01]  /*44ea0*/  LDL.LU.64 R20, [R1+0x3298] ;  /* 0x0032980001147983 */ /* 0x001ee20000300a00 */
[----:B------:R-:W-:-:S02]  /*44eb0*/  IMAD.MOV.U32 R7, RZ, RZ, R8 ;  /* 0x000000ffff077224 */ /* 0x000fc400078e0008 */
[----:B------:R-:W-:Y:S02]  /*44ec0*/  IMAD.MOV.U32 R6, RZ, RZ, R9 ;  /* 0x000000ffff067224 */ /* 0x000fe400078e0009 */
[----:B------:R-:W4:Y:S01]  /*44ed0*/  LDL.LU.64 R8, [R1+0x3290] ;  /* 0x0032900001087983 */ /* 0x000f220000300a00 */
[----:B---3--:R-:W-:-:S15]  /*44ee0*/  HMMA.16816.F32 R52, R24, R20, R52 ;  /* 0x000000141834723c */ /* 0x008fde0000001834 */
[----:B------:R-:W-:-:S08]  /*44ef0*/  NOP ;  /* 0x0000000000007918 */ /* 0x000fd00000000000 */
[----:B------:R0:W-:Y:S04]  /*44f00*/  STL.64 [R1+0x330], R52 ;  /* 0x0003303401007387 */ /* 0x0001e80000100a00 */
[----:B------:R1:W-:Y:S04]  /*44f10*/  STL.64 [R1+0x338], R54 ;  /* 0x0003383601007387 */ /* 0x0003e80000100a00 */
[----:B0-----:R-:W3:Y:S04]  /*44f20*/  LDL.LU R52, [R1+0x380] ;  /* 0x0003800001347983 */ /* 0x001ee80000300800 */
[----:B------:R-:W3:Y:S04]  /*44f30*/  LDL.LU R53, [R1+0x384] ;  /* 0x0003840001357983 */ /* 0x000ee80000300800 */
[----:B-1----:R-:W3:Y:S04]  /*44f40*/  LDL.LU R54, [R1+0x388] ;  /* 0x0003880001367983 */ /* 0x002ee80000300800 */
[----:B------:R-:W3:Y:S04]  /*44f50*/  LDL.LU R55, [R1+0x38c] ;  /* 0x00038c0001377983 */ /* 0x000ee80000300800 */
[----:B------:R0:W-:Y:S04]  /*44f60*/  STL.64 [R1+0x31e0], R20 ;  /* 0x0031e01401007387 */ /* 0x0001e80000100a00 */
[----:B0-----:R-:W4:Y:S04]  /*44f70*/  LDL.LU R20, [R1+0x320] ;  /* 0x0003200001147983 */ /* 0x001f280000300800 */
[----:B------:R-:W4:Y:S04]  /*44f80*/  LDL.LU R21, [R1+0x324] ;  /* 0x0003240001157983 */ /* 0x000f280000300800 */
[----:B------:R-:W4:Y:S04]  /*44f90*/  LDL.LU R22, [R1+0x328] ;  /* 0x0003280001167983 */ /* 0x000f280000300800 */
[----:B------:R-:W4:Y:S01]  /*44fa0*/  LDL.LU R23, [R1+0x32c] ;  /* 0x00032c0001177983 */ /* 0x000f220000300800 */
[C---:B------:R-:W-:Y:S06]  /*44fb0*/  HMMA.16816.F32 R12, R24.reuse, R28, R12 ;  /* 0x0000001c180c723c */ /* 0x040fec000000180c */
[----:B--2---:R-:W-:Y:S01]  /*44fc0*/  HMMA.16816.F32 R40, R24, R4, R40 ;  /* 0x000000041828723c */ /* 0x004fe20000001828 */
[----:B------:R-:W-:Y:S01]  /*44fd0*/  MOV R2, R11 ;  /* 0x0000000b00027202 */ /* 0x000fe20000000f00 */
[----:B------:R-:W-:-:S02]  /*44fe0*/  IMAD.MOV.U32 R11, RZ, RZ, R16 ;  /* 0x000000ffff0b7224 */ /* 0x000fc400078e0010 */
[----:B------:R-:W-:Y:S02]  /*44ff0*/  IMAD.MOV.U32 R10, RZ, RZ, R17 ;  /* 0x000000ffff0a7224 */ /* 0x000fe400078e0011 */
[----:B----4-:R-:W-:-:S15]  /*45000*/  HMMA.16816.F32 R20, R24, R16, R20 ;  /* 0x000000101814723c */ /* 0x010fde0000001814 */
[----:B------:R-:W-:-:S08]  /*45010*/  NOP ;  /* 0x0000000000007918 */ /* 0x000fd00000000000 */
[----:B------:R0:W-:Y:S04]  /*45020*/  STL.64 [R1+0x320], R20 ;  /* 0x0003201401007387 */ /* 0x0001e80000100a00 */
[----:B------:R1:W-:Y:S04]  /*45030*/  STL.64 [R1+0x328], R22 ;  /* 0x0003281601007387 */ /* 0x0003e80000100a00 */
[----:B0-----:R-:W2:Y:S04]  /*45040*/  LDL.LU R20, [R1+0x2a0] ;  /* 0x0002a00001147983 */ /* 0x001ea80000300800 */
[----:B------:R-:W2:Y:S04]  /*45050*/  LDL.LU R21, [R1+0x2a4] ;  /* 0x0002a40001157983 */ /* 0x000ea80000300800 */
[----:B-1----:R-:W2:Y:S04]  /*45060*/  LDL.LU R22, [R1+0x2a8] ;  /* 0x0002a80001167983 */ /* 0x002ea80000300800 */
[----:B------:R-:W2:Y:S04]  /*45070*/  LDL.LU R23, [R1+0x2ac] ;  /* 0x0002ac0001177983 */ /* 0x000ea80000300800 */
[----:B------:R-:W4:Y:S04]  /*45080*/  LDL.LU R16, [R1+0x290] ;  /* 0x0002900001107983 */ /* 0x000f280000300800 */
[----:B------:R-:W4:Y:S04]  /*45090*/  LDL.LU R17, [R1+0x294] ;  /* 0x0002940001117983 */ /* 0x000f280000300800 */
[----:B------:R-:W4:Y:S04]  /*450a0*/  LDL.LU R18, [R1+0x298] ;  /* 0x0002980001127983 */ /* 0x000f280000300800 */
[----:B------:R-:W4:Y:S04]  /*450b0*/  LDL.LU R19, [R1+0x29c] ;  /* 0x00029c0001137983 */ /* 0x000f280000300800 */
[----:B------:R0:W-:Y:S04]  /*450c0*/  STL.64 [R1+0x310], R12 ;  /* 0x0003100c01007387 */ /* 0x0001e80000100a00 */
[----:B------:R1:W-:Y:S04]  /*450d0*/  STL.64 [R1+0x318], R14 ;  /* 0x0003180e01007387 */ /* 0x0003e80000100a00 */
[----:B0-----:R-:W2:Y:S01]  /*450e0*/  LDL.LU R12, [R1+0x3288] ;  /* 0x00328800010c7983 */ /* 0x001ea20000300800 */
[----:B-1----:R-:W-:-:S02]  /*450f0*/  IMAD.MOV.U32 R14, RZ, RZ, R28 ;  /* 0x000000ffff0e7224 */ /* 0x002fc400078e001c */
[----:B------:R-:W-:Y:S01]  /*45100*/  IMAD.MOV.U32 R13, RZ, RZ, R29 ;  /* 0x000000ffff0d7224 */ /* 0x000fe200078e001d */
[----:B------:R-:W3:Y:S04]  /*45110*/  LDL.LU.64 R30, [R1+0x3280] ;  /* 0x00328000011e7983 */ /* 0x000ee80000300a00 */
[----:B------:R-:W3:Y:S04]  /*45120*/  LDL.LU.64 R28, [R1+0x3278] ;  /* 0x00327800011c7983 */ /* 0x000ee80000300a00 */
[----:B------:R0:W-:Y:S04]  /*45130*/  STL.64 [R1+0x300], R40 ;  /* 0x0003002801007387 */ /* 0x0001e80000100a00 */
[----:B------:R-:W-:Y:S04]  /*45140*/  STL.64 [R1+0x308], R42 ;  /* 0x0003082a01007387 */ /* 0x000fe80000100a00 */
[----:B0-----:R-:W4:Y:S01]  /*45150*/  LDL.LU.64 R40, [R1+0x3270] ;  /* 0x0032700001287983 */ /* 0x001f220000300a00 */
[C---:B------:R-:W-:Y:S06]  /*45160*/  HMMA.16816.F32 R36, R24.reuse, R36, R44 ;  /* 0x000000241824723c */ /* 0x040fec000000182c */
[----:B------:R-:W-:Y:S01]  /*45170*/  HMMA.16816.F32 R32, R24, R8, R32 ;  /* 0x000000081820723c */ /* 0x000fe20000001820 */
[----:B------:R-:W-:Y:S04]  /*45180*/  STL.64 [R1+0x31b0], R4 ;  /* 0x0031b00401007387 */ /* 0x000fe80000100a00 */
[----:B------:R-:W2:Y:S04]  /*45190*/  LDL.LU.64 R46, [R1+0x3268] ;  /* 0x00326800012e7983 */ /* 0x000ea80000300a00 */
[----:B------:R-:W2:Y:S01]  /*451a0*/  LDL.LU.64 R44, [R1+0x3260] ;  /* 0x00326000012c7983 */ /* 0x000ea20000300a00 */
[----:B------:R-:W-:-:S02]  /*451b0*/  IMAD.MOV.U32 R3, RZ, RZ, R56 ;  /* 0x000000ffff037224 */ /* 0x000fc400078e0038 */
[----:B------:R-:W-:-:S05]  /*451c0*/  IMAD.MOV.U32 R0, RZ, RZ, R57 ;  /* 0x000000ffff007224 */ /* 0x000fca00078e0039 */
[----:B------:R-:W-:Y:S04]  /*451d0*/  STL.64 [R1+0x2f0], R36 ;  /* 0x0002f02401007387 */ /* 0x000fe80000100a00 */
[----:B------:R0:W-:Y:S04]  /*451e0*/  STL.64 [R1+0x2f8], R38 ;  /* 0x0002f82601007387 */ /* 0x0001e80000100a00 */
[----:B0-----:R-:W2:Y:S04]  /*451f0*/  LDL.LU R39, [R1+0x3258] ;  /* 0x0032580001277983 */ /* 0x001ea80000300800 */
[----:B------:R-:W2:Y:S04]  /*45200*/  LDL.LU.64 R36, [R1+0x3250] ;  /* 0x0032500001247983 */ /* 0x000ea80000300a00 */
[----:B------:R-:W-:Y:S04]  /*45210*/  STL.64 [R1+0x2e0], R32 ;  /* 0x0002e02001007387 */ /* 0x000fe80000100a00 */
[----:B------:R0:W-:Y:S04]  /*45220*/  STL.64 [R1+0x2e8], R34 ;  /* 0x0002e82201007387 */ /* 0x0001e80000100a00 */
[----:B0-----:R-:W2:Y:S04]  /*45230*/  LDL.LU.64 R34, [R1+0x3248] ;  /* 0x0032480001227983 */ /* 0x001ea80000300a00 */
[----:B------:R-:W2:Y:S04]  /*45240*/  LDL.LU.64 R32, [R1+0x3240] ;  /* 0x0032400001207983 */ /* 0x000ea80000300a00 */
[----:B------:R-:W-:Y:S01]  /*45250*/  STL.64 [R1+0x31a0], R8 ;  /* 0x0031a00801007387 */ /* 0x000fe20000100a00 */
[C---:B---3--:R-:W-:Y:S06]  /*45260*/  HMMA.16816.F32 R28, R24.reuse, R56, R28 ;  /* 0x00000038181c723c */ /* 0x048fec000000181c */
[----:B----4-:R-:W-:-:S15]  /*45270*/  HMMA.16816.F32 R40, R24, R40, R48 ;  /* 0x000000281828723c */ /* 0x010fde0000001830 */
[----:B------:R-:W-:-:S02]  /*45280*/  NOP ;  /* 0x0000000000007918 */ /* 0x000fc40000000000 */
[----:B------:R0:W-:Y:S04]  /*45290*/  STL.64 [R1+0x2d0], R28 ;  /* 0x0002d01c01007387 */ /* 0x0001e80000100a00 */
[----:B------:R-:W-:Y:S04]  /*452a0*/  STL.64 [R1+0x2d8], R30 ;  /* 0x0002d81e01007387 */ /* 0x000fe80000100a00 */
[----:B0-----:R-:W3:Y:S04]  /*452b0*/  LDL.LU.64 R28, [R1+0x3238] ;  /* 0x00323800011c7983 */ /* 0x001ee80000300a00 */
[----:B------:R-:W3:Y:S04]  /*452c0*/  LDL.LU.64 R58, [R1+0x3230] ;  /* 0x00323000013a7983 */ /* 0x000ee80000300a00 */
[----:B------:R-:W3:Y:S04]  /*452d0*/  LDL.LU.64 R56, [R1+0x3228] ;  /* 0x0032280001387983 */ /* 0x000ee80000300a00 */
[----:B------:R-:W4:Y:S04]  /*452e0*/  LDL.LU.64 R48, [R1+0x3220] ;  /* 0x0032200001307983 */ /* 0x000f280000300a00 */
[----:B------:R-:W-:Y:S04]  /*452f0*/  STL.64 [R1+0x2c0], R40 ;  /* 0x0002c02801007387 */ /* 0x000fe80000100a00 */
[----:B------:R0:W-:Y:S04]  /*45300*/  STL.64 [R1+0x2c8], R42 ;  /* 0x0002c82a01007387 */ /* 0x0001e80000100a00 */
[----:B0-----:R-:W3:Y:S04]  /*45310*/  LDL.LU.64 R42, [R1+0x3218] ;  /* 0x00321800012a7983 */ /* 0x001ee80000300a00 */
[----:B------:R-:W2:Y:S02]  /*45320*/  LDL.LU.64 R40, [R1+0x3210] ;  /* 0x0032100001287983 */ /* 0x000ea40000300a00 */
[----:B--2---:R-:W-:-:S15]  /*45330*/  HMMA.16816.F32 R44, R24, R40, R44 ;  /* 0x00000028182c723c */ /* 0x004fde000000182c */
[----:B------:R-:W-:-:S08]  /*45340*/  NOP ;  /* 0x0000000000007918 */ /* 0x000fd00000000000 */
[----:B------:R0:W-:Y:S04]  /*45350*/  STL.64 [R1+0x2b0], R44 ;  /* 0x0002b02c01007387 */ /* 0x0001e80000100a00 */
[----:B------:R-:W-:Y:S04]  /*45360*/  STL.64 [R1+0x2b8], R46 ;  /* 0x0002b82e01007387 */ /* 0x000fe80000100a00 */
[----:B0-----:R-:W2:Y:S04]  /*45370*/  LDL.LU.64 R44, [R1+0x3208] ;  /* 0x00320800012c7983 */ /* 0x001ea80000300a00 */
[----:B---3--:R-:W-:Y:S04]  /*45380*/  STL.64 [R1+0x3178], R42 ;  /* 0x0031782a01007387 */ /* 0x008fe80000100a00 */
[----:B------:R0:W-:Y:S04]  /*45390*/  STL.64 [R1+0x3170], R40 ;  /* 0x0031702801007387 */ /* 0x0001e80000100a00 */
[----:B0-----:R-:W4:Y:S04]  /*453a0*/  LDL.LU R40, [R1+0x370] ;  /* 0x0003700001287983 */ /* 0x001f280000300800 */
[----:B------:R-:W4:Y:S04]  /*453b0*/  LDL.LU R41, [R1+0x374] ;  /* 0x0003740001297983 */ /* 0x000f280000300800 */
[----:B------:R-:W4:Y:S04]  /*453c0*/  LDL.LU R42, [R1+0x378] ;  /* 0x00037800012a7983 */ /* 0x000f280000300800 */
[----:B------:R-:W4:Y:S01]  /*453d0*/  LDL.LU R43, [R1+0x37c] ;  /* 0x00037c00012b7983 */ /* 0x000f220000300800 */
[----:B--2---:R-:W-:-:S15]  /*453e0*/  HMMA.16816.F32 R52, R24, R44, R52 ;  /* 0x0000002c1834723c */ /* 0x004fde0000001834 */
[----:B------:R-:W-:-:S09]  /*453f0*/  NOP ;  /* 0x0000000000007918 */ /* 0x000fd20000000000 */
[----:B------:R-:W-:Y:S02]  /*45400*/  IMAD.MOV.U32 R46, RZ, RZ, R52 ;  /* 0x000000ffff2e7224 */ /* 0x000fe400078e0034 */
[----:B------:R-:W-:Y:S02]  /*45410*/  IMAD.MOV.U32 R47, RZ, RZ, R53 ;  /* 0x000000ffff2f7224 */ /* 0x000fe400078e0035 */
[----:B------:R-:W2:Y:S01]  /*45420*/  LDL.LU.64 R52, [R1+0x3200] ;  /* 0x0032000001347983 */ /* 0x000ea20000300a00 */
[----:B----4-:R-:W-:Y:S06]  /*45430*/  HMMA.16816.F32 R40, R24, R48, R40 ;  /* 0x000000301828723c */ /* 0x010fec0000001828 */
[----:B------:R-:W-:Y:S01]  /*45440*/  HMMA.16816.F32 R16, R56, R28, R16 ;  /* 0x0000001c3810723c */ /* 0x000fe20000001810 */
[----:B------:R-:W-:-:S02]  /*45450*/  IMAD.MOV.U32 R50, RZ, RZ, R54 ;  /* 0x000000ffff327224 */ /* 0x000fc400078e0036 */
[----:B------:R-:W-:Y:S01]  /*45460*/  IMAD.MOV.U32 R51, RZ, RZ, R55 ;  /* 0x000000ffff337224 */ /* 0x000fe200078e0037 */
[----:B------:R-:W-:Y:S04]  /*45470*/  STL.64 [R1+0x3188], R46 ;  /* 0x0031882e01007387 */ /* 0x000fe80000100a00 */
[----:B------:R-:W-:Y:S10]  /*45480*/  STL.64 [R1+0x3180], R44 ;  /* 0x0031802c01007387 */ /* 0x000ff40000100a00 */
[----:B------:R-:W-:-:S02]  /*45490*/  IMAD.MOV.U32 R54, RZ, RZ, R42 ;  /* 0x000000ffff367224 */ /* 0x000fc400078e002a */
[----:B------:R-:W-:Y:S01]  /*454a0*/  IMAD.MOV.U32 R55, RZ, RZ, R43 ;  /* 0x000000ffff377224 */ /* 0x000fe200078e002b */
[----:B------:R-:W-:Y:S04]  /*454b0*/  STL.64 [R1+0x370], R40 ;  /* 0x0003702801007387 */ /* 0x000fe80000100a00 */
[----:B------:R-:W-:Y:S04]  /*454c0*/  STL.64 [R1+0x3160], R50 ;  /* 0x0031603201007387 */ /* 0x000fe80000100a00 */
[----:B------:R-:W-:Y:S04]  /*454d0*/  STL.64 [R1+0x3158], R48 ;  /* 0x0031583001007387 */ /* 0x000fe80000100a00 */
[----:B------:R-:W-:Y:S01]  /*454e0*/  STL.64 [R1+0x3198], R54 ;  /* 0x0031983601007387 */ /* 0x000fe20000100a00 */
[----:B--2---:R-:W-:Y:S06]  /*454f0*/  HMMA.16816.F32 R20, R24, R52, R20 ;  /* 0x000000341814723c */ /* 0x004fec0000001814 */
[----:B------:R-:W-:-:S15]  /*45500*/  STL.64 [R1+0x3190], R52 ;  /* 0x0031903401007387 */ /* 0x000fde0000100a00 */
[----:B------:R-:W-:-:S02]  /*45510*/  NOP ;  /* 0x0000000000007918 */ /* 0x000fc40000000000 */
[----:B------:R-:W-:Y:S04]  /*45520*/  STL.64 [R1+0x2a0], R20 ;  /* 0x0002a01401007387 */ /* 0x000fe80000100a00 */
[----:B------:R-:W-:Y:S04]  /*45530*/  STL.64 [R1+0x2a8], R22 ;  /* 0x0002a81601007387 */ /* 0x000fe80000100a00 */
[----:B------:R0:W-:Y:S04]  /*45540*/  STL.64 [R1+0x31a8], R28 ;  /* 0x0031a81c01007387 */ /* 0x0001e80000100a00 */
[----:B0-----:R-:W2:Y:S04]  /*45550*/  LDL.LU R28, [R1+0x220] ;  /* 0x00022000011c7983 */ /* 0x001ea80000300800 */
[----:B------:R-:W-:Y:S04]  /*45560*/  STL.64 [R1+0x290], R16 ;  /* 0x0002901001007387 */ /* 0x000fe80000100a00 */
[----:B------:R-:W-:Y:S04]  /*45570*/  STL.64 [R1+0x298], R18 ;  /* 0x0002981201007387 */ /* 0x000fe80000100a00 */
        /* <DEDUP_REMOVED lines=8> */
[----:B0-----:R-:W2:Y:S04]  /*45600*/  LDL.LU R28, [R1+0x230] ;  /* 0x00023000011c7983 */ /* 0x001ea80000300800 */
[----:B------:R-:W2:Y:S04]  /*45610*/  LDL.LU R29, [R1+0x234] ;  /* 0x00023400011d7983 */ /* 0x000ea80000300800 */
[----:B------:R-:W3:Y:S01]  /*45620*/  LDL.LU R30, [R1+0x238] ;  /* 0x00023800011e7983 */ /* 0x000ee20000300800 */
[----:B------:R-:W-:Y:S01]  /*45630*/  IMAD.MOV.U32 R31, RZ, RZ, R12 ;  /* 0x000000ffff1f7224 */ /* 0x000fe200078e000c */
[----:B-1----:R-:W-:Y:S01]  /*45640*/  MOV R4, R11 ;  /* 0x0000000b00047202 */ /* 0x002fe20000000f00 */
[----:B------:R-:W-:-:S02]  /*45650*/  IMAD.MOV.U32 R5, RZ, RZ, R10 ;  /* 0x000000ffff057224 */ /* 0x000fc400078e000a */
[----:B------:R-:W-:Y:S02]  /*45660*/  IMAD.MOV.U32 R20, RZ, RZ, R7 ;  /* 0x000000ffff147224 */ /* 0x000fe400078e0007 */
[----:B------:R-:W-:Y:S01]  /*45670*/  IMAD.MOV.U32 R21, RZ, RZ, R6 ;  /* 0x000000ffff157224 */ /* 0x000fe200078e0006 */
[----:B------:R-:W4:Y:S04]  /*45680*/  LDL.LU R12, [R1+0x31fc] ;  /* 0x0031fc00010c7983 */ /* 0x000f280000300800 */
[----:B---3--:R-:W-:Y:S04]  /*45690*/  STL.64 [R1+0x31d8], R30 ;  /* 0x0031d81e01007387 */ /* 0x008fe80000100a00 */
[----:B--2---:R-:W-:Y:S04]  /*456a0*/  STL.64 [R1+0x31d0], R28 ;  /* 0x0031d01c01007387 */ /* 0x004fe80000100a00 */
[----:B------:R0:W-:Y:S04]  /*456b0*/  STL.64 [R1+0x31e8], R4 ;  /* 0x0031e80401007387 */ /* 0x0001e80000100a00 */
[----:B------:R1:W-:Y:S04]  /*456c0*/  STL.64 [R1+0x31f0], R20 ;  /* 0x0031f01401007387 */ /* 0x0003e80000100a00 */
[----:B0-----:R-:W2:Y:S04]  /*456d0*/  LDL.LU R4, [R1+0x260] ;  /* 0x0002600001047983 */ /* 0x001ea80000300800 */
[----:B------:R-:W2:Y:S04]  /*456e0*/  LDL.LU R5, [R1+0x264] ;  /* 0x0002640001057983 */ /* 0x000ea80000300800 */
[----:B------:R-:W2:Y:S04]  /*456f0*/  LDL.LU R6, [R1+0x268] ;  /* 0x0002680001067983 */ /* 0x000ea80000300800 */
[----:B------:R-:W2:Y:S04]  /*45700*/  LDL.LU R7, [R1+0x26c] ;  /* 0x00026c0001077983 */ /* 0x000ea80000300800 */
[----:B------:R-:W4:Y:S04]  /*45710*/  LDL.LU R13, [R1+0x284] ;  /* 0x00028400010d7983 */ /* 0x000f280000300800 */
[----:B------:R-:W4:Y:S04]  /*45720*/  LDL.LU R14, [R1+0x288] ;  /* 0x00028800010e7983 */ /* 0x000f280000300800 */
[----:B------:R-:W4:Y:S04]  /*45730*/  LDL.LU R15, [R1+0x28c] ;  /* 0x00028c00010f7983 */ /* 0x000f280000300800 */
[----:B-1----:R-:W3:Y:S04]  /*45740*/  LDL.LU R20, [R1+0x270] ;  /* 0x0002700001147983 */ /* 0x002ee80000300800 */
[----:B------:R-:W3:Y:S04]  /*45750*/  LDL.LU R21, [R1+0x274] ;  /* 0x0002740001157983 */ /* 0x000ee80000300800 */
[----:B------:R-:W3:Y:S04]  /*45760*/  LDL.LU R22, [R1+0x278] ;  /* 0x0002780001167983 */ /* 0x000ee80000300800 */
[----:B------:R-:W3:Y:S04]  /*45770*/  LDL.LU R23, [R1+0x27c] ;  /* 0x00027c0001177983 */ /* 0x000ee80000300800 */
        /* <DEDUP_REMOVED lines=25> */
[----:B----4-:R-:W-:-:S15]  /*45910*/  HMMA.16816.F32 R12, R56, R32, R12 ;  /* 0x00000020380c723c */ /* 0x010fde000000180c */
[----:B------:R-:W-:-:S08]  /*45920*/  NOP ;  /* 0x0000000000007918 */ /* 0x000fd00000000000 */
[----:B------:R0:W-:Y:S04]  /*45930*/  STL.64 [R1+0x280], R12 ;  /* 0x0002800c01007387 */ /* 0x0001e80000100a00 */
[----:B------:R-:W-:Y:S04]  /*45940*/  STL.64 [R1+0x288], R14 ;  /* 0x0002880e01007387 */ /* 0x000fe80000100a00 */
[----:B0-----:R-:W4:Y:S01]  /*45950*/  LDL.LU R13, [R1+0x31f8] ;  /* 0x0031f800010d7983 */ /* 0x001f220000300800 */
[C---:B---3--:R-:W-:Y:S03]  /*45960*/  HMMA.16816.F32 R20, R56.reuse, R36, R20 ;  /* 0x000000243814723c */ /* 0x048fe60000001814 */
[----:B----4-:R-:W0:Y:S04]  /*45970*/  LDSM.16.MT88.4 R12, [R13+UR4+0x9000] ;  /* 0x009000040d0c783b */ /* 0x010e280008004200 */
[----:B0-----:R-:W-:Y:S04]  /*45980*/  STL.64 [R1+0x3098], R14 ;  /* 0x0030980e01007387 */ /* 0x001fe80000100a00 */
[----:B------:R0:W-:Y:S04]  /*45990*/  STL.64 [R1+0x3090], R12 ;  /* 0x0030900c01007387 */ /* 0x0001e80000100a00 */
[----:B0-----:R-:W3:Y:S08]  /*459a0*/  LDL.LU.64 R12, [R1+0xc0] ;  /* 0x0000c000010c7983 */ /* 0x001ef00000300a00 */
[----:B------:R0:W-:Y:S04]  /*459b0*/  STL.64 [R1+0x270], R20 ;  /* 0x0002701401007387 */ /* 0x0001e80000100a00 */
[----:B------:R2:W-:Y:S04]  /*459c0*/  STL.64 [R1+0x278], R22 ;  /* 0x0002781601007387 */ /* 0x0005e80000100a00 */
[----:B0-----:R-:W2:Y:S02]  /*459d0*/  LDL.LU.64 R20, [R1+0x31f0] ;  /* 0x0031f00001147983 */ /* 0x001ea40000300a00 */
[----:B--2---:R-:W-:Y:S02]  /*459e0*/  HMMA.16816.F32 R20, R56, R20, R4 ;  /* 0x000000143814723c */ /* 0x004fe40000001804 */
[----:B------:R-:W2:-:S15]  /*459f0*/  LDL.LU.64 R4, [R1+0x31e8] ;  /* 0x0031e80001047983 */ /* 0x000e9e0000300a00 */
[----:B------:R-:W-:-:S06]  /*45a00*/  NOP ;  /* 0x0000000000007918 */ /* 0x000fcc0000000000 */
[----:B------:R0:W-:Y:S04]  /*45a10*/  STL.64 [R1+0x260], R20 ;  /* 0x0002601401007387 */ /* 0x0001e80000100a00 */
[----:B------:R-:W-:Y:S04]  /*45a20*/  STL.64 [R1+0x268], R22 ;  /* 0x0002681601007387 */ /* 0x000fe80000100a00 */
[----:B0-----:R-:W4:Y:S01]  /*45a30*/  LDL.LU.64 R20, [R1+0x31e0] ;  /* 0x0031e00001147983 */ /* 0x001f220000300a00 */
[C---:B--2---:R-:W-:Y:S06]  /*45a40*/  HMMA.16816.F32 R4, R56.reuse, R4, R28 ;  /* 0x000000043804723c */ /* 0x044fec000000181c */
        /* <DEDUP_REMOVED lines=8> */
[----:B------:R-:W4:Y:S04]  /*45ad0*/  LDL.LU.64 R30, [R1+0x31d8] ;  /* 0x0031d800011e7983 */ /* 0x000f280000300a00 */
[----:B------:R-:W4:Y:S04]  /*45ae0*/  LDL.LU.64 R28, [R1+0x31d0] ;  /* 0x0031d000011c7983 */ /* 0x000f280000300a00 */
[----:B------:R0:W-:Y:S04]  /*45af0*/  STL.64 [R1+0x240], R4 ;  /* 0x0002400401007387 */ /* 0x0001e80000100a00 */
[----:B------:R4:W-:Y:S04]  /*45b00*/  STL.64 [R1+0x248], R6 ;  /* 0x0002480601007387 */ /* 0x0009e80000100a00 */
[----:B0-----:R-:W4:Y:S02]  /*45b10*/  LDL.LU.64 R4, [R1+0x31c8] ;  /* 0x0031c80001047983 */ /* 0x001f240000300a00 */
[----:B----4-:R-:W-:Y:S02]  /*45b20*/  HMMA.16816.F32 R4, R56, R4, R28 ;  /* 0x000000043804723c */ /* 0x010fe4000000181c */
[----:B------:R-:W4:Y:S04]  /*45b30*/  LDL.LU.64 R30, [R1+0x31c0] ;  /* 0x0031c000011e7983 */ /* 0x000f280000300a00 */
[----:B------:R-:W4:-:S15]  /*45b40*/  LDL.LU.64 R28, [R1+0x31b8] ;  /* 0x0031b800011c7983 */ /* 0x000f1e0000300a00 */
[----:B------:R-:W-:-:S02]  /*45b50*/  NOP ;  /* 0x0000000000007918 */ /* 0x000fc40000000000 */
[----:B------:R0:W-:Y:S04]  /*45b60*/  STL.64 [R1+0x230], R4 ;  /* 0x0002300401007387 */ /* 0x0001e80000100a00 */
[----:B------:R4:W-:Y:S04]  /*45b70*/  STL.64 [R1+0x238], R6 ;  /* 0x0002380601007387 */ /* 0x0009e80000100a00 */
[----:B0-----:R-:W4:Y:S01]  /*45b80*/  LDL.LU.64 R4, [R1+0x31b0] ;  /* 0x0031b00001047983 */ /* 0x001f220000300a00 */
[C---:B---3--:R-:W-:Y:S06]  /*45b90*/  HMMA.16816.F32 R8, R56.reuse, R12, R8 ;  /* 0x0000000c3808723c */ /* 0x048fec0000001808 */
[----:B----4-:R-:W-:Y:S01]  /*45ba0*/  HMMA.16816.F32 R4, R56, R4, R28 ;  /* 0x000000043804723c */ /* 0x010fe2000000181c */
[----:B------:R-:W3:-:S15]  /*45bb0*/  LDL.LU.64 R28, [R1+0x31a8] ;  /* 0x0031a800011c7983 */ /* 0x000ede0000300a00 */
[----:B------:R-:W-:-:S07]  /*45bc0*/  NOP ;  /* 0x0000000000007918 */ /* 0x000fce0000000000 */
[----:B------:R0:W-:Y:S04]  /*45bd0*/  STL.64 [R1+0x220], R4 ;  /* 0x0002200401007387 */ /* 0x0001e80000100a00 */
[----:B------:R1:W-:Y:S04]  /*45be0*/  STL.64 [R1+0x228], R6 ;  /* 0x0002280601007387 */ /* 0x0003e80000100a00 */
[----:B0-----:R-:W4:Y:S04]  /*45bf0*/  LDL.LU R4, [R1+0x1b0] ;  /* 0x0001b00001047983 */ /* 0x001f280000300800 */
[----:B------:R-:W4:Y:S04]  /*45c00*/  LDL.LU R5, [R1+0x1b4] ;  /* 0x0001b40001057983 */ /* 0x000f280000300800 */
[----:B-1----:R-:W4:Y:S04]  /*45c10*/  LDL.LU R6, [R1+0x1b8] ;  /* 0x0001b80001067983 */ /* 0x002f280000300800 */
[----:B------:R-:W4:Y:S04]  /*45c20*/  LDL.LU R7, [R1+0x1bc] ;  /* 0x0001bc0001077983 */ /* 0x000f280000300800 */
[----:B------:R0:W-:Y:S04]  /*45c30*/  STL.64 [R1+0x210], R8 ;  /* 0x0002100801007387 */ /* 0x0001e80000100a00 */
[----:B------:R-:W-:Y:S04]  /*45c40*/  STL.64 [R1+0x218], R10 ;  /* 0x0002180a01007387 */ /* 0x000fe80000100a00 */
[----:B0-----:R-:W2:Y:S01]  /*45c50*/  LDL.LU.64 R8, [R1+0x31a0] ;  /* 0x0031a00001087983 */ /* 0x001ea20000300a00 */
[----:B------:R-:W-:-:S02]  /*45c60*/  IMAD.MOV.U32 R40, RZ, RZ, R3 ;  /* 0x000000ffff287224 */ /* 0x000fc400078e0003 */
[----:B------:R-:W-:-:S07]  /*45c70*/  IMAD.MOV.U32 R41, RZ, RZ, R0 ;  /* 0x000000ffff297224 */ /* 0x000fce00078e0000 */
[C---:B------:R-:W-:Y:S01]  /*45c80*/  HMMA.16816.F32 R40, R56.reuse, R40, R44 ;  /* 0x000000283828723c */ /* 0x040fe2000000182c */
[----:B------:R0:W-:Y:S04]  /*45c90*/  STL.64 [R1+0x3108], R12 ;  /* 0x0031080c01007387 */ /* 0x0001e80000100a00 */
[----:B0-----:R-:W3:Y:S04]  /*45ca0*/  LDL.LU R12, [R1+0x1e0] ;  /* 0x0001e000010c7983 */ /* 0x001ee80000300800 */
[----:B------:R-:W3:Y:S04]  /*45cb0*/  LDL.LU R13, [R1+0x1e4] ;  /* 0x0001e400010d7983 */ /* 0x000ee80000300800 */
[----:B------:R-:W3:Y:S04]  /*45cc0*/  LDL.LU R14, [R1+0x1e8] ;  /* 0x0001e800010e7983 */ /* 0x000ee80000300800 */
[----:B------:R-:W3:Y:S01]  /*45cd0*/  LDL.LU R15, [R1+0x1ec] ;  /* 0x0001ec00010f7983 */ /* 0x000ee20000300800 */
[----:B--2---:R-:W-:Y:S03]  /*45ce0*/  HMMA.16816.F32 R8, R56, R8, R52 ;  /* 0x000000083808723c */ /* 0x004fe60000001834 */
[----:B------:R-:W2:Y:S04]  /*45cf0*/  LDL.LU.64 R54, [R1+0x3198] ;  /* 0x0031980001367983 */ /* 0x000ea80000300a00 */
[----:B------:R-:W2:-:S15]  /*45d00*/  LDL.LU.64 R52, [R1+0x3190] ;  /* 0x0031900001347983 */ /* 0x000e9e0000300a00 */
[----:B------:R-:W-:-:S01]  /*45d10*/  NOP ;  /* 0x0000000000007918 */ /* 0x000fc20000000000 */
[----:B------:R0:W-:Y:S04]  /*45d20*/  STL.64 [R1+0x200], R8 ;  /* 0x0002000801007387 */ /* 0x0001e80000100a00 */
[----:B------:R1:W-:Y:S04]  /*45d30*/  STL.64 [R1+0x208], R10 ;  /* 0x0002080a01007387 */ /* 0x0003e80000100a00 */
[----:B0-----:R-:W2:Y:S04]  /*45d40*/  LDL.LU R8, [R1+0x180] ;  /* 0x0001800001087983 */ /* 0x001ea80000300800 */
[----:B------:R-:W2:Y:S04]  /*45d50*/  LDL.LU R9, [R1+0x184] ;  /* 0x0001840001097983 */ /* 0x000ea80000300800 */
[----:B-1----:R-:W2:Y:S04]  /*45d60*/  LDL.LU R10, [R1+0x188] ;  /* 0x00018800010a7983 */ /* 0x002ea80000300800 */
[----:B------:R-:W2:Y:S04]  /*45d70*/  LDL.LU R11, [R1+0x18c] ;  /* 0x00018c00010b7983 */ /* 0x000ea80000300800 */
[----:B------:R-:W4:Y:S04]  /*45d80*/  LDL.LU.64 R46, [R1+0x3188] ;  /* 0x00318800012e7983 */ /* 0x000f280000300a00 */
[----:B------:R-:W2:Y:S04]  /*45d90*/  LDL.LU.64 R44, [R1+0x3180] ;  /* 0x00318000012c7983 */ /* 0x000ea80000300a00 */
[----:B------:R-:W-:Y:S04]  /*45da0*/  STL.64 [R1+0x1f0], R40 ;  /* 0x0001f02801007387 */ /* 0x000fe80000100a00 */
[----:B------:R0:W-:Y:S04]  /*45db0*/  STL.64 [R1+0x1f8], R42 ;  /* 0x0001f82a01007387 */ /* 0x0001e80000100a00 */
[----:B0-----:R-:W4:Y:S04]  /*45dc0*/  LDL.LU.64 R42, [R1+0x3178] ;  /* 0x00317800012a7983 */ /* 0x001f280000300a00 */
[----:B------:R-:W4:Y:S01]  /*45dd0*/  LDL.LU.64 R40, [R1+0x3170] ;  /* 0x0031700001287983 */ /* 0x000f220000300a00 */
[----:B---3--:R-:W-:Y:S06]  /*45de0*/  HMMA.16816.F32 R12, R56, R24, R12 ;  /* 0x00000018380c723c */ /* 0x008fec000000180c */
[----:B------:R-:W-:-:S15]  /*45df0*/  IMAD.MOV.U32 R3, RZ, RZ, R25 ;  /* 0x000000ffff037224 */ /* 0x000fde00078e0019 */
[----:B------:R-:W-:-:S02]  /*45e00*/  NOP ;  /* 0x0000000000007918 */ /* 0x000fc40000000000 */
[----:B------:R-:W-:Y:S04]  /*45e10*/  STL.64 [R1+0x1e0], R12 ;  /* 0x0001e00c01007387 */ /* 0x000fe80000100a00 */
[----:B------:R0:W-:Y:S02]  /*45e20*/  STL.64 [R1+0x1e8], R14 ;  /* 0x0001e80e01007387 */ /* 0x0001e40000100a00 */
[----:B0-----:R-:W-:Y:S02]  /*45e30*/  IMAD.MOV.U32 R14, RZ, RZ, R24 ;  /* 0x000000ffff0e7224 */ /* 0x001fe400078e0018 */
[----:B------:R-:W3:Y:S01]  /*45e40*/  LDL.LU R24, [R1+0x140] ;  /* 0x0001400001187983 */ /* 0x000ee20000300800 */
[C---:B--2---:R-:W-:Y:S06]  /*45e50*/  HMMA.16816.F32 R48, R56.reuse, R44, R48 ;  /* 0x0000002c3830723c */ /* 0x044fec0000001830 */
[----:B----4-:R-:W-:-:S15]  /*45e60*/  HMMA.16816.F32 R16, R56, R40, R16 ;  /* 0x000000283810723c */ /* 0x010fde0000001810 */
[----:B------:R-:W-:-:S08]  /*45e70*/  NOP ;  /* 0x0000000000007918 */ /* 0x000fd00000000000 */
[----:B------:R0:W-:Y:S04]  /*45e80*/  STL.64 [R1+0x1d0], R16 ;  /* 0x0001d01001007387 */ /* 0x0001e80000100a00 */
[----:B------:R1:W-:Y:S04]  /*45e90*/  STL.64 [R1+0x1d8], R18 ;  /* 0x0001d81201007387 */ /* 0x0003e80000100a00 */
[----:B------:R-:W3:Y:S04]  /*45ea0*/  LDL.LU R25, [R1+0x144] ;  /* 0x0001440001197983 */ /* 0x000ee80000300800 */
[----:B------:R-:W3:Y:S04]  /*45eb0*/  LDL.LU R26, [R1+0x148] ;  /* 0x00014800011a7983 */ /* 0x000ee80000300800 */
[----:B------:R-:W3:Y:S04]  /*45ec0*/  LDL.LU R27, [R1+0x14c] ;  /* 0x00014c00011b7983 */ /* 0x000ee80000300800 */
[----:B0-----:R-:W2:Y:S04]  /*45ed0*/  LDL.LU R16, [R1+0x130] ;  /* 0x0001300001107983 */ /* 0x001ea80000300800 */
[----:B------:R-:W2:Y:S04]  /*45ee0*/  LDL.LU R17, [R1+0x134] ;  /* 0x0001340001117983 */ /* 0x000ea80000300800 */
[----:B-1----:R-:W2:Y:S01]  /*45ef0*/  LDL.LU R18, [R1+0x138] ;  /* 0x0001380001127983 */ /* 0x002ea20000300800 */
[----:B------:R-:W-:-:S03]  /*45f00*/  IMAD.MOV.U32 R19, RZ, RZ, R61 ;  /* 0x000000ffff137224 */ /* 0x000fc600078e003d */
[----:B------:R-:W4:Y:S04]  /*45f10*/  LDL.LU R61, [R1+0x3168] ;  /* 0x00316800013d7983 */ /* 0x000f280000300800 */
[----:B------:R-:W-:Y:S04]  /*45f20*/  STL.64 [R1+0x30b0], R42 ;  /* 0x0030b02a01007387 */ /* 0x000fe80000100a00 */
[----:B------:R0:W-:Y:S04]  /*45f30*/  STL.64 [R1+0x30a8], R40 ;  /* 0x0030a82801007387 */ /* 0x0001e80000100a00 */
[----:B0-----:R-:W3:Y:S04]  /*45f40*/  LDL.LU.64 R40, [R1+0x110] ;  /* 0x0001100001287983 */ /* 0x001ee80000300a00 */
[----:B------:R-:W-:Y:S04]  /*45f50*/  STL.64 [R1+0x1c0], R48 ;  /* 0x0001c03001007387 */ /* 0x000fe80000100a00 */
[----:B------:R0:W-:Y:S04]  /*45f60*/  STL.64 [R1+0x1c8], R50 ;  /* 0x0001c83201007387 */ /* 0x0001e80000100a00 */
[----:B0-----:R-:W2:Y:S04]  /*45f70*/  LDL.LU.64 R50, [R1+0x3160] ;  /* 0x0031600001327983 */ /* 0x001ea80000300a00 */
[----:B------:R-:W4:Y:S04]  /*45f80*/  LDL.LU.64 R48, [R1+0x3158] ;  /* 0x0031580001307983 */ /* 0x000f280000300a00 */
[----:B------:R-:W-:Y:S04]  /*45f90*/  STL.64 [R1+0x30c0], R46 ;  /* 0x0030c02e01007387 */ /* 0x000fe80000100a00 */
[----:B------:R0:W-:Y:S04]  /*45fa0*/  STL.64 [R1+0x30b8], R44 ;  /* 0x0030b82c01007387 */ /* 0x0001e80000100a00 */
[----:B0-----:R-:W3:Y:S04]  /*45fb0*/  LDL.LU R44, [R1+0x150] ;  /* 0x00015000012c7983 */ /* 0x001ee80000300800 */
[----:B------:R-:W3:Y:S04]  /*45fc0*/  LDL.LU R45, [R1+0x154] ;  /* 0x00015400012d7983 */ /* 0x000ee80000300800 */
[----:B------:R-:W3:Y:S04]  /*45fd0*/  LDL.LU R46, [R1+0x158] ;  /* 0x00015800012e7983 */ /* 0x000ee80000300800 */
[----:B------:R-:W3:Y:S01]  /*45fe0*/  LDL.LU R47, [R1+0x15c] ;  /* 0x00015c00012f7983 */ /* 0x000ee20000300800 */
[C---:B----4-:R-:W-:Y:S06]  /*45ff0*/  HMMA.16816.F32 R4, R56.reuse, R48, R4 ;  /* 0x000000303804723c */ /* 0x050fec0000001804 */
[----:B------:R-:W-:-:S15]  /*46000*/  HMMA.16816.F32 R56, R56, R52, R8 ;  /* 0x000000343838723c */ /* 0x000fde0000001808 */
[----:B------:R-:W-:-:S02]  /*46010*/  NOP ;  /* 0x0000000000007918 */ /* 0x000fc40000000000 */
[----:B------:R-:W-:Y:S04]  /*46020*/  STL.64 [R1+0x1b0], R4 ;  /* 0x0001b00401007387 */ /* 0x000fe80000100a00 */
[----:B------:R0:W-:Y:S04]  /*46030*/  STL.64 [R1+0x1b8], R6 ;  /* 0x0001b80601007387 */ /* 0x0001e80000100a00 */
[----:B0-----:R-:W4:Y:S04]  /*46040*/  LDL.LU.64 R6, [R1+0x3150] ;  /* 0x0031500001067983 */ /* 0x001f280000300a00 */
[----:B------:R-:W4:Y:S04]  /*46050*/  LDL.LU.64 R4, [R1+0x3148] ;  /* 0x0031480001047983 */ /* 0x000f280000300a00 */
[----:B--2---:R-:W-:Y:S04]  /*46060*/  STL.64 [R1+0x30d0], R50 ;  /* 0x0030d03201007387 */ /* 0x004fe80000100a00 */
[----:B------:R0:W-:Y:S04]  /*46070*/  STL.64 [R1+0x30c8], R48 ;  /* 0x0030c83001007387 */ /* 0x0001e80000100a00 */
[----:B0-----:R-:W4:Y:S04]  /*46080*/  LDL.LU R48, [R1+0x160] ;  /* 0x0001600001307983 */ /* 0x001f280000300800 */
[----:B------:R-:W4:Y:S04]  /*46090*/  LDL.LU R49, [R1+0x164] ;  /* 0x0001640001317983 */ /* 0x000f280000300800 */
[----:B------:R-:W4:Y:S04]  /*460a0*/  LDL.LU R50, [R1+0x168] ;  /* 0x0001680001327983 */ /* 0x000f280000300800 */
[----:B------:R-:W2:Y:S04]  /*460b0*/  LDL.LU.64 R8, [R1+0x3140] ;  /* 0x0031400001087983 */ /* 0x000ea80000300a00 */
[----:B------:R0:W-:Y:S04]  /*460c0*/  STL.64 [R1+0x180], R56 ;  /* 0x0001803801007387 */ /* 0x0001e80000100a00 */
[----:B------:R1:W-:Y:S04]  /*460d0*/  STL [R1+0x188], R58 ;  /* 0x0001883a01007387 */ /* 0x0003e80000100800 */
[----:B0-----:R-:W4:Y:S04]  /*460e0*/  LDL.LU R56, [R1+0x170] ;  /* 0x0001700001387983 */ /* 0x001f280000300800 */
[----:B------:R-:W4:Y:S04]  /*460f0*/  LDL.LU R57, [R1+0x174] ;  /* 0x0001740001397983 */ /* 0x000f280000300800 */
[----:B-1----:R-:W4:Y:S01]  /*46100*/  LDL.LU R58, [R1+0x178] ;  /* 0x00017800013a7983 */ /* 0x002f220000300800 */
[----:B------:R-:W-:-:S02]  /*46110*/  IMAD.MOV.U32 R51, RZ, RZ, R61 ;  /* 0x000000ffff337224 */ /* 0x000fc400078e003d */
[----:B------:R-:W-:Y:S01]  /*46120*/  IMAD.MOV.U32 R61, RZ, RZ, R59 ;  /* 0x000000ffff3d7224 */ /* 0x000fe200078e003b */
[----:B------:R-:W-:Y:S04]  /*46130*/  STL.64 [R1+0x30e0], R54 ;  /* 0x0030e03601007387 */ /* 0x000fe80000100a00 */
[----:B------:R0:W-:Y:S04]  /*46140*/  STL.64 [R1+0x30d8], R52 ;  /* 0x0030d83401007387 */ /* 0x0001e80000100a00 */
[----:B------:R-:W-:Y:S01]  /*46150*/  STL [R1+0x2e68], R61 ;  /* 0x002e683d01007387 */ /* 0x000fe20000100800 */
[----:B---3--:R-:W-:-:S02]  /*46160*/  IMAD.MOV.U32 R30, RZ, RZ, R41 ;  /* 0x000000ffff1e7224 */ /* 0x008fc400078e0029 */
[----:B--2---:R-:W-:Y:S01]  /*46170*/  IMAD.MOV.U32 R59, RZ, RZ, R8 ;  /* 0x000000ffff3b7224 */ /* 0x004fe200078e0008 */
[C---:B----4-:R-:W-:Y:S01]  /*46180*/  HMMA.16816.F32 R48, R4.reuse, R32, R48 ;  /* 0x000000200430723c */ /* 0x050fe20000001830 */
[----:B------:R-:W1:Y:S05]  /*46190*/  LDSM.16.MT88.4 R8, [R9+UR4+0x9800] ;  /* 0x009800040908783b */ /* 0x000e6a0008004200 */
[----:B0-----:R-:W-:-:S15]  /*461a0*/  HMMA.16816.F32 R52, R4, R28, R56 ;  /* 0x0000001c0434723c */ /* 0x001fde0000001838 */
[----:B------:R-:W-:-:S02]  /*461b0*/  NOP ;  /* 0x0000000000007918 */ /* 0x000fc40000000000 */
[----:B------:R-:W-:Y:S06]  /*461c0*/  STL.64 [R1+0x160], R48 ;  /* 0x0001603001007387 */ /* 0x000fec0000100a00 */
[----:B------:R-:W-:Y:S04]  /*461d0*/  STL.64 [R1+0x170], R52 ;  /* 0x0001703401007387 */ /* 0x000fe80000100a00 */
[----:B------:R-:W-:Y:S04]  /*461e0*/  STL.64 [R1+0x178], R54 ;  /* 0x0001783601007387 */ /* 0x000fe80000100a00 */
[----:B------:R-:W-:Y:S04]  /*461f0*/  STL [R1+0x168], R50 ;  /* 0x0001683201007387 */ /* 0x000fe80000100800 */
[----:B------:R-:W-:Y:S04]  /*46200*/  STL.64 [R1+0x30f0], R34 ;  /* 0x0030f02201007387 */ /* 0x000fe80000100a00 */
[----:B------:R0:W-:Y:S02]  /*46210*/  STL.64 [R1+0x30e8], R32 ;  /* 0x0030e82001007387 */ /* 0x0001e40000100a00 */
[----:B0-----:R-:W-:Y:S01]  /*46220*/  HMMA.16816.F32 R32, R4, R36, R44 ;  /* 0x000000240420723c */ /* 0x001fe2000000182c */
[----:B------:R-:W-:-:S05]  /*46230*/  IMAD.MOV.U32 R61, RZ, RZ, R51 ;  /* 0x000000ffff3d7224 */ /* 0x000fca00078e0033 */
[C---:B------:R-:W-:Y:S01]  /*46240*/  HMMA.16816.F32 R24, R4.reuse, R40, R24 ;  /* 0x000000280418723c */ /* 0x040fe20000001818 */
[----:B------:R-:W-:Y:S04]  /*46250*/  STL [R1+0x2e88], R61 ;  /* 0x002e883d01007387 */ /* 0x000fe80000100800 */
[----:B------:R-:W-:Y:S04]  /*46260*/  STL [R1+0x3138], R39 ;  /* 0x0031382701007387 */ /* 0x000fe80000100800 */
[----:B------:R-:W-:Y:S08]  /*46270*/  STL.64 [R1+0x3130], R36 ;  /* 0x0031302401007387 */ /* 0x000ff00000100a00 */
[----:B------:R-:W-:Y:S04]  /*46280*/  STL.64 [R1+0x150], R32 ;  /* 0x0001502001007387 */ /* 0x000fe80000100a00 */
[----:B------:R-:W-:Y:S04]  /*46290*/  STL.64 [R1+0x158], R34 ;  /* 0x0001582201007387 */ /* 0x000fe80000100a00 */
[----:B-1----:R-:W-:Y:S04]  /*462a0*/  STL.64 [R1+0x2fd8], R10 ;  /* 0x002fd80a01007387 */ /* 0x002fe80000100a00 */
[----:B------:R0:W-:Y:S02]  /*462b0*/  STL.64 [R1+0x2fd0], R8 ;  /* 0x002fd00801007387 */ /* 0x0001e40000100a00 */
[----:B0-----:R-:W-:Y:S02]  /*462c0*/  HMMA.16816.F32 R8, R4, R20, R16 ;  /* 0x000000140408723c */ /* 0x001fe40000001810 */
[----:B------:R0:W-:Y:S04]  /*462d0*/  STL.64 [R1+0x140], R24 ;  /* 0x0001401801007387 */ /* 0x0001e80000100a00 */
[----:B------:R1:W-:Y:S04]  /*462e0*/  STL [R1+0x148], R26 ;  /* 0x0001481a01007387 */ /* 0x0003e80000100800 */
[----:B------:R-:W-:Y:S04]  /*462f0*/  STL [R1+0x3128], R30 ;  /* 0x0031281e01007387 */ /* 0x000fe80000100800 */
[----:B------:R-:W-:Y:S01]  /*46300*/  STL.64 [R1+0x3120], R28 ;  /* 0x0031201c01007387 */ /* 0x000fe20000100a00 */
[----:B------:R-:W-:-:S03]  /*46310*/  IMAD.MOV.U32 R61, RZ, RZ, R27 ;  /* 0x000000ffff3d7224 */ /* 0x000fc600078e001b */
[----:B0-----:R-:W2:Y:S05]  /*46320*/  LDL.LU R24, [R1+0x530] ;  /* 0x0005300001187983 */ /* 0x001eaa0000300800 */
[----:B------:R0:W-:Y:S04]  /*46330*/  STL.64 [R1+0x130], R8 ;  /* 0x0001300801007387 */ /* 0x0001e80000100a00 */
[----:B------:R3:W-:Y:S04]  /*46340*/  STL.64 [R1+0x138], R10 ;  /* 0x0001380a01007387 */ /* 0x0007e80000100a00 */
[----:B------:R-:W2:Y:S04]  /*46350*/  LDL.LU R25, [R1+0x534] ;  /* 0x0005340001197983 */ /* 0x000ea80000300800 */
[----:B-1----:R-:W4:Y:S04]  /*46360*/  LDL.LU R26, [R1+0x538] ;  /* 0x00053800011a7983 */ /* 0x002f280000300800 */
[----:B------:R-:W4:Y:S04]  /*46370*/  LDL.LU R27, [R1+0x53c] ;  /* 0x00053c00011b7983 */ /* 0x000f280000300800 */
[----:B------:R-:W2:Y:S04]  /*46380*/  LDL.LU R16, [R1+0x580] ;  /* 0x0005800001107983 */ /* 0x000ea80000300800 */
[----:B------:R-:W2:Y:S04]  /*46390*/  LDL.LU R17, [R1+0x584] ;  /* 0x0005840001117983 */ /* 0x000ea80000300800 */
[----:B------:R-:W4:Y:S04]  /*463a0*/  LDL.LU R18, [R1+0x588] ;  /* 0x0005880001127983 */ /* 0x000f280000300800 */
[----:B------:R-:W4:Y:S04]  /*463b0*/  LDL.LU R19, [R1+0x58c] ;  /* 0x00058c0001137983 */ /* 0x000f280000300800 */
[----:B0-----:R-:W2:Y:S04]  /*463c0*/  LDL.LU R8, [R1+0x590] ;  /* 0x0005900001087983 */ /* 0x001ea80000300800 */
[----:B------:R-:W2:Y:S04]  /*463d0*/  LDL.LU R9, [R1+0x594] ;  /* 0x0005940001097983 */ /* 0x000ea80000300800 */
[----:B---3--:R-:W3:Y:S04]  /*463e0*/  LDL.LU R10, [R1+0x598] ;  /* 0x00059800010a7983 */ /* 0x008ee80000300800 */
[----:B------:R-:W3:Y:S04]  /*463f0*/  LDL.LU R11, [R1+0x59c] ;  /* 0x00059c00010b7983 */ /* 0x000ee80000300800 */
[----:B------:R-:W3:Y:S04]  /*46400*/  LDL.LU R36, [R1+0x120] ;  /* 0x0001200001247983 */ /* 0x000ee80000300800 */
[----:B------:R-:W3:Y:S04]  /*46410*/  LDL.LU R37, [R1+0x124] ;  /* 0x0001240001257983 */ /* 0x000ee80000300800 */
[----:B------:R-:W3:Y:S04]  /*46420*/  LDL.LU R38, [R1+0x128] ;  /* 0x0001280001267983 */ /* 0x000ee80000300800 */
[----:B------:R-:W3:Y:S04]  /*46430*/  LDL.LU R39, [R1+0x12c] ;  /* 0x00012c0001277983 */ /* 0x000ee80000300800 */
[----:B------:R-:W3:Y:S04]  /*46440*/  LDL.LU.64 R28, [R1+0xf0] ;  /* 0x0000f000011c7983 */ /* 0x000ee80000300a00 */
[----:B----4-:R-:W-:Y:S04]  /*46450*/  STL.64 [R1+0x3118], R18 ;  /* 0x0031181201007387 */ /* 0x010fe80000100a00 */
[----:B--2---:R0:W-:Y:S04]  /*46460*/  STL.64 [R1+0x3110], R16 ;  /* 0x0031101001007387 */ /* 0x0041e80000100a00 */
[----:B0-----:R-:W2:Y:S04]  /*46470*/  LDL.LU.64 R16, [R1+0xe0] ;  /* 0x0000e00001107983 */ /* 0x001ea80000300a00 */
[----:B------:R-:W4:Y:S04]  /*46480*/  LDL.LU.64 R12, [R1+0xd0] ;  /* 0x0000d000010c7983 */ /* 0x000f280000300a00 */
[----:B------:R-:W-:Y:S04]  /*46490*/  STL.64 [R1+0x3100], R26 ;  /* 0x0031001a01007387 */ /* 0x000fe80000100a00 */
[----:B------:R0:W-:Y:S01]  /*464a0*/  STL.64 [R1+0x30f8], R24 ;  /* 0x0030f81801007387 */ /* 0x0001e20000100a00 */
[----:B---3--:R-:W-:Y:S03]  /*464b0*/  HMMA.16816.F32 R36, R4, R28, R36 ;  /* 0x0000001c0424723c */ /* 0x008fe60000001824 */
        /* <DEDUP_REMOVED lines=8> */
[----:B------:R-:W3:Y:S04]  /*46540*/  LDL.LU.64 R56, [R1+0xb0] ;  /* 0x0000b00001387983 */ /* 0x000ee80000300a00 */
        /* <DEDUP_REMOVED lines=13> */
[----:B------:R-:W-:Y:S04]  /*46620*/  STL.64 [R1+0x120], R36 ;  /* 0x0001202401007387 */ /* 0x000fe80000100a00 */
[----:B------:R0:W-:Y:S01]  /*46630*/  STL.64 [R1+0x128], R38 ;  /* 0x0001282601007387 */ /* 0x0001e20000100a00 */
[----:B------:R-:W-:-:S03]  /*46640*/  IMAD.MOV.U32 R31, RZ, RZ, R29 ;  /* 0x000000ffff1f7224 */ /* 0x000fc600078e001d */
[----:B0-----:R-:W3:Y:S04]  /*46650*/  LDL.LU R39, [R1+0x3138] ;  /* 0x0031380001277983 */ /* 0x001ee80000300800 */
[----:B------:R-:W3:Y:S01]  /*46660*/  LDL.LU.64 R36, [R1+0x3130] ;  /* 0x0031300001247983 */ /* 0x000ee20000300a00 */
[----:B------:R-:W-:-:S03]  /*46670*/  IMAD.MOV.U32 R38, RZ, RZ, R28 ;  /* 0x000000ffff267224 */ /* 0x000fc600078e001c */
[----:B------:R-:W3:Y:S04]  /*46680*/  LDL.LU R30, [R1+0x3128] ;  /* 0x00312800011e7983 */ /* 0x000ee80000300800 */
[----:B------:R-:W3:Y:S01]  /*46690*/  LDL.LU.64 R28, [R1+0x3120] ;  /* 0x00312000011c7983 */ /* 0x000ee20000300a00 */
[----:B--2---:R-:W-:-:S15]  /*466a0*/  HMMA.16816.F32 R8, R4, R16, R8 ;  /* 0x000000100408723c */ /* 0x004fde0000001808 */
[----:B------:R-:W-:-:S08]  /*466b0*/  NOP ;  /* 0x0000000000007918 */ /* 0x000fd00000000000 */
[----:B------:R-:W-:Y:S04]  /*466c0*/  STL.64 [R1+0x80], R8 ;  /* 0x0000800801007387 */ /* 0x000fe80000100a00 */
[----:B------:R0:W-:Y:S04]  /*466d0*/  STL.64 [R1+0x88], R10 ;  /* 0x0000880a01007387 */ /* 0x0001e80000100a00 */
[----:B------:R-:W4:Y:S01]  /*466e0*/  LDL.LU.64 R18, [R1+0x3118] ;  /* 0x0031180001127983 */ /* 0x000f220000300a00 */
[----:B0-----:R-:W-:Y:S01]  /*466f0*/  MOV R11, R16 ;  /* 0x00000010000b7202 */ /* 0x001fe20000000f00 */
[----:B------:R-:W-:-:S02]  /*46700*/  IMAD.MOV.U32 R10, RZ, RZ, R17 ;  /* 0x000000ffff0a7224 */ /* 0x000fc400078e0011 */
[----:B------:R-:W4:Y:S02]  /*46710*/  LDL.LU.64 R16, [R1+0x3110] ;  /* 0x0031100001107983 */ /* 0x000f240000300a00 */
[----:B----4-:R-:W-:-:S15]  /*46720*/  HMMA.16816.F32 R16, R4, R12, R16 ;  /* 0x0000000c0410723c */ /* 0x010fde0000001810 */
[----:B------:R-:W-:-:S08]  /*46730*/  NOP ;  /* 0x0000000000007918 */ /* 0x000fd00000000000 */
[----:B------:R-:W-:Y:S04]  /*46740*/  STL.64 [R1+0x70], R16 ;  /* 0x0000701001007387 */ /* 0x000fe80000100a00 */
[----:B------:R0:W-:Y:S02]  /*46750*/  STL.64 [R1+0x78], R18 ;  /* 0x0000781201007387 */ /* 0x0001e40000100a00 */
[----:B0-----:R-:W-:Y:S02]  /*46760*/  IMAD.MOV.U32 R19, RZ, RZ, R12 ;  /* 0x000000ffff137224 */ /* 0x001fe400078e000c */
[----:B------:R-:W-:Y:S02]  /*46770*/  IMAD.MOV.U32 R18, RZ, RZ, R13 ;  /* 0x000000ffff127224 */ /* 0x000fe400078e000d */
[----:B------:R-:W2:Y:S01]  /*46780*/  LDL.LU.64 R12, [R1+0x3108] ;  /* 0x00310800010c7983 */ /* 0x000ea20000300a00 */
[----:B---3--:R-:W-:Y:S01]  /*46790*/  HMMA.16816.F32 R32, R4, R56, R32 ;  /* 0x000000380420723c */ /* 0x008fe20000001820 */
[----:B------:R-:W-:-:S05]  /*467a0*/  IMAD.MOV.U32 R0, RZ, RZ, R40 ;  /* 0x000000ffff007224 */ /* 0x000fca00078e0028 */
[----:B------:R-:W-:Y:S01]  /*467b0*/  HMMA.16816.F32 R52, R4, R48, R52 ;  /* 0x000000300434723c */ /* 0x000fe20000001834 */
[----:B------:R-:W-:Y:S02]  /*467c0*/  IMAD.MOV.U32 R40, RZ, RZ, R14 ;  /* 0x000000ffff287224 */ /* 0x000fe400078e000e */
[----:B------:R-:W-:-:S07]  /*467d0*/  IMAD.MOV.U32 R41, RZ, RZ, R3 ;  /* 0x000000ffff297224 */ /* 0x000fce00078e0003 */
[C---:B------:R-:W-:Y:S01]  /*467e0*/  HMMA.16816.F32 R40, R4.reuse, R40, R44 ;  /* 0x000000280428723c */ /* 0x040fe2000000182c */
[----:B------:R-:W-:Y:S02]  /*467f0*/  IMAD.MOV.U32 R17, RZ, RZ, R56 ;  /* 0x000000ffff117224 */ /* 0x000fe400078e0038 */
[----:B------:R-:W-:Y:S02]  /*46800*/  IMAD.MOV.U32 R16, RZ, RZ, R57 ;  /* 0x000000ffff107224 */ /* 0x000fe400078e0039 */
[----:B------:R-:W-:Y:S02]  /*46810*/  IMAD.MOV.U32 R60, RZ, RZ, R48 ;  /* 0x000000ffff3c7224 */ /* 0x000fe400078e0030 */
[----:B------:R-:W-:Y:S01]  /*46820*/  IMAD.MOV.U32 R3, RZ, RZ, R49 ;  /* 0x000000ffff037224 */ /* 0x000fe200078e0031 */
[----:B--2---:R-:W-:Y:S06]  /*46830*/  HMMA.16816.F32 R24, R4, R12, R24 ;  /* 0x0000000c0418723c */ /* 0x004fec0000001818 */
[----:B------:R-:W-:-:S02]  /*46840*/  IMAD.MOV.U32 R9, RZ, RZ, R12 ;  /* 0x000000ffff097224 */ /* 0x000fc400078e000c */
[----:B------:R-:W-:-:S15]  /*46850*/  IMAD.MOV.U32 R8, RZ, RZ, R13 ;  /* 0x000000ffff087224 */ /* 0x000fde00078e000d */
[----:B------:R-:W-:Y:S04]  /*46860*/  STL.64 [R1+0x60], R24 ;  /* 0x0000601801007387 */ /* 0x000fe80000100a00 */
[----:B------:R0:W-:Y:S04]  /*46870*/  STL.64 [R1+0x68], R26 ;  /* 0x0000681a01007387 */ /* 0x0001e80000100a00 */
[----:B0-----:R-:W2:Y:S04]  /*46880*/  LDL.LU.64 R26, [R1+0x3100] ;  /* 0x00310000011a7983 */ /* 0x001ea80000300a00 */
[----:B------:R-:W2:Y:S04]  /*46890*/  LDL.LU.64 R24, [R1+0x30f8] ;  /* 0x0030f80001187983 */ /* 0x000ea80000300a00 */
[----:B------:R-:W3:Y:S04]  /*468a0*/  LDL.LU R12, [R1+0x510] ;  /* 0x00051000010c7983 */ /* 0x000ee80000300800 */
[----:B------:R-:W3:Y:S04]  /*468b0*/  LDL.LU R13, [R1+0x514] ;  /* 0x00051400010d7983 */ /* 0x000ee80000300800 */
[----:B------:R-:W3:Y:S04]  /*468c0*/  LDL.LU R14, [R1+0x518] ;  /* 0x00051800010e7983 */ /* 0x000ee80000300800 */
[----:B------:R-:W3:Y:S04]  /*468d0*/  LDL.LU R15, [R1+0x51c] ;  /* 0x00051c00010f7983 */ /* 0x000ee80000300800 */
[----:B------:R-:W-:Y:S04]  /*468e0*/  STL.64 [R1+0x50], R32 ;  /* 0x0000502001007387 */ /* 0x000fe80000100a00 */
[----:B------:R0:W-:Y:S04]  /*468f0*/  STL.64 [R1+0x58], R34 ;  /* 0x0000582201007387 */ /* 0x0001e80000100a00 */
[----:B0-----:R-:W4:Y:S04]  /*46900*/  LDL.LU.64 R34, [R1+0x30f0] ;  /* 0x0030f00001227983 */ /* 0x001f280000300a00 */
[----:B------:R-:W4:Y:S04]  /*46910*/  LDL.LU.64 R32, [R1+0x30e8] ;  /* 0x0030e80001207983 */ /* 0x000f280000300a00 */
[----:B------:R-:W4:Y:S04]  /*46920*/  LDL.LU R56, [R1+0x4c0] ;  /* 0x0004c00001387983 */ /* 0x000f280000300800 */
[----:B------:R-:W4:Y:S04]  /*46930*/  LDL.LU R57, [R1+0x4c4] ;  /* 0x0004c40001397983 */ /* 0x000f280000300800 */
[----:B------:R-:W4:Y:S04]  /*46940*/  LDL.LU R58, [R1+0x4c8] ;  /* 0x0004c800013a7983 */ /* 0x000f280000300800 */
[----:B------:R-:W4:Y:S04]  /*46950*/  LDL.LU R59, [R1+0x4cc] ;  /* 0x0004cc00013b7983 */ /* 0x000f280000300800 */
[----:B------:R-:W-:Y:S04]  /*46960*/  STL.64 [R1+0x40], R52 ;  /* 0x0000403401007387 */ /* 0x000fe80000100a00 */
[----:B------:R0:W-:Y:S04]  /*46970*/  STL.64 [R1+0x48], R54 ;  /* 0x0000483601007387 */ /* 0x0001e80000100a00 */
[----:B0-----:R-:W4:Y:S04]  /*46980*/  LDL.LU.64 R54, [R1+0x30e0] ;  /* 0x0030e00001367983 */ /* 0x001f280000300a00 */
[----:B------:R-:W4:Y:S04]  /*46990*/  LDL.LU.64 R52, [R1+0x30d8] ;  /* 0x0030d80001347983 */ /* 0x000f280000300a00 */
[----:B------:R-:W4:Y:S04]  /*469a0*/  LDL.LU.64 R50, [R1+0x30d0] ;  /* 0x0030d00001327983 */ /* 0x000f280000300a00 */
[----:B------:R-:W3:Y:S04]  /*469b0*/  LDL.LU.64 R48, [R1+0x30c8] ;  /* 0x0030c80001307983 */ /* 0x000ee80000300a00 */
[----:B------:R-:W4:Y:S04]  /*469c0*/  LDL.LU.64 R46, [R1+0x30c0] ;  /* 0x0030c000012e7983 */ /* 0x000f280000300a00 */
[----:B------:R-:W2:Y:S04]  /*469d0*/  LDL.LU.64 R44, [R1+0x30b8] ;  /* 0x0030b800012c7983 */ /* 0x000ea80000300a00 */
[----:B------:R-:W-:Y:S04]  /*469e0*/  STL.64 [R1+0x30], R40 ;  /* 0x0000302801007387 */ /* 0x000fe80000100a00 */
[----:B------:R0:W-:Y:S04]  /*469f0*/  STL.64 [R1+0x38], R42 ;  /* 0x0000382a01007387 */ /* 0x0001e80000100a00 */
[----:B0-----:R-:W3:Y:S04]  /*46a00*/  LDL.LU.64 R42, [R1+0x30b0] ;  /* 0x0030b000012a7983 */ /* 0x001ee80000300a00 */
[----:B------:R-:W4:Y:S01]  /*46a10*/  LDL.LU.64 R40, [R1+0x30a8] ;  /* 0x0030a80001287983 */ /* 0x000f220000300a00 */
[C---:B--2---:R-:W-:Y:S06]  /*46a20*/  HMMA.16816.F32 R20, R4.reuse, R44, R20 ;  /* 0x0000002c0414723c */ /* 0x044fec0000001814 */
[C---:B----4-:R-:W-:Y:S01]  /*46a30*/  HMMA.16816.F32 R24, R4.reuse, R40, R24 ;  /* 0x000000280418723c */ /* 0x050fe20000001818 */
[----:B---3--:R-:W-:Y:S05]  /*46a40*/  STL.64 [R1+0x2fe8], R42 ;  /* 0x002fe82a01007387 */ /* 0x008fea0000100a00 */
[----:B------:R-:W-:Y:S01]  /*46a50*/  HMMA.16816.F32 R12, R4, R48, R12 ;  /* 0x00000030040c723c */ /* 0x000fe2000000180c */
[----:B------:R-:W-:-:S15]  /*46a60*/  STL.64 [R1+0x2fe0], R40 ;  /* 0x002fe02801007387 */ /* 0x000fde0000100a00 */
[----:B------:R-:W-:-:S01]  /*46a70*/  NOP ;  /* 0x0000000000007918 */ /* 0x000fc20000000000 */
[----:B------:R0:W-:Y:S04]  /*46a80*/  STL.64 [R1+0x20], R24 ;  /* 0x0000201801007387 */ /* 0x0001e80000100a00 */
[----:B------:R1:W-:Y:S04]  /*46a90*/  STL.64 [R1+0x28], R26 ;  /* 0x0000281a01007387 */ /* 0x0003e80000100a00 */
[----:B0-----:R-:W2:Y:S04]  /*46aa0*/  LDL.LU R24, [R1+0x4a0] ;  /* 0x0004a00001187983 */ /* 0x001ea80000300800 */
[----:B------:R0:W-:Y:S04]  /*46ab0*/  STL.64 [R1+0x10], R20 ;  /* 0x0000101401007387 */ /* 0x0001e80000100a00 */
[----:B------:R3:W-:Y:S04]  /*46ac0*/  STL.64 [R1+0x18], R22 ;  /* 0x0000181601007387 */ /* 0x0007e80000100a00 */
[----:B------:R-:W2:Y:S04]  /*46ad0*/  LDL.LU R25, [R1+0x4a4] ;  /* 0x0004a40001197983 */ /* 0x000ea80000300800 */
[----:B-1----:R-:W2:Y:S04]  /*46ae0*/  LDL.LU R26, [R1+0x4a8] ;  /* 0x0004a800011a7983 */ /* 0x002ea80000300800 */
[----:B------:R-:W2:Y:S04]  /*46af0*/  LDL.LU R27, [R1+0x4ac] ;  /* 0x0004ac00011b7983 */ /* 0x000ea80000300800 */
[----:B0-----:R-:W4:Y:S04]  /*46b00*/  LDL.LU R20, [R1+0x480] ;  /* 0x0004800001147983 */ /* 0x001f280000300800 */
[----:B------:R-:W4:Y:S04]  /*46b10*/  LDL.LU R21, [R1+0x484] ;  /* 0x0004840001157983 */ /* 0x000f280000300800 */
[----:B---3--:R-:W4:Y:S04]  /*46b20*/  LDL.LU R22, [R1+0x488] ;  /* 0x0004880001167983 */ /* 0x008f280000300800 */
[----:B------:R-:W4:Y:S04]  /*46b30*/  LDL.LU R23, [R1+0x48c] ;  /* 0x00048c0001177983 */ /* 0x000f280000300800 */
[----:B------:R-:W3:Y:S04]  /*46b40*/  LDL.LU R40, [R1+0x430] ;  /* 0x0004300001287983 */ /* 0x000ee80000300800 */
[----:B------:R-:W3:Y:S04]  /*46b50*/  LDL.LU R41, [R1+0x434] ;  /* 0x0004340001297983 */ /* 0x000ee80000300800 */
[----:B------:R-:W3:Y:S04]  /*46b60*/  LDL.LU R42, [R1+0x438] ;  /* 0x00043800012a7983 */ /* 0x000ee80000300800 */
[----:B------:R-:W3:Y:S04]  /*46b70*/  LDL.LU R43, [R1+0x43c] ;  /* 0x00043c00012b7983 */ /* 0x000ee80000300800 */
[----:B------:R-:W-:Y:S04]  /*46b80*/  STL.64 [R1+0x2ff8], R46 ;  /* 0x002ff82e01007387 */ /* 0x000fe80000100a00 */
[----:B------:R0:W-:Y:S02]  /*46b90*/  STL.64 [R1+0x2ff0], R44 ;  /* 0x002ff02c01007387 */ /* 0x0001e40000100a00 */
[----:B0-----:R-:W-:-:S02]  /*46ba0*/  IMAD.MOV.U32 R44, RZ, RZ, R0 ;  /* 0x000000ffff2c7224 */ /* 0x001fc400078e0000 */
[----:B------:R-:W-:Y:S01]  /*46bb0*/  IMAD.MOV.U32 R45, RZ, RZ, R30 ;  /* 0x000000ffff2d7224 */ /* 0x000fe200078e001e */
[----:B------:R-:W3:Y:S04]  /*46bc0*/  LDL.LU R0, [R1+0x30a4] ;  /* 0x0030a40001007983 */ /* 0x000ee80000300800 */
[----:B------:R-:W3:Y:S04]  /*46bd0*/  LDL.LU R30, [R1+0x30a0] ;  /* 0x0030a000011e7983 */ /* 0x000ee80000300800 */
[----:B------:R-:W-:Y:S04]  /*46be0*/  STL.64 [R1], R12 ;  /* 0x0000000c01007387 */ /* 0x000fe80000100a00 */
[----:B------:R0:W-:Y:S04]  /*46bf0*/  STL.64 [R1+0x8], R14 ;  /* 0x0000080e01007387 */ /* 0x0001e80000100a00 */
[----:B0-----:R-:W2:Y:S04]  /*46c00*/  LDL.LU.64 R14, [R1+0x3098] ;  /* 0x00309800010e7983 */ /* 0x001ea80000300a00 */
[----:B------:R-:W2:Y:S01]  /*46c10*/  LDL.LU.64 R12, [R1+0x3090] ;  /* 0x00309000010c7983 */ /* 0x000ea20000300a00 */
[----:B------:R-:W-:Y:S03]  /*46c20*/  HMMA.16816.F32 R56, R4, R52, R56 ;  /* 0x000000340438723c */ /* 0x000fe60000001838 */
[----:B------:R-:W-:Y:S04]  /*46c30*/  STL.64 [R1+0x3008], R50 ;  /* 0x0030083201007387 */ /* 0x000fe80000100a00 */
[----:B------:R0:W-:Y:S04]  /*46c40*/  STL.64 [R1+0x3000], R48 ;  /* 0x0030003001007387 */ /* 0x0001e80000100a00 */
        /* <DEDUP_REMOVED lines=9> */
[----:B------:R-:W-:Y:S04]  /*46ce0*/  STL.64 [R1+0x3010], R52 ;  /* 0x0030103401007387 */ /* 0x000fe80000100a00 */
[----:B------:R-:W-:Y:S04]  /*46cf0*/  STL.64 [R1+0x2db8], R58 ;  /* 0x002db83a01007387 */ /* 0x000fe80000100a00 */
[----:B------:R0:W-:Y:S04]  /*46d00*/  STL.64 [R1+0x2db0], R56 ;  /* 0x002db03801007387 */ /* 0x0001e80000100a00 */
[----:B0-----:R-:W3:Y:S04]  /*46d10*/  LDL.LU.64 R56, [R1+0x100] ;  /* 0x0001000001387983 */ /* 0x001ee80000300a00 */
[----:B------:R-:W3:Y:S01]  /*46d20*/  LDL.LU.64 R58, [R1+0x108] ;  /* 0x00010800013a7983 */ /* 0x000ee20000300a00 */
[----:B--2---:R-:W-:-:S15]  /*46d30*/  HMMA.16816.F32 R24, R12, R28, R24 ;  /* 0x0000001c0c18723c */ /* 0x004fde0000001818 */
[----:B------:R-:W-:-:S08]  /*46d40*/  NOP ;  /* 0x0000000000007918 */ /* 0x000fd00000000000 */
[----:B------:R-:W-:Y:S04]  /*46d50*/  STL.64 [R1+0x2dc8], R26 ;  /* 0x002dc81a01007387 */ /* 0x000fe80000100a00 */
[----:B------:R0:W-:Y:S04]  /*46d60*/  STL.64 [R1+0x2dc0], R24 ;  /* 0x002dc01801007387 */ /* 0x0001e80000100a00 */
[----:B0-----:R-:W2:Y:S04]  /*46d70*/  LDL.LU.64 R24, [R1+0x90] ;  /* 0x0000900001187983 */ /* 0x001ea80000300a00 */
[----:B------:R-:W2:Y:S01]  /*46d80*/  LDL.LU.64 R26, [R1+0x98] ;  /* 0x00009800011a7983 */ /* 0x000ea20000300a00 */
[C---:B----4-:R-:W-:Y:S06]  /*46d90*/  HMMA.16816.F32 R20, R12.reuse, R32, R20 ;  /* 0x000000200c14723c */ /* 0x050fec0000001814 */
[----:B---3--:R-:W-:Y:S01]  /*46da0*/  HMMA.16816.F32 R4, R12, R36, R4 ;  /* 0x000000240c04723c */ /* 0x008fe20000001804 */
[----:B------:R-:W0:Y:S02]  /*46db0*/  S2R R47, SR_TID.X ;  /* 0x00000000002f7919 */ /* 0x000e240000002100 */
[C---:B0-----:R-:W-:Y:S01]  /*46dc0*/  LOP3.LUT R46, R47.reuse, 0x7, RZ, 0xc0, !PT ;  /* 0x000000072f2e7812 */ /* 0x041fe200078ec0ff */
[----:B------:R-:W-:-:S04]  /*46dd0*/  IMAD.SHL.U32 R32, R47, 0x2, RZ ;  /* 0x000000022f207824 */ /* 0x000fc800078e00ff */
[----:B------:R-:W-:Y:S01]  /*46de0*/  IMAD R33, R46, 0x90, RZ ;  /* 0x000000902e217824 */ /* 0x000fe200078e02ff */
[----:B--2---:R-:W-:Y:S04]  /*46df0*/  STL.64 [R1+0x3028], R26 ;  /* 0x0030281a01007387 */ /* 0x004fe80000100a00 */
[----:B------:R-:W-:Y:S04]  /*46e00*/  STL.64 [R1+0x3020], R24 ;  /* 0x0030201801007387 */ /* 0x000fe80000100a00 */
[----:B------:R-:W-:Y:S04]  /*46e10*/  STL.64 [R1+0x2dd8], R22 ;  /* 0x002dd81601007387 */ /* 0x000fe80000100a00 */
[----:B------:R0:W-:Y:S02]  /*46e20*/  STL.64 [R1+0x2dd0], R20 ;  /* 0x002dd01401007387 */ /* 0x0001e40000100a00 */
[----:B0-----:R-:W-:-:S02]  /*46e30*/  IMAD.MOV.U32 R20, RZ, RZ, R38 ;  /* 0x000000ffff147224 */ /* 0x001fc400078e0026 */
[----:B------:R-:W-:Y:S01]  /*46e40*/  IMAD.MOV.U32 R21, RZ, RZ, R31 ;  /* 0x000000ffff157224 */ /* 0x000fe200078e001f */
[----:B------:R-:W2:Y:S04]  /*46e50*/  LDL.LU R38, [R1+0x308c] ;  /* 0x00308c0001267983 */ /* 0x000ea80000300800 */
[----:B------:R-:W3:Y:S04]  /*46e60*/  LDL.LU R31, [R1+0x3088] ;  /* 0x00308800011f7983 */ /* 0x000ee80000300800 */
[----:B------:R-:W4:Y:S04]  /*46e70*/  LDL R22, [R1+0xf8] ;  /* 0x0000f80001167983 */ /* 0x000f280000100800 */
[----:B------:R-:W4:Y:S01]  /*46e80*/  LDL R23, [R1+0xfc] ;  /* 0x0000fc0001177983 */ /* 0x000f220000100800 */
[C---:B------:R-:W-:Y:S03]  /*46e90*/  HMMA.16816.F32 R24, R12.reuse, R44, R48 ;  /* 0x0000002c0c18723c */ /* 0x040fe60000001830 */
[----:B------:R-:W-:Y:S04]  /*46ea0*/  STL.64 [R1+0x360], R4 ;  /* 0x0003600401007387 */ /* 0x000fe80000100a00 */
[----:B------:R0:W-:Y:S02]  /*46eb0*/  STL.64 [R1+0x368], R6 ;  /* 0x0003680601007387 */ /* 0x0001e40000100a00 */
[----:B0-----:R-:W-:Y:S07]  /*46ec0*/  HMMA.16816.F32 R4, R12, R56, R40 ;  /* 0x000000380c04723c */ /* 0x001fee0000001828 */
[----:B------:R-:W-:-:S02]  /*46ed0*/  IMAD.MOV.U32 R40, RZ, RZ, R60 ;  /* 0x000000ffff287224 */ /* 0x000fc400078e003c */
[----:B------:R-:W-:-:S05]  /*46ee0*/  IMAD.MOV.U32 R41, RZ, RZ, R3 ;  /* 0x000000ffff297224 */ /* 0x000fca00078e0003 */
[----:B------:R-:W-:Y:S04]  /*46ef0*/  STL.64 [R1+0x450], R24 ;  /* 0x0004501801007387 */ /* 0x000fe80000100a00 */
[----:B------:R-:W-:Y:S04]  /*46f00*/  STL.64 [R1+0x458], R26 ;  /* 0x0004581a01007387 */ /* 0x000fe80000100a00 */
[----:B------:R-:W2:Y:S04]  /*46f10*/  LDL.LU R60, [R1+0x3084] ;  /* 0x00308400013c7983 */ /* 0x000ea80000300800 */
[----:B------:R0:W-:Y:S04]  /*46f20*/  STL.64 [R1+0x440], R4 ;  /* 0x0004400401007387 */ /* 0x0001e80000100a00 */
[----:B------:R-:W-:Y:S04]  /*46f30*/  STL.64 [R1+0x448], R6 ;  /* 0x0004480601007387 */ /* 0x000fe80000100a00 */
[----:B------:R-:W3:Y:S04]  /*46f40*/  LDL.LU R3, [R1+0x3080] ;  /* 0x0030800001037983 */ /* 0x000ee80000300800 */
[----:B------:R-:W-:Y:S04]  /*46f50*/  STL.64 [R1+0x3030], R40 ;  /* 0x0030302801007387 */ /* 0x000fe80000100a00 */
[----:B------:R-:W4:Y:S04]  /*46f60*/  LDL.LU R44, [R1+0x3d0] ;  /* 0x0003d000012c7983 */ /* 0x000f280000300800 */
[----:B------:R-:W4:Y:S04]  /*46f70*/  LDL.LU R45, [R1+0x3d4] ;  /* 0x0003d400012d7983 */ /* 0x000f280000300800 */
[----:B------:R-:W2:Y:S04]  /*46f80*/  LDL.LU R46, [R1+0x3d8] ;  /* 0x0003d800012e7983 */ /* 0x000ea80000300800 */
[----:B------:R-:W2:Y:S01]  /*46f90*/  LDL.LU R47, [R1+0x3dc] ;  /* 0x0003dc00012f7983 */ /* 0x000ea20000300800 */
[----:B------:R-:W-:Y:S01]  /*46fa0*/  MOV R48, R17 ;  /* 0x0000001100307202 */ /* 0x000fe20000000f00 */
[----:B------:R-:W-:-:S02]  /*46fb0*/  IMAD.MOV.U32 R49, RZ, RZ, R16 ;  /* 0x000000ffff317224 */ /* 0x000fc400078e0010 */
[----:B0-----:R-:W-:Y:S02]  /*46fc0*/  IMAD.MOV.U32 R4, RZ, RZ, R19 ;  /* 0x000000ffff047224 */ /* 0x001fe400078e0013 */
[----:B------:R-:W-:Y:S01]  /*46fd0*/  IMAD.MOV.U32 R5, RZ, RZ, R18 ;  /* 0x000000ffff057224 */ /* 0x000fe200078e0012 */
[----:B--2---:R-:W-:Y:S04]  /*46fe0*/  STL.64 [R1+0x3060], R46 ;  /* 0x0030602e01007387 */ /* 0x004fe80000100a00 */
[----:B----4-:R-:W-:Y:S04]  /*46ff0*/  STL.64 [R1+0x3058], R44 ;  /* 0x0030582c01007387 */ /* 0x010fe80000100a00 */
[----:B------:R-:W-:Y:S04]  /*47000*/  STL.64 [R1+0x3068], R4 ;  /* 0x0030680401007387 */ /* 0x000fe80000100a00 */
        /* <DEDUP_REMOVED lines=8> */
[----:B------:R-:W4:Y:S04]  /*47090*/  LDL.LU R7, [R1+0x41c] ;  /* 0x00041c0001077983 */ /* 0x000f280000300800 */
[----:B------:R-:W3:Y:S04]  /*470a0*/  LDL.LU R52, [R1+0x3e0] ;  /* 0x0003e00001347983 */ /* 0x000ee80000300800 */
[----:B------:R-:W3:Y:S04]  /*470b0*/  LDL.LU R53, [R1+0x3e4] ;  /* 0x0003e40001357983 */ /* 0x000ee80000300800 */
[----:B------:R-:W3:Y:S04]  /*470c0*/  LDL.LU R54, [R1+0x3e8] ;  /* 0x0003e80001367983 */ /* 0x000ee80000300800 */
[----:B------:R-:W3:Y:S04]  /*470d0*/  LDL.LU R55, [R1+0x3ec] ;  /* 0x0003ec0001377983 */ /* 0x000ee80000300800 */
[----:B------:R-:W3:Y:S04]  /*470e0*/  LDL.LU R40, [R1+0x3f0] ;  /* 0x0003f00001287983 */ /* 0x000ee80000300800 */
[----:B------:R-:W3:Y:S04]  /*470f0*/  LDL.LU R41, [R1+0x3f4] ;  /* 0x0003f40001297983 */ /* 0x000ee80000300800 */
[----:B------:R-:W3:Y:S01]  /*47100*/  LDL.LU R42, [R1+0x3f8] ;  /* 0x0003f800012a7983 */ /* 0x000ee20000300800 */
[----:B------:R-:W-:-:S03]  /*47110*/  IMAD.MOV.U32 R25, RZ, RZ, R8 ;  /* 0x000000ffff197224 */ /* 0x000fc600078e0008 */
[----:B------:R-:W3:Y:S01]  /*47120*/  LDL.LU R43, [R1+0x3fc] ;  /* 0x0003fc00012b7983 */ /* 0x000ee20000300800 */
[----:B------:R-:W-:-:S03]  /*47130*/  IMAD.MOV.U32 R24, RZ, RZ, R9 ;  /* 0x000000ffff187224 */ /* 0x000fc600078e0009 */
[----:B------:R-:W3:Y:S01]  /*47140*/  LDL.LU R8, [R1+0x3c0] ;  /* 0x0003c00001087983 */ /* 0x000ee20000300800 */
[----:B------:R-:W-:-:S03]  /*47150*/  IMAD.MOV.U32 R45, RZ, RZ, R10 ;  /* 0x000000ffff2d7224 */ /* 0x000fc600078e000a */
[----:B------:R-:W3:Y:S01]  /*47160*/  LDL.LU R9, [R1+0x3c4] ;  /* 0x0003c40001097983 */ /* 0x000ee20000300800 */
[----:B------:R-:W-:-:S03]  /*47170*/  IMAD.MOV.U32 R44, RZ, RZ, R11 ;  /* 0x000000ffff2c7224 */ /* 0x000fc600078e000b */
[----:B------:R-:W3:Y:S04]  /*47180*/  LDL.LU R10, [R1+0x3c8] ;  /* 0x0003c800010a7983 */ /* 0x000ee80000300800 */
[----:B------:R-:W3:Y:S04]  /*47190*/  LDL.LU R11, [R1+0x3cc] ;  /* 0x0003cc00010b7983 */ /* 0x000ee80000300800 */
[----:B------:R-:W3:Y:S04]  /*471a0*/  LDL.LU R16, [R1+0x3b0] ;  /* 0x0003b00001107983 */ /* 0x000ee80000300800 */
[----:B------:R-:W3:Y:S04]  /*471b0*/  LDL.LU R17, [R1+0x3b4] ;  /* 0x0003b40001117983 */ /* 0x000ee80000300800 */
[----:B------:R-:W3:Y:S04]  /*471c0*/  LDL.LU R18, [R1+0x3b8] ;  /* 0x0003b80001127983 */ /* 0x000ee80000300800 */
[----:B------:R-:W3:Y:S04]  /*471d0*/  LDL.LU R19, [R1+0x3bc] ;  /* 0x0003bc0001137983 */ /* 0x000ee80000300800 */
[----:B------:R0:W-:Y:S04]  /*471e0*/  STL.64 [R1+0x2fa0], R58 ;  /* 0x002fa03a01007387 */ /* 0x0001e80000100a00 */
[----:B------:R-:W3:Y:S04]  /*471f0*/  LDL.LU R56, [R1+0x400] ;  /* 0x0004000001387983 */ /* 0x000ee80000300800 */
[----:B------:R-:W3:Y:S04]  /*47200*/  LDL.LU R57, [R1+0x404] ;  /* 0x0004040001397983 */ /* 0x000ee80000300800 */
[----:B0-----:R-:W3:Y:S04]  /*47210*/  LDL.LU R58, [R1+0x408] ;  /* 0x00040800013a7983 */ /* 0x001ee80000300800 */
[----:B------:R-:W3:Y:S01]  /*47220*/  LDL.LU R59, [R1+0x40c] ;  /* 0x00040c00013b7983 */ /* 0x000ee20000300800 */
[C---:B--2---:R-:W-:Y:S06]  /*47230*/  HMMA.16816.F32 R48, R12.reuse, R20, R48 ;  /* 0x000000140c30723c */ /* 0x044fec0000001830 */
[----:B----4-:R-:W-:-:S15]  /*47240*/  HMMA.16816.F32 R44, R12, R44, R4 ;  /* 0x0000002c0c2c723c */ /* 0x010fde0000001804 */
[----:B------:R-:W-:-:S02]  /*47250*/  NOP ;  /* 0x0000000000007918 */ /* 0x000fc40000000000 */
[----:B------:R0:W-:Y:S04]  /*47260*/  STL.64 [R1+0x430], R48 ;  /* 0x0004303001007387 */ /* 0x0001e80000100a00 */
[----:B------:R-:W-:Y:S04]  /*47270*/  STL.64 [R1+0x438], R50 ;  /* 0x0004383201007387 */ /* 0x000fe80000100a00 */
[----:B0-----:R-:W2:Y:S04]  /*47280*/  LDL.LU.64 R48, [R1+0x3078] ;  /* 0x0030780001307983 */ /* 0x001ea80000300a00 */
[----:B------:R0:W-:Y:S04]  /*47290*/  STL.64 [R1+0x2f98], R22 ;  /* 0x002f981601007387 */ /* 0x0001e80000100a00 */
[----:B------:R-:W4:Y:S04]  /*472a0*/  LDL.LU R20, [R1+0x190] ;  /* 0x0001900001147983 */ /* 0x000f280000300800 */
[----:B------:R-:W4:Y:S04]  /*472b0*/  LDL.LU R21, [R1+0x194] ;  /* 0x0001940001157983 */ /* 0x000f280000300800 */
[----:B0-----:R-:W4:Y:S01]  /*472c0*/  LDL.LU R22, [R1+0x198] ;  /* 0x0001980001167983 */ /* 0x001f220000300800 */
[----:B------:R-:W-:-:S03]  /*472d0*/  IMAD.MOV.U32 R23, RZ, RZ, R30 ;  /* 0x000000ffff177224 */ /* 0x000fc600078e001e */
[----:B------:R-:W4:Y:S04]  /*472e0*/  LDL.LU R30, [R1+0x3070] ;  /* 0x00307000011e7983 */ /* 0x000f280000300800 */
[----:B------:R-:W2:Y:S01]  /*472f0*/  LDL.LU.64 R4, [R1+0x3068] ;  /* 0x0030680001047983 */ /* 0x000ea20000300a00 */
[----:B------:R-:W0:Y:S01]  /*47300*/  S2R R37, SR_TID.X ;  /* 0x0000000000257919 */ /* 0x000e220000002100 */
[----:B------:R-:W-:Y:S02]  /*47310*/  LOP3.LUT R29, R33, 0x10, R32, 0x78, !PT ;  /* 0x00000010211d7812 */ /* 0x000fe400078e7820 */
[----:B------:R-:W-:Y:S04]  /*47320*/  STL.64 [R1+0x420], R44 ;  /* 0x0004202c01007387 */ /* 0x000fe80000100a00 */
[----:B------:R1:W-:Y:S04]  /*47330*/  STL.64 [R1+0x428], R46 ;  /* 0x0004282e01007387 */ /* 0x0003e80000100a00 */
[----:B-1----:R-:W4:Y:S04]  /*47340*/  LDL.LU.64 R46, [R1+0x3060] ;  /* 0x00306000012e7983 */ /* 0x002f280000300a00 */
[----:B------:R-:W4:Y:S01]  /*47350*/  LDL.LU.64 R44, [R1+0x3058] ;  /* 0x00305800012c7983 */ /* 0x000f220000300a00 */
[----:B0-----:R-:W-:-:S05]  /*47360*/  IMAD.SHL.U32 R36, R37, 0x40, RZ ;  /* 0x0000004025247824 */ /* 0x001fca00078e00ff */
[----:B------:R-:W-:-:S04]  /*47370*/  LOP3.LUT R29, R29, 0x400, R36, 0xf8, !PT ;  /* 0x000004001d1d7812 */ /* 0x000fc800078ef824 */
[----:B------:R-:W-:Y:S01]  /*47380*/  LOP3.LUT R29, R29, 0x20, RZ, 0x3c, !PT ;  /* 0x000000201d1d7812 */ /* 0x000fe200078e3cff */
[C---:B---3--:R-:W-:Y:S06]  /*47390*/  HMMA.16816.F32 R24, R12.reuse, R24, R40 ;  /* 0x000000180c18723c */ /* 0x048fec0000001828 */
[----:B--2---:R-:W-:Y:S07]  /*473a0*/  HMMA.16816.F32 R4, R12, R4, R56 ;  /* 0x000000040c04723c */ /* 0x004fee0000001838 */
[----:B------:R-:W-:-:S02]  /*473b0*/  IMAD.MOV.U32 R56, RZ, RZ, R35 ;  /* 0x000000ffff387224 */ /* 0x000fc400078e0023 */
[----:B------:R-:W2:-:S14]  /*473c0*/  LDL.LU R35, [R1+0x3054] ;  /* 0x0030540001237983 */ /* 0x000e9c0000300800 */
[----:B------:R-:W-:Y:S04]  /*473d0*/  STL.64 [R1+0x410], R4 ;  /* 0x0004100401007387 */ /* 0x000fe80000100a00 */
[----:B------:R-:W-:Y:S04]  /*473e0*/  STL.64 [R1+0x418], R6 ;  /* 0x0004180601007387 */ /* 0x000fe80000100a00 */
[----:B------:R-:W0:Y:S01]  /*473f0*/  LDSM.16.MT88.4 R4, [R29+UR4+0x9800] ;  /* 0x009800041d04783b */ /* 0x000e220008004200 */
[----:B------:R-:W-:Y:S02]  /*47400*/  IMAD.MOV.U32 R57, RZ, RZ, R34 ;  /* 0x000000ffff397224 */ /* 0x000fe400078e0022 */
[----:B------:R-:W-:Y:S01]  /*47410*/  IMAD.MOV.U32 R58, RZ, RZ, R39 ;  /* 0x000000ffff3a7224 */ /* 0x000fe200078e0027 */
[----:B------:R-:W3:Y:S04]  /*47420*/  LDL.LU R34, [R1+0x3050] ;  /* 0x0030500001227983 */ /* 0x000ee80000300800 */
[----:B------:R-:W2:Y:S01]  /*47430*/  LDL.LU R39, [R1+0x304c] ;  /* 0x00304c0001277983 */ /* 0x000ea20000300800 */
[----:B------:R-:W-:-:S03]  /*47440*/  IMAD.MOV.U32 R59, RZ, RZ, R2 ;  /* 0x000000ffff3b7224 */ /* 0x000fc600078e0002 */
[----:B------:R-:W3:Y:S04]  /*47450*/  LDL.LU R2, [R1+0x3048] ;  /* 0x0030480001027983 */ /* 0x000ee80000300800 */
[----:B0-----:R-:W-:Y:S04]  /*47460*/  STL.64 [R1+0x2f28], R6 ;  /* 0x002f280601007387 */ /* 0x001fe80000100a00 */
[----:B------:R0:W-:Y:S02]  /*47470*/  STL.64 [R1+0x2f20], R4 ;  /* 0x002f200401007387 */ /* 0x0001e40000100a00 */
[----:B0-----:R-:W-:-:S02]  /*47480*/  IMAD.MOV.U32 R4, RZ, RZ, R3 ;  /* 0x000000ffff047224 */ /* 0x001fc400078e0003 */
[----:B------:R-:W-:Y:S01]  /*47490*/  IMAD.MOV.U32 R5, RZ, RZ, R60 ;  /* 0x000000ffff057224 */ /* 0x000fe200078e003c */
[----:B------:R-:W3:Y:S04]  /*474a0*/  LDL.LU R3, [R1+0x3044] ;  /* 0x0030440001037983 */ /* 0x000ee80000300800 */
[----:B------:R-:W3:Y:S01]  /*474b0*/  LDL.LU R60, [R1+0x3040] ;  /* 0x00304000013c7983 */ /* 0x000ee20000300800 */
[----:B------:R-:W-:Y:S02]  /*474c0*/  IMAD.MOV.U32 R6, RZ, RZ, R31 ;  /* 0x000000ffff067224 */ /* 0x000fe400078e001f */
[----:B------:R-:W-:Y:S01]  /*474d0*/  IMAD.MOV.U32 R7, RZ, RZ, R38 ;  /* 0x000000ffff077224 */ /* 0x000fe200078e0026 */
[----:B------:R-:W3:Y:S04]  /*474e0*/  LDL.LU R31, [R1+0x303c] ;  /* 0x00303c00011f7983 */ /* 0x000ee80000300800 */
[----:B------:R-:W3:Y:S04]  /*474f0*/  LDL.LU R38, [R1+0x3038] ;  /* 0x0030380001267983 */ /* 0x000ee80000300800 */
[----:B------:R-:W4:Y:S01]  /*47500*/  LDL.LU.64 R40, [R1+0x3030] ;  /* 0x0030300001287983 */ /* 0x000f220000300a00 */
[C---:B------:R-:W-:Y:S03]  /*47510*/  HMMA.16816.F32 R48, R12.reuse, R48, R52 ;  /* 0x000000300c30723c */ /* 0x040fe60000001834 */
[----:B------:R-:W-:Y:S04]  /*47520*/  STL.64 [R1+0x400], R24 ;  /* 0x0004001801007387 */ /* 0x000fe80000100a00 */
[----:B------:R0:W-:Y:S04]  /*47530*/  STL.64 [R1+0x408], R26 ;  /* 0x0004081a01007387 */ /* 0x0001e80000100a00 */
[----:B0-----:R-:W3:Y:S04]  /*47540*/  LDL.LU.64 R26, [R1+0x3028] ;  /* 0x00302800011a7983 */ /* 0x001ee80000300a00 */
[----:B------:R-:W2:Y:S04]  /*47550*/  LDL.LU.64 R24, [R1+0x3020] ;  /* 0x0030200001187983 */ /* 0x000ea80000300a00 */
[----:B------:R-:W3:Y:S04]  /*47560*/  LDL.LU.64 R54, [R1+0x3018] ;  /* 0x0030180001367983 */ /* 0x000ee80000300a00 */
[----:B------:R-:W3:Y:S04]  /*47570*/  LDL.LU.64 R52, [R1+0x3010] ;  /* 0x0030100001347983 */ /* 0x000ee80000300a00 */
[----:B------:R-:W-:Y:S04]  /*47580*/  STL.64 [R1+0x3f0], R48 ;  /* 0x0003f03001007387 */ /* 0x000fe80000100a00 */
[----:B------:R0:W-:Y:S04]  /*47590*/  STL.64 [R1+0x3f8], R50 ;  /* 0x0003f83201007387 */ /* 0x0001e80000100a00 */
[----:B0-----:R-:W3:Y:S04]  /*475a0*/  LDL.LU.64 R50, [R1+0x3008] ;  /* 0x0030080001327983 */ /* 0x001ee80000300a00 */
[----:B------:R-:W3:Y:S01]  /*475b0*/  LDL.LU.64 R48, [R1+0x3000] ;  /* 0x0030000001307983 */ /* 0x000ee20000300a00 */
[----:B----4-:R-:W-:Y:S03]  /*475c0*/  HMMA.16816.F32 R40, R12, R40, R44 ;  /* 0x000000280c28723c */ /* 0x010fe6000000182c */
[----:B------:R-:W4:Y:S04]  /*475d0*/  LDL.LU.64 R46, [R1+0x2ff8] ;  /* 0x002ff800012e7983 */ /* 0x000f280000300a00 */
[----:B------:R-:W4:-:S15]  /*475e0*/  LDL.LU.64 R44, [R1+0x2ff0] ;  /* 0x002ff000012c7983 */ /* 0x000f1e0000300a00 */
[----:B------:R-:W-:-:S01]  /*475f0*/  NOP ;  /* 0x0000000000007918 */ /* 0x000fc20000000000 */
[----:B------:R-:W-:Y:S04]  /*47600*/  STL.64 [R1+0x3e0], R40 ;  /* 0x0003e02801007387 */ /* 0x000fe80000100a00 */
[----:B------:R0:W-:Y:S04]  /*47610*/  STL.64 [R1+0x3e8], R42 ;  /* 0x0003e82a01007387 */ /* 0x0001e80000100a00 */
[----:B0-----:R-:W4:Y:S04]  /*47620*/  LDL.LU.64 R42, [R1+0x2fe8] ;  /* 0x002fe800012a7983 */ /* 0x001f280000300a00 */
[----:B------:R-:W4:Y:S01]  /*47630*/  LDL.LU.64 R40, [R1+0x2fe0] ;  /* 0x002fe00001287983 */ /* 0x000f220000300a00 */
[----:B--2---:R-:W-:Y:S07]  /*47640*/  HMMA.16816.F32 R8, R12, R24, R8 ;  /* 0x000000180c08723c */ /* 0x004fee0000001808 */
[----:B------:R-:W-:-:S02]  /*47650*/  IMAD.MOV.U32 R24, RZ, RZ, R39 ;  /* 0x000000ffff187224 */ /* 0x000fc400078e0027 */
[----:B---3--:R-:W-:-:S14]  /*47660*/  IMAD.MOV.U32 R25, RZ, RZ, R34 ;  /* 0x000000ffff197224 */ /* 0x008fdc00078e0022 */
[----:B------:R-:W-:Y:S04]  /*47670*/  STL.64 [R1+0x3d0], R8 ;  /* 0x0003d00801007387 */ /* 0x000fe80000100a00 */
[----:B------:R0:W-:Y:S04]  /*47680*/  STL.64 [R1+0x3d8], R10 ;  /* 0x0003d80a01007387 */ /* 0x0001e80000100a00 */
[----:B0-----:R-:W2:Y:S04]  /*47690*/  LDL.LU.64 R10, [R1+0x2fd8] ;  /* 0x002fd800010a7983 */ /* 0x001ea80000300a00 */
[----:B------:R-:W2:Y:S04]  /*476a0*/  LDL.LU.64 R8, [R1+0x2fd0] ;  /* 0x002fd00001087983 */ /* 0x000ea80000300a00 */
[----:B------:R0:W-:Y:S04]  /*476b0*/  STL.64 [R1+0x2f30], R26 ;  /* 0x002f301a01007387 */ /* 0x0001e80000100a00 */
[----:B------:R-:W3:Y:S04]  /*476c0*/  LDL.LU R39, [R1+0x2fcc] ;  /* 0x002fcc0001277983 */ /* 0x000ee80000300800 */
[----:B------:R-:W3:Y:S01]  /*476d0*/  LDL.LU R34, [R1+0x2fc8] ;  /* 0x002fc80001227983 */ /* 0x000ee20000300800 */
[----:B0-----:R-:W-:-:S02]  /*476e0*/  IMAD.MOV.U32 R26, RZ, RZ, R35 ;  /* 0x000000ffff1a7224 */ /* 0x001fc400078e0023 */
[----:B------:R-:W-:Y:S01]  /*476f0*/  IMAD.MOV.U32 R27, RZ, RZ, R30 ;  /* 0x000000ffff1b7224 */ /* 0x000fe200078e001e */
[----:B------:R-:W3:Y:S04]  /*47700*/  LDL.LU R35, [R1+0x2fc4] ;  /* 0x002fc40001237983 */ /* 0x000ee80000300800 */
[----:B------:R-:W2:Y:S01]  /*47710*/  LDL.LU R30, [R1+0x2fc0] ;  /* 0x002fc000011e7983 */ /* 0x000ea20000300800 */
[----:B----4-:R-:W-:Y:S07]  /*47720*/  HMMA.16816.F32 R16, R12, R40, R16 ;  /* 0x000000280c10723c */ /* 0x010fee0000001810 */
[----:B------:R-:W-:-:S15]  /*47730*/  MOV R40, R31 ;  /* 0x0000001f00287202 */ /* 0x000fde0000000f00 */
[----:B------:R-:W-:-:S01]  /*47740*/  NOP ;  /* 0x0000000000007918 */ /* 0x000fc20000000000 */
[----:B------:R-:W-:Y:S04]  /*47750*/  STL.64 [R1+0x3c0], R16 ;  /* 0x0003c01001007387 */ /* 0x000fe80000100a00 */
[----:B------:R0:W-:Y:S01]  /*47760*/  STL [R1+0x3c8], R18 ;  /* 0x0003c81201007387 */ /* 0x0001e20000100800 */
[----:B------:R-:W-:-:S03]  /*47770*/  IMAD.MOV.U32 R28, RZ, RZ, R19 ;  /* 0x000000ffff1c7224 */ /* 0x000fc600078e0013 */
[----:B0-----:R-:W3:Y:S04]  /*47780*/  LDL.LU.64 R18, [R1+0x2fb8] ;  /* 0x002fb80001127983 */ /* 0x001ee80000300a00 */
[----:B------:R-:W3:Y:S04]  /*47790*/  LDL.LU.64 R16, [R1+0x2fb0] ;  /* 0x002fb00001107983 */ /* 0x000ee80000300a00 */
[----:B------:R0:W-:Y:S04]  /*477a0*/  STL.64 [R1+0x2f38], R42 ;  /* 0x002f382a01007387 */ /* 0x0001e80000100a00 */
[----:B------:R-:W2:Y:S01]  /*477b0*/  LDL.LU R31, [R1+0x2fa8] ;  /* 0x002fa800011f7983 */ /* 0x000ea20000300800 */
[----:B------:R-:W-:Y:S01]  /*477c0*/  IMAD.MOV.U32 R41, RZ, RZ, R60 ;  /* 0x000000ffff297224 */ /* 0x000fe200078e003c */
[----:B------:R-:W-:Y:S01]  /*477d0*/  HMMA.16816.F32 R24, R12, R48, R24 ;  /* 0x000000300c18723c */ /* 0x000fe20000001818 */
[----:B0-----:R-:W-:-:S02]  /*477e0*/  IMAD.MOV.U32 R42, RZ, RZ, R3 ;  /* 0x000000ffff2a7224 */ /* 0x001fc400078e0003 */
[----:B------:R-:W-:-:S07]  /*477f0*/  IMAD.MOV.U32 R43, RZ, RZ, R2 ;  /* 0x000000ffff2b7224 */ /* 0x000fce00078e0002 */
[C---:B------:R-:W-:Y:S06]  /*47800*/  HMMA.16816.F32 R40, R12.reuse, R44, R40 ;  /* 0x0000002c0c28723c */ /* 0x040fec0000001828 */
[----:B------:R-:W-:Y:S01]  /*47810*/  HMMA.16816.F32 R12, R12, R52, R4 ;  /* 0x000000340c0c723c */ /* 0x000fe20000001804 */
[----:B------:R-:W-:-:S15]  /*47820*/  STL.64 [R1+0x2f40], R50 ;  /* 0x002f403201007387 */ /* 0x000fde0000100a00 */
[----:B------:R-:W-:-:S01]  /*47830*/  NOP ;  /* 0x0000000000007918 */ /* 0x000fc20000000000 */
[----:B------:R-:W-:Y:S04]  /*47840*/  STL.64 [R1+0x3b0], R40 ;  /* 0x0003b02801007387 */ /* 0x000fe80000100a00 */
[----:B------:R-:W-:Y:S04]  /*47850*/  STL.64 [R1+0x3b8], R42 ;  /* 0x0003b82a01007387 */ /* 0x000fe80000100a00 */
[----:B------:R-:W-:Y:S04]  /*47860*/  STL.64 [R1+0x390], R24 ;  /* 0x0003901801007387 */ /* 0x000fe80000100a00 */
[----:B------:R-:W-:Y:S01]  /*47870*/  STL.64 [R1+0x398], R26 ;  /* 0x0003981a01007387 */ /* 0x000fe20000100a00 */
[C---:B--2---:R-:W-:Y:S06]  /*47880*/  HMMA.16816.F32 R4, R8.reuse, R30, R20 ;  /* 0x0000001e0804723c */ /* 0x044fec0000001814 */
[----:B------:R-:W-:Y:S04]  /*47890*/  STL.64 [R1+0x2f50], R30 ;  /* 0x002f501e01007387 */ /* 0x000fe80000100a00 */
[----:B------:R-:W-:Y:S04]  /*478a0*/  STL.64 [R1+0x4f0], R12 ;  /* 0x0004f00c01007387 */ /* 0x000fe80000100a00 */
[----:B------:R-:W-:Y:S04]  /*478b0*/  STL.64 [R1+0x4f8], R14 ;  /* 0x0004f80e01007387 */ /* 0x000fe80000100a00 */
[----:B------:R-:W-:Y:S05]  /*478c0*/  STL.64 [R1+0x2f48], R28 ;  /* 0x002f481c01007387 */ /* 0x000fea0000100a00 */
[----:B------:R-:W-:Y:S04]  /*478d0*/  STL.64 [R1+0x4e0], R4 ;  /* 0x0004e00401007387 */ /* 0x000fe80000100a00 */
[----:B------:R3:W-:Y:S02]  /*478e0*/  STL.64 [R1+0x4e8], R6 ;  /* 0x0004e80601007387 */ /* 0x0007e40000100a00 */
[----:B---3--:R-:W-:Y:S02]  /*478f0*/  HMMA.16816.F32 R4, R8, R34, R16 ;  /* 0x000000220804723c */ /* 0x008fe40000001810 */
[----:B------:R-:W0:Y:S04]  /*47900*/  LDSM.16.MT88.4 R16, [R0+UR4+0x9800] ;  /* 0x009800040010783b */ /* 0x000e280008004200 */
[----:B------:R-:W-:-:S15]  /*47910*/  STL.64 [R1+0x2f70], R54 ;  /* 0x002f703601007387 */ /* 0x000fde0000100a00 */
[----:B------:R-:W-:-:S03]  /*47920*/  NOP ;  /* 0x0000000000007918 */ /* 0x000fc60000000000 */
[----:B------:R-:W-:Y:S02]  /*47930*/  IMAD.MOV.U32 R53, RZ, RZ, R5 ;  /* 0x000000ffff357224 */ /* 0x000fe400078e0005 */
[----:B------:R-:W-:Y:S02]  /*47940*/  IMAD.MOV.U32 R52, RZ, RZ, R6 ;  /* 0x000000ffff347224 */ /* 0x000fe400078e0006 */
[----:B------:R-:W-:-:S03]  /*47950*/  IMAD.MOV.U32 R60, RZ, RZ, R4 ;  /* 0x000000ffff3c7224 */ /* 0x000fc600078e0004 */
[----:B------:R-:W-:Y:S04]  /*47960*/  STL.64 [R1+0x2f68], R52 ;  /* 0x002f683401007387 */ /* 0x000fe80000100a00 */
[----:B------:R-:W-:Y:S04]  /*47970*/  STL.64 [R1+0x2f60], R34 ;  /* 0x002f602201007387 */ /* 0x000fe80000100a00 */
[----:B------:R-:W-:Y:S04]  /*47980*/  STL.64 [R1+0x2f58], R32 ;  /* 0x002f582001007387 */ /* 0x000fe80000100a00 */
[----:B------:R-:W-:Y:S01]  /*47990*/  STL [R1+0x2d68], R60 ;  /* 0x002d683c01007387 */ /* 0x000fe20000100800 */
[----:B------:R-:W-:-:S02]  /*479a0*/  IMAD.MOV.U32 R45, RZ, RZ, R7 ;  /* 0x000000ffff2d7224 */ /* 0x000fc400078e0007 */
[----:B------:R-:W-:Y:S01]  /*479b0*/  HMMA.16816.F32 R4, R8, R38, R56 ;  /* 0x000000260804723c */ /* 0x000fe20000001838 */
[----:B0-----:R-:W-:Y:S04]  /*479c0*/  STL.64 [R1+0x2e58], R18 ;  /* 0x002e581201007387 */ /* 0x001fe80000100a00 */
[----:B------:R0:W-:Y:S04]  /*479d0*/  STL.64 [R1+0x2e50], R16 ;  /* 0x002e501001007387 */ /* 0x0001e80000100a00 */
[----:B------:R-:W2:Y:S04]  /*479e0*/  LDL R14, [R1+0x118] ;  /* 0x00011800010e7983 */ /* 0x000ea80000100800 */
[----:B------:R-:W2:Y:S04]  /*479f0*/  LDL R15, [R1+0x11c] ;  /* 0x00011c00010f7983 */ /* 0x000ea80000100800 */
[----:B------:R-:W2:Y:S04]  /*47a00*/  LDL.LU R56, [R1+0x340] ;  /* 0x0003400001387983 */ /* 0x000ea80000300800 */
[----:B------:R-:W2:Y:S04]  /*47a10*/  LDL.LU R57, [R1+0x344] ;  /* 0x0003440001397983 */ /* 0x000ea80000300800 */
[----:B------:R-:W2:Y:S04]  /*47a20*/  LDL.LU R58, [R1+0x348] ;  /* 0x00034800013a7983 */ /* 0x000ea80000300800 */
[----:B------:R-:W2:Y:S04]  /*47a30*/  LDL.LU R59, [R1+0x34c] ;  /* 0x00034c00013b7983 */ /* 0x000ea80000300800 */
[----:B------:R-:W-:Y:S01]  /*47a40*/  STL.64 [R1+0x2f90], R46 ;  /* 0x002f902e01007387 */ /* 0x000fe20000100a00 */
[----:B------:R-:W-:-:S02]  /*47a50*/  IMAD.MOV.U32 R44, RZ, RZ, R4 ;  /* 0x000000ffff2c7224 */ /* 0x000fc400078e0004 */
[----:B------:R-:W-:-:S03]  /*47a60*/  IMAD.MOV.U32 R3, RZ, RZ, R5 ;  /* 0x000000ffff037224 */ /* 0x000fc600078e0005 */
[----:B------:R1:W-:Y:S04]  /*47a70*/  STL.64 [R1+0x2f88], R44 ;  /* 0x002f882c01007387 */ /* 0x0003e80000100a00 */
[----:B------:R3:W-:Y:S04]  /*47a80*/  STL.64 [R1+0x2f80], R38 ;  /* 0x002f802601007387 */ /* 0x0007e80000100a00 */
[----:B------:R-:W-:Y:S04]  /*47a90*/  STL.64 [R1+0x2f78], R36 ;  /* 0x002f782401007387 */ /* 0x000fe80000100a00 */
[----:B------:R-:W4:Y:S01]  /*47aa0*/  LDL.LU R4, [R1+0x2c0] ;  /* 0x0002c00001047983 */ /* 0x000f220000300800 */
[----:B------:R-:W-:-:S03]  /*47ab0*/  IMAD.MOV.U32 R2, RZ, RZ, R6 ;  /* 0x000000ffff027224 */ /* 0x000fc600078e0006 */
[----:B------:R-:W4:Y:S01]  /*47ac0*/  LDL.LU R5, [R1+0x2c4] ;  /* 0x0002c40001057983 */ /* 0x000f220000300800 */
[----:B------:R-:W-:-:S03]  /*47ad0*/  IMAD.MOV.U32 R0, RZ, RZ, R7 ;  /* 0x000000ffff007224 */ /* 0x000fc600078e0007 */
[----:B------:R-:W4:Y:S04]  /*47ae0*/  LDL.LU R6, [R1+0x2c8] ;  /* 0x0002c80001067983 */ /* 0x000f280000300800 */
[----:B------:R-:W4:Y:S04]  /*47af0*/  LDL.LU R7, [R1+0x2cc] ;  /* 0x0002cc0001077983 */ /* 0x000f280000300800 */
[----:B------:R-:W4:Y:S04]  /*47b00*/  LDL.LU R20, [R1+0x330] ;  /* 0x0003300001147983 */ /* 0x000f280000300800 */
[----:B------:R-:W4:Y:S04]  /*47b10*/  LDL.LU R21, [R1+0x334] ;  /* 0x0003340001157983 */ /* 0x000f280000300800 */
[----:B------:R-:W4:Y:S04]  /*47b20*/  LDL.LU R22, [R1+0x338] ;  /* 0x0003380001167983 */ /* 0x000f280000300800 */
[----:B------:R-:W4:Y:S04]  /*47b30*/  LDL.LU R23, [R1+0x33c] ;  /* 0x00033c0001177983 */ /* 0x000f280000300800 */
[----:B------:R-:W4:Y:S04]  /*47b40*/  LDL.64 R50, [R1+0xb8] ;  /* 0x0000b80001327983 */ /* 0x000f280000100a00 */
[----:B------:R-:W4:Y:S04]  /*47b50*/  LDL R26, [R1+0xa8] ;  /* 0x0000a800011a7983 */ /* 0x000f280000100800 */
[----:B------:R-:W4:Y:S04]  /*47b60*/  LDL R27, [R1+0xac] ;  /* 0x0000ac00011b7983 */ /* 0x000f280000100800 */
[----:B0-----:R-:W4:Y:S04]  /*47b70*/  LDL.LU R16, [R1+0x300] ;  /* 0x0003000001107983 */ /* 0x001f280000300800 */
[----:B------:R-:W4:Y:S04]  /*47b80*/  LDL.LU R17, [R1+0x304] ;  /* 0x0003040001117983 */ /* 0x000f280000300800 */
[----:B------:R-:W4:Y:S04]  /*47b90*/  LDL.LU R18, [R1+0x308] ;  /* 0x0003080001127983 */ /* 0x000f280000300800 */
[----:B------:R-:W4:Y:S04]  /*47ba0*/  LDL.LU R19, [R1+0x30c] ;  /* 0x00030c0001137983 */ /* 0x000f280000300800 */
[----:B-1----:R-:W4:Y:S04]  /*47bb0*/  LDL.LU R44, [R1+0x310] ;  /* 0x00031000012c7983 */ /* 0x002f280000300800 */
[----:B------:R-:W4:Y:S04]  /*47bc0*/  LDL.LU R45, [R1+0x314] ;  /* 0x00031400012d7983 */ /* 0x000f280000300800 */
[----:B------:R-:W4:Y:S04]  /*47bd0*/  LDL.LU R46, [R1+0x318] ;  /* 0x00031800012e7983 */ /* 0x000f280000300800 */
[----:B------:R-:W4:Y:S04]  /*47be0*/  LDL.LU R47, [R1+0x31c] ;  /* 0x00031c00012f7983 */ /* 0x000f280000300800 */
[----:B---3--:R-:W3:Y:S04]  /*47bf0*/  LDL.64 R38, [R1+0xe8] ;  /* 0x0000e80001267983 */ /* 0x008ee80000100a00 */
[----:B------:R-:W3:Y:S04]  /*47c00*/  LDL.64 R54, [R1+0xd8] ;  /* 0x0000d80001367983 */ /* 0x000ee80000100a00 */
[----:B------:R-:W3:Y:S04]  /*47c10*/  LDL.LU R32, [R1+0x2f0] ;  /* 0x0002f00001207983 */ /* 0x000ee80000300800 */
[----:B------:R-:W3:Y:S04]  /*47c20*/  LDL.LU R33, [R1+0x2f4] ;  /* 0x0002f40001217983 */ /* 0x000ee80000300800 */
[----:B------:R-:W3:Y:S04]  /*47c30*/  LDL.LU R34, [R1+0x2f8] ;  /* 0x0002f80001227983 */ /* 0x000ee80000300800 */
[----:B------:R-:W3:Y:S04]  /*47c40*/  LDL.LU R35, [R1+0x2fc] ;  /* 0x0002fc0001237983 */ /* 0x000ee80000300800 */
[----:B------:R-:W3:Y:S04]  /*47c50*/  LDL.64 R30, [R1+0xc8] ;  /* 0x0000c800011e7983 */ /* 0x000ee80000100a00 */
[----:B------:R-:W3:Y:S04]  /*47c60*/  LDL.LU R40, [R1+0x2d0] ;  /* 0x0002d00001287983 */ /* 0x000ee80000300800 */
[----:B------:R-:W3:Y:S04]  /*47c70*/  LDL.LU R41, [R1+0x2d4] ;  /* 0x0002d40001297983 */ /* 0x000ee80000300800 */
[----:B------:R-:W3:Y:S04]  /*47c80*/  LDL.LU R42, [R1+0x2d8] ;  /* 0x0002d800012a7983 */ /* 0x000ee80000300800 */
[----:B------:R-:W3:Y:S04]  /*47c90*/  LDL.LU R43, [R1+0x2dc] ;  /* 0x0002dc00012b7983 */ /* 0x000ee80000300800 */
[----:B------:R-:W-:Y:S04]  /*47ca0*/  STL [R1+0x2d7c], R0 ;  /* 0x002d7c0001007387 */ /* 0x000fe80000100800 */
[----:B------:R-:W-:Y:S04]  /*47cb0*/  STL [R1+0x2d78], R2 ;  /* 0x002d780201007387 */ /* 0x000fe80000100800 */
[----:B------:R-:W-:Y:S01]  /*47cc0*/  STL [R1+0x2d6c], R3 ;  /* 0x002d6c0301007387 */ /* 0x000fe20000100800 */
[----:B--2---:R-:W-:Y:S03]  /*47cd0*/  HMMA.16816.F32 R12, R8, R14, R56 ;  /* 0x0000000e080c723c */ /* 0x004fe60000001838 */
[----:B------:R-:W4:-:S15]  /*47ce0*/  LDL.LU.64 R58, [R1+0x2fa0] ;  /* 0x002fa000013a7983 */ /* 0x000f1e0000300a00 */
[----:B------:R-:W-:-:S05]  /*47cf0*/  NOP ;  /* 0x0000000000007918 */ /* 0x000fca0000000000 */
[----:B------:R0:W-:Y:S04]  /*47d00*/  STL.64 [R1+0x350], R12 ;  /* 0x0003500c01007387 */ /* 0x0001e80000100a00 */
[----:B------:R1:W-:Y:S04]  /*47d10*/  STL.64 [R1+0x358], R14 ;  /* 0x0003580e01007387 */ /* 0x0003e80000100a00 */
[----:B0-----:R-:W2:Y:S04]  /*47d20*/  LDL.LU R12, [R1+0x2b0] ;  /* 0x0002b000010c7983 */ /* 0x001ea80000300800 */
[----:B------:R-:W2:Y:S04]  /*47d30*/  LDL.LU R13, [R1+0x2b4] ;  /* 0x0002b400010d7983 */ /* 0x000ea80000300800 */
[----:B-1----:R-:W2:Y:S04]  /*47d40*/  LDL.LU R14, [R1+0x2b8] ;  /* 0x0002b800010e7983 */ /* 0x002ea80000300800 */
[----:B------:R-:W2:Y:S01]  /*47d50*/  LDL.LU R15, [R1+0x2bc] ;  /* 0x0002bc00010f7983 */ /* 0x000ea20000300800 */
[----:B----4-:R-:W-:-:S15]  /*47d60*/  HMMA.16816.F32 R20, R8, R58, R20 ;  /* 0x0000003a0814723c */ /* 0x010fde0000001814 */
[----:B------:R-:W-:-:S08]  /*47d70*/  NOP ;  /* 0x0000000000007918 */ /* 0x000fd00000000000 */
[----:B------:R-:W-:Y:S04]  /*47d80*/  STL.64 [R1+0x340], R20 ;  /* 0x0003401401007387 */ /* 0x000fe80000100a00 */
[----:B------:R0:W-:Y:S04]  /*47d90*/  STL.64 [R1+0x348], R22 ;  /* 0x0003481601007387 */ /* 0x0001e80000100a00 */
[----:B0-----:R-:W4:Y:S04]  /*47da0*/  LDL.LU.64 R22, [R1+0x2f98] ;  /* 0x002f980001167983 */ /* 0x001f280000300a00 */
[----:B------:R0:W-:Y:S04]  /*47db0*/  STL.64 [R1+0x2ef8], R58 ;  /* 0x002ef83a01007387 */ /* 0x0001e80000100a00 */
[----:B------:R-:W4:Y:S04]  /*47dc0*/  LDL.LU R56, [R1+0x320] ;  /* 0x0003200001387983 */ /* 0x000f280000300800 */
[----:B------:R-:W4:Y:S04]  /*47dd0*/  LDL.LU R57, [R1+0x324] ;  /* 0x0003240001397983 */ /* 0x000f280000300800 */
[----:B0-----:R-:W4:Y:S04]  /*47de0*/  LDL.LU R58, [R1+0x328] ;  /* 0x00032800013a7983 */ /* 0x001f280000300800 */
[----:B------:R-:W4:Y:S02]  /*47df0*/  LDL.LU R59, [R1+0x32c] ;  /* 0x00032c00013b7983 */ /* 0x000f240000300800 */
[----:B----4-:R-:W-:-:S15]  /*47e00*/  HMMA.16816.F32 R56, R8, R22, R56 ;  /* 0x000000160838723c */ /* 0x010fde0000001838 */
[----:B------:R-:W-:-:S08]  /*47e10*/  NOP ;  /* 0x0000000000007918 */ /* 0x000fd00000000000 */
[----:B------:R0:W-:Y:S04]  /*47e20*/  STL.64 [R1+0x330], R56 ;  /* 0x0003303801007387 */ /* 0x0001e80000100a00 */
[----:B------:R1:W-:Y:S04]  /*47e30*/  STL.64 [R1+0x338], R58 ;  /* 0x0003383a01007387 */ /* 0x0003e80000100a00 */
[----:B0-----:R-:W4:Y:S04]  /*47e40*/  LDL.LU R56, [R1+0x2a0] ;  /* 0x0002a00001387983 */ /* 0x001f280000300800 */
[----:B------:R-:W4:Y:S04]  /*47e50*/  LDL.LU R57, [R1+0x2a4] ;  /* 0x0002a40001397983 */ /* 0x000f280000300800 */
[----:B-1----:R-:W4:Y:S04]  /*47e60*/  LDL.LU R58, [R1+0x2a8] ;  /* 0x0002a800013a7983 */ /* 0x002f280000300800 */
[----:B------:R-:W4:Y:S04]  /*47e70*/  LDL.LU R59, [R1+0x2ac] ;  /* 0x0002ac00013b7983 */ /* 0x000f280000300800 */
[----:B------:R0:W-:Y:S04]  /*47e80*/  STL.64 [R1+0x2f00], R22 ;  /* 0x002f001601007387 */ /* 0x0001e80000100a00 */
[----:B------:R-:W2:Y:S04]  /*47e90*/  LDL.LU R20, [R1+0x2e0] ;  /* 0x0002e00001147983 */ /* 0x000ea80000300800 */
[----:B------:R-:W2:Y:S04]  /*47ea0*/  LDL.LU R21, [R1+0x2e4] ;  /* 0x0002e40001157983 */ /* 0x000ea80000300800 */
[----:B0-----:R-:W2:Y:S04]  /*47eb0*/  LDL.LU R22, [R1+0x2e8] ;  /* 0x0002e80001167983 */ /* 0x001ea80000300800 */
[----:B------:R-:W2:Y:S01]  /*47ec0*/  LDL.LU R23, [R1+0x2ec] ;  /* 0x0002ec0001177983 */ /* 0x000ea20000300800 */
[C---:B---3--:R-:W-:Y:S06]  /*47ed0*/  HMMA.16816.F32 R44, R8.reuse, R38, R44 ;  /* 0x00000026082c723c */ /* 0x048fec000000182c */
[C---:B------:R-:W-:Y:S06]  /*47ee0*/  HMMA.16816.F32 R16, R8.reuse, R54, R16 ;  /* 0x000000360810723c */ /* 0x040fec0000001810 */
[C---:B------:R-:W-:Y:S06]  /*47ef0*/  HMMA.16816.F32 R32, R8.reuse, R30, R32 ;  /* 0x0000001e0820723c */ /* 0x040fec0000001820 */
[----:B------:R-:W-:Y:S01]  /*47f00*/  HMMA.16816.F32 R24, R8, R26, R40 ;  /* 0x0000001a0818723c */ /* 0x000fe20000001828 */
[----:B------:R-:W-:-:S02]  /*47f10*/  IMAD.MOV.U32 R2, RZ, RZ, R38 ;  /* 0x000000ffff027224 */ /* 0x000fc400078e0026 */
[----:B------:R-:W-:Y:S02]  /*47f20*/  IMAD.MOV.U32 R0, RZ, RZ, R39 ;  /* 0x000000ffff007224 */ /* 0x000fe400078e0027 */
[----:B------:R-:W-:Y:S01]  /*47f30*/  IMAD.MOV.U32 R3, RZ, RZ, R55 ;  /* 0x000000ffff037224 */ /* 0x000fe200078e0037 */
[----:B------:R-:W-:Y:S04]  /*47f40*/  STL.64 [R1+0x320], R44 ;  /* 0x0003202c01007387 */ /* 0x000fe80000100a00 */
[----:B------:R0:W-:Y:S04]  /*47f50*/  STL.64 [R1+0x328], R46 ;  /* 0x0003282e01007387 */ /* 0x0001e80000100a00 */
[----:B0-----:R-:W3:Y:S04]  /*47f60*/  LDL.LU.64 R46, [R1+0x2f90] ;  /* 0x002f9000012e7983 */ /* 0x001ee80000300a00 */
[----:B------:R-:W4:Y:S04]  /*47f70*/  LDL.LU.64 R44, [R1+0x2f88] ;  /* 0x002f8800012c7983 */ /* 0x000f280000300a00 */
[----:B------:R-:W4:Y:S04]  /*47f80*/  LDL.LU.64 R38, [R1+0x2f80] ;  /* 0x002f800001267983 */ /* 0x000f280000300a00 */
[----:B------:R-:W3:Y:S04]  /*47f90*/  LDL.LU.64 R36, [R1+0x2f78] ;  /* 0x002f780001247983 */ /* 0x000ee80000300a00 */
[----:B------:R0:W-:Y:S04]  /*47fa0*/  STL.64 [R1+0x310], R16 ;  /* 0x0003101001007387 */ /* 0x0001e80000100a00 */
[----:B------:R1:W-:Y:S01]  /*47fb0*/  STL.64 [R1+0x318], R18 ;  /* 0x0003181201007387 */ /* 0x0003e20000100a00 */
[----:B0-----:R-:W-:-:S03]  /*47fc0*/  IMAD.MOV.U32 R16, RZ, RZ, R54 ;  /* 0x000000ffff107224 */ /* 0x001fc600078e0036 */
[----:B------:R-:W4:Y:S04]  /*47fd0*/  LDL.LU.64 R54, [R1+0x2f70] ;  /* 0x002f700001367983 */ /* 0x000f280000300a00 */
[----:B------:R-:W4:Y:S04]  /*47fe0*/  LDL.LU.64 R52, [R1+0x2f68] ;  /* 0x002f680001347983 */ /* 0x000f280000300a00 */
[----:B------:R-:W-:Y:S04]  /*47ff0*/  STL.64 [R1+0x300], R32 ;  /* 0x0003002001007387 */ /* 0x000fe80000100a00 */
[----:B------:R0:W-:Y:S01]  /*48000*/  STL.64 [R1+0x308], R34 ;  /* 0x0003082201007387 */ /* 0x0001e20000100a00 */
[----:B-1----:R-:W-:-:S02]  /*48010*/  IMAD.MOV.U32 R18, RZ, RZ, R30 ;  /* 0x000000ffff127224 */ /* 0x002fc400078e001e */
[----:B------:R-:W-:Y:S02]  /*48020*/  IMAD.MOV.U32 R17, RZ, RZ, R31 ;  /* 0x000000ffff117224 */ /* 0x000fe400078e001f */
[----:B------:R-:W-:Y:S01]  /*48030*/  IMAD.MOV.U32 R19, RZ, RZ, R51 ;  /* 0x000000ffff137224 */ /* 0x000fe200078e0033 */
[----:B0-----:R-:W4:Y:S04]  /*48040*/  LDL.LU.64 R34, [R1+0x2f60] ;  /* 0x002f600001227983 */ /* 0x001f280000300a00 */
[----:B------:R-:W3:Y:S04]  /*48050*/  LDL.LU.64 R32, [R1+0x2f58] ;  /* 0x002f580001207983 */ /* 0x000ee80000300a00 */
[----:B------:R-:W4:Y:S04]  /*48060*/  LDL.LU.64 R30, [R1+0x2f50] ;  /* 0x002f5000011e7983 */ /* 0x000f280000300a00 */
[----:B------:R-:W4:Y:S01]  /*48070*/  LDL.LU.64 R28, [R1+0x2f48] ;  /* 0x002f4800011c7983 */ /* 0x000f220000300a00 */
[----:B--2---:R-:W-:-:S15]  /*48080*/  HMMA.16816.F32 R20, R8, R50, R20 ;  /* 0x000000320814723c */ /* 0x004fde0000001814 */
[----:B------:R-:W-:-:S08]  /*48090*/  NOP ;  /* 0x0000000000007918 */ /* 0x000fd00000000000 */
[----:B------:R0:W-:Y:S04]  /*480a0*/  STL.64 [R1+0x2f0], R20 ;  /* 0x0002f01401007387 */ /* 0x0001e80000100a00 */
[----:B------:R-:W-:Y:S01]  /*480b0*/  STL.64 [R1+0x2f8], R22 ;  /* 0x0002f81601007387 */ /* 0x000fe20000100a00 */
[----:B0-----:R-:W-:-:S03]  /*480c0*/  IMAD.MOV.U32 R20, RZ, RZ, R50 ;  /* 0x000000ffff147224 */ /* 0x001fc600078e0032 */
[----:B------:R-:W2:Y:S04]  /*480d0*/  LDL.LU.64 R50, [R1+0x2f40] ;  /* 0x002f400001327983 */ /* 0x000ea80000300a00 */
[----:B------:R-:W4:Y:S04]  /*480e0*/  LDL.LU.64 R42, [R1+0x2f38] ;  /* 0x002f3800012a7983 */ /* 0x000f280000300a00 */
[----:B------:R-:W-:Y:S04]  /*480f0*/  STL.64 [R1+0x2e0], R24 ;  /* 0x0002e01801007387 */ /* 0x000fe80000100a00 */
[----:B------:R0:W-:Y:S04]  /*48100*/  STL.64 [R1+0x2e8], R26 ;  /* 0x0002e81a01007387 */ /* 0x0001e80000100a00 */
[----:B0-----:R-:W2:Y:S01]  /*48110*/  LDL.LU.64 R26, [R1+0x2f30] ;  /* 0x002f3000011a7983 */ /* 0x001ea20000300a00 */
[----:B---3--:R-:W-:-:S04]  /*48120*/  LOP3.LUT R33, R33, 0x10, R32, 0x78, !PT ;  /* 0x0000001021217812 */ /* 0x008fc800078e7820 */
[----:B------:R-:W-:-:S04]  /*48130*/  LOP3.LUT R33, R33, 0x400, R36, 0xf8, !PT ;  /* 0x0000040021217812 */ /* 0x000fc800078ef824 */
[----:B------:R-:W-:Y:S01]  /*48140*/  LOP3.LUT R33, R33, 0x60, RZ, 0x3c, !PT ;  /* 0x0000006021217812 */ /* 0x000fe200078e3cff */
[----:B------:R-:W-:Y:S02]  /*48150*/  IMAD.MOV.U32 R40, RZ, RZ, R46 ;  /* 0x000000ffff287224 */ /* 0x000fe400078e002e */
[----:B------:R-:W-:Y:S01]  /*48160*/  IMAD.MOV.U32 R41, RZ, RZ, R47 ;  /* 0x000000ffff297224 */ /* 0x000fe200078e002f */
[C---:B----4-:R-:W-:Y:S06]  /*48170*/  HMMA.16816.F32 R12, R8.reuse, R42, R12 ;  /* 0x0000002a080c723c */ /* 0x050fec000000180c */
[----:B--2---:R-:W-:-:S15]  /*48180*/  HMMA.16816.F32 R4, R8, R26, R4 ;  /* 0x0000001a0804723c */ /* 0x004fde0000001804 */
[----:B------:R-:W-:-:S08]  /*48190*/  NOP ;  /* 0x0000000000007918 */ /* 0x000fd00000000000 */
[----:B------:R-:W-:Y:S04]  /*481a0*/  STL.64 [R1+0x2d0], R4 ;  /* 0x0002d00401007387 */ /* 0x000fe80000100a00 */
[----:B------:R0:W-:Y:S04]  /*481b0*/  STL.64 [R1+0x2d8], R6 ;  /* 0x0002d80601007387 */ /* 0x0001e80000100a00 */
[----:B0-----:R-:W2:Y:S04]  /*481c0*/  LDL.LU.64 R6, [R1+0x2f28] ;  /* 0x002f280001067983 */ /* 0x001ea80000300a00 */
[----:B------:R-:W2:Y:S04]  /*481d0*/  LDL.LU.64 R4, [R1+0x2f20] ;  /* 0x002f200001047983 */ /* 0x000ea80000300a00 */
[----:B------:R0:W-:Y:S04]  /*481e0*/  STL.64 [R1+0x2e90], R26 ;  /* 0x002e901a01007387 */ /* 0x0001e80000100a00 */
[----:B------:R-:W3:Y:S04]  /*481f0*/  LDL.LU R24, [R1+0x370] ;  /* 0x0003700001187983 */ /* 0x000ee80000300800 */
[----:B------:R-:W3:Y:S01]  /*48200*/  LDL.LU R25, [R1+0x374] ;  /* 0x0003740001197983 */ /* 0x000ee20000300800 */
[----:B0-----:R-:W-:Y:S01]  /*48210*/  MOV R26, R54 ;  /* 0x00000036001a7202 */ /* 0x001fe20000000f00 */
[----:B------:R-:W-:-:S02]  /*48220*/  IMAD.MOV.U32 R27, RZ, RZ, R55 ;  /* 0x000000ffff1b7224 */ /* 0x000fc400078e0037 */
[----:B------:R-:W4:Y:S04]  /*48230*/  LDL.LU R54, [R1+0x2f1c] ;  /* 0x002f1c0001367983 */ /* 0x000f280000300800 */
[----:B------:R-:W4:Y:S04]  /*48240*/  LDL.LU R55, [R1+0x2f18] ;  /* 0x002f180001377983 */ /* 0x000f280000300800 */
[----:B------:R0:W-:Y:S04]  /*48250*/  STL.64 [R1+0x2e80], R42 ;  /* 0x002e802a01007387 */ /* 0x0001e80000100a00 */
[----:B------:R-:W-:Y:S04]  /*48260*/  STL.64 [R1+0x2c0], R12 ;  /* 0x0002c00c01007387 */ /* 0x000fe80000100a00 */
[----:B------:R-:W-:Y:S04]  /*48270*/  STL.64 [R1+0x2c8], R14 ;  /* 0x0002c80e01007387 */ /* 0x000fe80000100a00 */
[----:B------:R-:W1:Y:S04]  /*48280*/  LDSM.16.MT88.4 R12, [R33+UR4+0x9800] ;  /* 0x00980004210c783b */ /* 0x000e680008004200 */
[----:B------:R-:W2:Y:S04]  /*48290*/  LDL.LU R46, [R1+0x2f14] ;  /* 0x002f1400012e7983 */ /* 0x000ea80000300800 */
[----:B------:R-:W2:Y:S01]  /*482a0*/  LDL.LU R47, [R1+0x2f10] ;  /* 0x002f1000012f7983 */ /* 0x000ea20000300800 */
[----:B0-----:R-:W-:-:S02]  /*482b0*/  IMAD.MOV.U32 R42, RZ, RZ, R50 ;  /* 0x000000ffff2a7224 */ /* 0x001fc400078e0032 */
[----:B------:R-:W-:Y:S01]  /*482c0*/  IMAD.MOV.U32 R43, RZ, RZ, R51 ;  /* 0x000000ffff2b7224 */ /* 0x000fe200078e0033 */
[----:B------:R-:W3:Y:S04]  /*482d0*/  LDL.LU R50, [R1+0x2f0c] ;  /* 0x002f0c0001327983 */ /* 0x000ee80000300800 */
[----:B------:R-:W3:Y:S04]  /*482e0*/  LDL.LU R51, [R1+0x2f08] ;  /* 0x002f080001337983 */ /* 0x000ee80000300800 */
[----:B-1----:R0:W-:Y:S04]  /*482f0*/  STL.64 [R1+0x2de8], R14 ;  /* 0x002de80e01007387 */ /* 0x0021e80000100a00 */
[----:B------:R-:W-:Y:S04]  /*48300*/  STL.64 [R1+0x2de0], R12 ;  /* 0x002de00c01007387 */ /* 0x000fe80000100a00 */
[----:B0-----:R-:W4:Y:S01]  /*48310*/  LDL.LU.64 R14, [R1+0xa8] ;  /* 0x0000a800010e7983 */ /* 0x001f220000300a00 */
[C---:B---3--:R-:W-:Y:S03]  /*48320*/  HMMA.16816.F32 R24, R8.reuse, R50, R24 ;  /* 0x000000320818723c */ /* 0x048fe60000001818 */
[----:B----4-:R2:W-:Y:S03]  /*48330*/  STL.64 [R1+0x2e98], R14 ;  /* 0x002e980e01007387 */ /* 0x0105e60000100a00 */
[----:B--2---:R-:W-:Y:S01]  /*48340*/  HMMA.16816.F32 R12, R8, R46, R40 ;  /* 0x0000002e080c723c */ /* 0x004fe20000001828 */
[----:B------:R-:W-:Y:S05]  /*48350*/  STL [R1+0x2bc0], R33 ;  /* 0x002bc02101007387 */ /* 0x000fea0000100800 */
[----:B------:R-:W-:Y:S04]  /*48360*/  STL.64 [R1+0x2e78], R46 ;  /* 0x002e782e01007387 */ /* 0x000fe80000100a00 */
[----:B------:R-:W-:-:S13]  /*48370*/  STL.64 [R1+0x2e70], R44 ;  /* 0x002e702c01007387 */ /* 0x000fda0000100a00 */
[----:B------:R-:W-:Y:S04]  /*48380*/  STL.64 [R1+0x380], R12 ;  /* 0x0003800c01007387 */ /* 0x000fe80000100a00 */
[----:B------:R0:W-:Y:S02]  /*48390*/  STL.64 [R1+0x388], R14 ;  /* 0x0003880e01007387 */ /* 0x0001e40000100a00 */
[----:B0-----:R-:W-:Y:S02]  /*483a0*/  HMMA.16816.F32 R12, R8, R54, R56 ;  /* 0x00000036080c723c */ /* 0x001fe40000001838 */
[----:B------:R-:W-:Y:S04]  /*483b0*/  STL.64 [R1+0x2e60], R50 ;  /* 0x002e603201007387 */ /* 0x000fe80000100a00 */
[----:B------:R0:W-:Y:S04]  /*483c0*/  STL.64 [R1+0x2b0], R24 ;  /* 0x0002b01801007387 */ /* 0x0001e80000100a00 */
[----:B------:R1:W-:-:S13]  /*483d0*/  STL.64 [R1+0x2b8], R26 ;  /* 0x0002b81a01007387 */ /* 0x0003da0000100a00 */
[----:B------:R-:W-:Y:S04]  /*483e0*/  STL.64 [R1+0x2a0], R12 ;  /* 0x0002a00c01007387 */ /* 0x000fe80000100a00 */
[----:B------:R-:W-:Y:S04]  /*483f0*/  STL.64 [R1+0x2ea8], R54 ;  /* 0x002ea83601007387 */ /* 0x000fe80000100a00 */
[----:B------:R-:W-:Y:S04]  /*48400*/  STL.64 [R1+0x2ea0], R52 ;  /* 0x002ea03401007387 */ /* 0x000fe80000100a00 */
[----:B0-----:R-:W2:Y:S04]  /*48410*/  LDL.LU R24, [R1+0x1f0] ;  /* 0x0001f00001187983 */ /* 0x001ea80000300800 */
[----:B------:R-:W2:Y:S04]  /*48420*/  LDL.LU R25, [R1+0x1f4] ;  /* 0x0001f40001197983 */ /* 0x000ea80000300800 */
[----:B-1----:R-:W3:Y:S04]  /*48430*/  LDL.LU R26, [R1+0x1f8] ;  /* 0x0001f800011a7983 */ /* 0x002ee80000300800 */
[----:B------:R-:W3:Y:S01]  /*48440*/  LDL.LU R27, [R1+0x1fc] ;  /* 0x0001fc00011b7983 */ /* 0x000ee20000300800 */
[----:B------:R-:W-:-:S02]  /*48450*/  IMAD.MOV.U32 R33, RZ, RZ, R14 ;  /* 0x000000ffff217224 */ /* 0x000fc400078e000e */
[----:B------:R-:W-:Y:S02]  /*48460*/  IMAD.MOV.U32 R32, RZ, RZ, R15 ;  /* 0x000000ffff207224 */ /* 0x000fe400078e000f */
[----:B------:R-:W-:Y:S02]  /*48470*/  IMAD.MOV.U32 R14, RZ, RZ, R20 ;  /* 0x000000ffff0e7224 */ /* 0x000fe400078e0014 */
[----:B------:R-:W-:Y:S01]  /*48480*/  IMAD.MOV.U32 R15, RZ, RZ, R19 ;  /* 0x000000ffff0f7224 */ /* 0x000fe200078e0013 */
[----:B---3--:R0:W-:Y:S04]  /*48490*/  STL.64 [R1+0x2eb8], R26 ;  /* 0x002eb81a01007387 */ /* 0x0081e80000100a00 */
[----:B--2---:R-:W-:Y:S04]  /*484a0*/  STL.64 [R1+0x2eb0], R24 ;  /* 0x002eb01801007387 */ /* 0x004fe80000100a00 */
[----:B------:R1:W-:Y:S01]  /*484b0*/  STL.64 [R1+0x2ec0], R14 ;  /* 0x002ec00e01007387 */ /* 0x0003e20000100a00 */
[----:B0-----:R-:W-:-:S02]  /*484c0*/  IMAD.MOV.U32 R26, RZ, RZ, R18 ;  /* 0x000000ffff1a7224 */ /* 0x001fc400078e0012 */
[----:B------:R-:W-:-:S05]  /*484d0*/  IMAD.MOV.U32 R27, RZ, RZ, R17 ;  /* 0x000000ffff1b7224 */ /* 0x000fca00078e0011 */
[----:B------:R0:W-:Y:S04]  /*484e0*/  STL.64 [R1+0x2ec8], R26 ;  /* 0x002ec81a01007387 */ /* 0x0001e80000100a00 */
[----:B------:R-:W2:Y:S04]  /*484f0*/  LDL.LU R12, [R1+0x210] ;  /* 0x00021000010c7983 */ /* 0x000ea80000300800 */
[----:B------:R-:W2:Y:S04]  /*48500*/  LDL.LU R13, [R1+0x214] ;  /* 0x00021400010d7983 */ /* 0x000ea80000300800 */
[----:B-1----:R-:W3:Y:S04]  /*48510*/  LDL.LU R14, [R1+0x218] ;  /* 0x00021800010e7983 */ /* 0x002ee80000300800 */
[----:B------:R-:W3:Y:S01]  /*48520*/  LDL.LU R15, [R1+0x21c] ;  /* 0x00021c00010f7983 */ /* 0x000ee20000300800 */
[----:B0-----:R-:W-:-:S02]  /*48530*/  IMAD.MOV.U32 R26, RZ, RZ, R16 ;  /* 0x000000ffff1a7224 */ /* 0x001fc400078e0010 */
[----:B------:R-:W-:Y:S01]  /*48540*/  IMAD.MOV.U32 R27, RZ, RZ, R3 ;  /* 0x000000ffff1b7224 */ /* 0x000fe200078e0003 */
[----:B---3--:R-:W-:Y:S04]  /*48550*/  STL.64 [R1+0x2ed8], R14 ;  /* 0x002ed80e01007387 */ /* 0x008fe80000100a00 */
[----:B--2---:R0:W-:Y:S04]  /*48560*/  STL.64 [R1+0x2ed0], R12 ;  /* 0x002ed00c01007387 */ /* 0x0041e80000100a00 */
[----:B------:R-:W2:Y:S04]  /*48570*/  LDL.LU R44, [R1+0x260] ;  /* 0x00026000012c7983 */ /* 0x000ea80000300800 */
[----:B------:R-:W2:Y:S04]  /*48580*/  LDL.LU R45, [R1+0x264] ;  /* 0x00026400012d7983 */ /* 0x000ea80000300800 */
[----:B------:R-:W2:Y:S04]  /*48590*/  LDL.LU R46, [R1+0x268] ;  /* 0x00026800012e7983 */ /* 0x000ea80000300800 */
[----:B------:R-:W2:Y:S04]  /*485a0*/  LDL.LU R47, [R1+0x26c] ;  /* 0x00026c00012f7983 */ /* 0x000ea80000300800 */
[----:B------:R-:W3:Y:S04]  /*485b0*/  LDL.LU R40, [R1+0x280] ;  /* 0x0002800001287983 */ /* 0x000ee80000300800 */
[----:B------:R-:W3:Y:S04]  /*485c0*/  LDL.LU R41, [R1+0x284] ;  /* 0x0002840001297983 */ /* 0x000ee80000300800 */
[----:B------:R-:W3:Y:S04]  /*485d0*/  LDL.LU R42, [R1+0x288] ;  /* 0x00028800012a7983 */ /* 0x000ee80000300800 */
[----:B------:R-:W3:Y:S04]  /*485e0*/  LDL.LU R43, [R1+0x28c] ;  /* 0x00028c00012b7983 */ /* 0x000ee80000300800 */
        /* <DEDUP_REMOVED lines=16> */
[----:B------:R-:W-:Y:S04]  /*486f0*/  STL.64 [R1+0x2ee0], R26 ;  /* 0x002ee01a01007387 */ /* 0x000fe80000100a00 */
[----:B0-----:R-:W2:Y:S04]  /*48700*/  LDL.LU R12, [R1+0x220] ;  /* 0x00022000010c7983 */ /* 0x001ea80000300800 */
[----:B------:R-:W2:Y:S04]  /*48710*/  LDL.LU R13, [R1+0x224] ;  /* 0x00022400010d7983 */ /* 0x000ea80000300800 */
[----:B------:R-:W2:Y:S04]  /*48720*/  LDL.LU R14, [R1+0x228] ;  /* 0x00022800010e7983 */ /* 0x000ea80000300800 */
[----:B------:R-:W2:Y:S01]  /*48730*/  LDL.LU R15, [R1+0x22c] ;  /* 0x00022c00010f7983 */ /* 0x000ea20000300800 */
[C---:B---3--:R-:W-:Y:S06]  /*48740*/  HMMA.16816.F32 R40, R4.reuse, R34, R40 ;  /* 0x000000220428723c */ /* 0x048fec0000001828 */
[C---:B----4-:R-:W-:Y:S06]  /*48750*/  HMMA.16816.F32 R20, R4.reuse, R30, R20 ;  /* 0x0000001e0414723c */ /* 0x050fec0000001814 */
[----:B--2---:R-:W-:Y:S01]  /*48760*/  HMMA.16816.F32 R56, R4, R38, R56 ;  /* 0x000000260438723c */ /* 0x004fe20000001838 */
[----:B------:R-:W-:Y:S04]  /*48770*/  STL.64 [R1+0x2ef0], R14 ;  /* 0x002ef00e01007387 */ /* 0x000fe80000100a00 */
[----:B------:R0:W-:Y:S04]  /*48780*/  STL.64 [R1+0x2ee8], R12 ;  /* 0x002ee80c01007387 */ /* 0x0001e80000100a00 */
[----:B0-----:R-:W2:Y:S04]  /*48790*/  LDL.LU R12, [R1+0x230] ;  /* 0x00023000010c7983 */ /* 0x001ea80000300800 */
[----:B------:R-:W2:Y:S04]  /*487a0*/  LDL.LU R13, [R1+0x234] ;  /* 0x00023400010d7983 */ /* 0x000ea80000300800 */
[----:B------:R-:W2:Y:S04]  /*487b0*/  LDL.LU R14, [R1+0x238] ;  /* 0x00023800010e7983 */ /* 0x000ea80000300800 */
[----:B------:R-:W2:Y:S04]  /*487c0*/  LDL.LU R15, [R1+0x23c] ;  /* 0x00023c00010f7983 */ /* 0x000ea80000300800 */
[----:B------:R-:W3:Y:S04]  /*487d0*/  LDL.LU R52, [R1+0x200] ;  /* 0x0002000001347983 */ /* 0x000ee80000300800 */
[----:B------:R-:W3:Y:S04]  /*487e0*/  LDL.LU R53, [R1+0x204] ;  /* 0x0002040001357983 */ /* 0x000ee80000300800 */
[----:B------:R-:W3:Y:S04]  /*487f0*/  LDL.LU R54, [R1+0x208] ;  /* 0x0002080001367983 */ /* 0x000ee80000300800 */
[----:B------:R-:W3:Y:S04]  /*48800*/  LDL.LU R55, [R1+0x20c] ;  /* 0x00020c0001377983 */ /* 0x000ee80000300800 */
[----:B------:R-:W4:Y:S04]  /*48810*/  LDL.LU.64 R10, [R1+0x118] ;  /* 0x00011800010a7983 */ /* 0x000f280000300a00 */
[----:B------:R-:W-:Y:S04]  /*48820*/  STL.64 [R1+0x290], R20 ;  /* 0x0002901401007387 */ /* 0x000fe80000100a00 */
[----:B------:R0:W-:Y:S04]  /*48830*/  STL.64 [R1+0x298], R22 ;  /* 0x0002981601007387 */ /* 0x0001e80000100a00 */
[----:B0-----:R-:W2:Y:S04]  /*48840*/  LDL.LU.64 R22, [R1+0x2f00] ;  /* 0x002f000001167983 */ /* 0x001ea80000300a00 */
[----:B------:R0:W-:Y:S04]  /*48850*/  STL.64 [R1+0x280], R40 ;  /* 0x0002802801007387 */ /* 0x0001e80000100a00 */
[----:B------:R1:W-:Y:S04]  /*48860*/  STL.64 [R1+0x288], R42 ;  /* 0x0002882a01007387 */ /* 0x0003e80000100a00 */
[----:B0-----:R-:W3:Y:S04]  /*48870*/  LDL.LU R40, [R1+0x1e0] ;  /* 0x0001e00001287983 */ /* 0x001ee80000300800 */
[----:B------:R-:W3:Y:S04]  /*48880*/  LDL.LU R41, [R1+0x1e4] ;  /* 0x0001e40001297983 */ /* 0x000ee80000300800 */
[----:B-1----:R-:W3:Y:S04]  /*48890*/  LDL.LU R42, [R1+0x1e8] ;  /* 0x0001e800012a7983 */ /* 0x002ee80000300800 */
[----:B------:R-:W3:Y:S04]  /*488a0*/  LDL.LU R43, [R1+0x1ec] ;  /* 0x0001ec00012b7983 */ /* 0x000ee80000300800 */
[----:B------:R-:W-:Y:S04]  /*488b0*/  STL.64 [R1+0x5c0], R56 ;  /* 0x0005c03801007387 */ /* 0x000fe80000100a00 */
[----:B------:R0:W-:Y:S04]  /*488c0*/  STL.64 [R1+0x5c8], R58 ;  /* 0x0005c83a01007387 */ /* 0x0001e80000100a00 */
[----:B0-----:R-:W3:Y:S01]  /*488d0*/  LDL.LU.64 R58, [R1+0x2ef8] ;  /* 0x002ef800013a7983 */ /* 0x001ee20000300a00 */
[----:B------:R-:W-:-:S02]  /*488e0*/  IMAD.MOV.U32 R26, RZ, RZ, R2 ;  /* 0x000000ffff1a7224 */ /* 0x000fc400078e0002 */
[----:B------:R-:W-:Y:S01]  /*488f0*/  IMAD.MOV.U32 R27, RZ, RZ, R0 ;  /* 0x000000ffff1b7224 */ /* 0x000fe200078e0000 */
[C---:B----4-:R-:W-:Y:S06]  /*48900*/  HMMA.16816.F32 R44, R4.reuse, R10, R44 ;  /* 0x0000000a042c723c */ /* 0x050fec000000182c */
[C---:B--2---:R-:W-:Y:S06]  /*48910*/  HMMA.16816.F32 R16, R4.reuse, R22, R16 ;  /* 0x000000160410723c */ /* 0x044fec0000001810 */
[C---:B------:R-:W-:Y:S11]  /*48920*/  HMMA.16816.F32 R24, R4.reuse, R26, R12 ;  /* 0x0000001a0418723c */ /* 0x040ff6000000180c */
[----:B------:R0:W-:Y:S04]  /*48930*/  STL.64 [R1+0x270], R44 ;  /* 0x0002702c01007387 */ /* 0x0001e80000100a00 */
[----:B------:R1:W-:Y:S04]  /*48940*/  STL.64 [R1+0x278], R46 ;  /* 0x0002782e01007387 */ /* 0x0003e80000100a00 */
[----:B0-----:R-:W2:Y:S04]  /*48950*/  LDL.LU R44, [R1+0x1d0] ;  /* 0x0001d000012c7983 */ /* 0x001ea80000300800 */
[----:B------:R-:W2:Y:S04]  /*48960*/  LDL.LU R45, [R1+0x1d4] ;  /* 0x0001d400012d7983 */ /* 0x000ea80000300800 */
[----:B-1----:R-:W2:Y:S04]  /*48970*/  LDL.LU R46, [R1+0x1d8] ;  /* 0x0001d800012e7983 */ /* 0x002ea80000300800 */
[----:B------:R-:W2:Y:S01]  /*48980*/  LDL.LU R47, [R1+0x1dc] ;  /* 0x0001dc00012f7983 */ /* 0x000ea20000300800 */
[----:B---3--:R-:W-:-:S15]  /*48990*/  HMMA.16816.F32 R48, R4, R58, R48 ;  /* 0x0000003a0430723c */ /* 0x008fde0000001830 */
[----:B------:R-:W-:-:S08]  /*489a0*/  NOP ;  /* 0x0000000000007918 */ /* 0x000fd00000000000 */
[----:B------:R0:W-:Y:S04]  /*489b0*/  STL.64 [R1+0x260], R48 ;  /* 0x0002603001007387 */ /* 0x0001e80000100a00 */
[----:B------:R1:W-:Y:S04]  /*489c0*/  STL.64 [R1+0x268], R50 ;  /* 0x0002683201007387 */ /* 0x0003e80000100a00 */
[----:B0-----:R-:W3:Y:S04]  /*489d0*/  LDL.LU R48, [R1+0x1c0] ;  /* 0x0001c00001307983 */ /* 0x001ee80000300800 */
[----:B------:R0:W-:Y:S04]  /*489e0*/  STL.64 [R1+0x250], R16 ;  /* 0x0002501001007387 */ /* 0x0001e80000100a00 */
[----:B------:R4:W-:Y:S04]  /*489f0*/  STL.64 [R1+0x258], R18 ;  /* 0x0002581201007387 */ /* 0x0009e80000100a00 */
[----:B------:R-:W3:Y:S04]  /*48a00*/  LDL.LU R49, [R1+0x1c4] ;  /* 0x0001c40001317983 */ /* 0x000ee80000300800 */
[----:B-1----:R-:W3:Y:S04]  /*48a10*/  LDL.LU R50, [R1+0x1c8] ;  /* 0x0001c80001327983 */ /* 0x002ee80000300800 */
[----:B------:R-:W3:Y:S04]  /*48a20*/  LDL.LU R51, [R1+0x1cc] ;  /* 0x0001cc0001337983 */ /* 0x000ee80000300800 */
[----:B0-----:R-:W3:Y:S04]  /*48a30*/  LDL.LU R16, [R1+0x1b0] ;  /* 0x0001b00001107983 */ /* 0x001ee80000300800 */
[----:B------:R-:W3:Y:S04]  /*48a40*/  LDL.LU R17, [R1+0x1b4] ;  /* 0x0001b40001117983 */ /* 0x000ee80000300800 */
[----:B----4-:R-:W4:Y:S04]  /*48a50*/  LDL.LU R18, [R1+0x1b8] ;  /* 0x0001b80001127983 */ /* 0x010f280000300800 */
[----:B------:R-:W4:Y:S04]  /*48a60*/  LDL.LU R19, [R1+0x1bc] ;  /* 0x0001bc0001137983 */ /* 0x000f280000300800 */
[----:B------:R-:W4:Y:S04]  /*48a70*/  LDL.LU R20, [R1+0x130] ;  /* 0x0001300001147983 */ /* 0x000f280000300800 */
[----:B------:R-:W4:Y:S04]  /*48a80*/  LDL.LU R21, [R1+0x134] ;  /* 0x0001340001157983 */ /* 0x000f280000300800 */
[----:B------:R-:W4:Y:S04]  /*48a90*/  LDL.LU R22, [R1+0x138] ;  /* 0x0001380001167983 */ /* 0x000f280000300800 */
[----:B------:R-:W4:Y:S04]  /*48aa0*/  LDL.LU R23, [R1+0x13c] ;  /* 0x00013c0001177983 */ /* 0x000f280000300800 */
[----:B------:R-:W2:Y:S04]  /*48ab0*/  LDL.LU.64 R14, [R1+0x2ef0] ;  /* 0x002ef000010e7983 */ /* 0x000ea80000300a00 */
[----:B------:R-:W2:Y:S04]  /*48ac0*/  LDL.LU.64 R12, [R1+0x2ee8] ;  /* 0x002ee800010c7983 */ /* 0x000ea80000300a00 */
[----:B------:R-:W-:Y:S04]  /*48ad0*/  STL.64 [R1+0x240], R24 ;  /* 0x0002401801007387 */ /* 0x000fe80000100a00 */
[----:B------:R0:W-:Y:S04]  /*48ae0*/  STL.64 [R1+0x248], R26 ;  /* 0x0002481a01007387 */ /* 0x0001e80000100a00 */
[----:B0-----:R-:W2:Y:S02]  /*48af0*/  LDL.LU.64 R26, [R1+0x2ee0] ;  /* 0x002ee000011a7983 */ /* 0x001ea40000300a00 */
[----:B--2---:R-:W-:Y:S02]  /*48b00*/  HMMA.16816.F32 R24, R4, R26, R12 ;  /* 0x0000001a0418723c */ /* 0x004fe4000000180c */
[----:B------:R-:W2:Y:S04]  /*48b10*/  LDL.LU.64 R14, [R1+0x2ed8] ;  /* 0x002ed800010e7983 */ /* 0x000ea80000300a00 */
[----:B------:R-:W2:-:S15]  /*48b20*/  LDL.LU.64 R12, [R1+0x2ed0] ;  /* 0x002ed000010c7983 */ /* 0x000e9e0000300a00 */
[----:B------:R-:W-:-:S02]  /*48b30*/  NOP ;  /* 0x0000000000007918 */ /* 0x000fc40000000000 */
[----:B------:R-:W-:Y:S04]  /*48b40*/  STL.64 [R1+0x230], R24 ;  /* 0x0002301801007387 */ /* 0x000fe80000100a00 */
[----:B------:R0:W-:Y:S04]  /*48b50*/  STL.64 [R1+0x238], R26 ;  /* 0x0002381a01007387 */ /* 0x0001e80000100a00 */
[----:B0-----:R-:W2:Y:S02]  /*48b60*/  LDL.LU.64 R26, [R1+0x2ec8] ;  /* 0x002ec800011a7983 */ /* 0x001ea40000300a00 */
[----:B--2---:R-:W-:Y:S02]  /*48b70*/  HMMA.16816.F32 R24, R4, R26, R12 ;  /* 0x0000001a0418723c */ /* 0x004fe4000000180c */
[----:B------:R-:W2:-:S15]  /*48b80*/  LDL.LU.64 R14, [R1+0x2ec0] ;  /* 0x002ec000010e7983 */ /* 0x000e9e0000300a00 */
[----:B------:R-:W-:-:S06]  /*48b90*/  NOP ;  /* 0x0000000000007918 */ /* 0x000fcc0000000000 */
[----:B------:R-:W-:Y:S04]  /*48ba0*/  STL.64 [R1+0x220], R24 ;  /* 0x0002201801007387 */ /* 0x000fe80000100a00 */
[----:B------:R0:W-:Y:S04]  /*48bb0*/  STL.64 [R1+0x228], R26 ;  /* 0x0002281a01007387 */ /* 0x0001e80000100a00 */
[----:B0-----:R-:W3:Y:S04]  /*48bc0*/  LDL.LU.64 R26, [R1+0x2eb8] ;  /* 0x002eb800011a7983 */ /* 0x001ee80000300a00 */
[----:B------:R-:W3:Y:S01]  /*48bd0*/  LDL.LU.64 R24, [R1+0x2eb0] ;  /* 0x002eb00001187983 */ /* 0x000ee20000300a00 */
[----:B--2---:R-:W-:Y:S03]  /*48be0*/  HMMA.16816.F32 R12, R4, R14, R52 ;  /* 0x0000000e040c723c */ /* 0x004fe60000001834 */
[----:B------:R-:W2:Y:S04]  /*48bf0*/  LDL.LU.64 R54, [R1+0x2ea8] ;  /* 0x002ea80001367983 */ /* 0x000ea80000300a00 */
[----:B------:R-:W2:-:S15]  /*48c00*/  LDL.LU.64 R52, [R1+0x2ea0] ;  /* 0x002ea00001347983 */ /* 0x000e9e0000300a00 */
[----:B------:R-:W-:-:S01]  /*48c10*/  NOP ;  /* 0x0000000000007918 */ /* 0x000fc20000000000 */
[----:B------:R-:W-:Y:S04]  /*48c20*/  STL.64 [R1+0x210], R12 ;  /* 0x0002100c01007387 */ /* 0x000fe80000100a00 */
[----:B------:R0:W-:Y:S04]  /*48c30*/  STL.64 [R1+0x218], R14 ;  /* 0x0002180e01007387 */ /* 0x0001e80000100a00 */
[----:B0-----:R-:W3:Y:S02]  /*48c40*/  LDL.LU.64 R14, [R1+0x2e98] ;  /* 0x002e9800010e7983 */ /* 0x001ee40000300a00 */
[----:B---3--:R-:W-:-:S15]  /*48c50*/  HMMA.16816.F32 R24, R4, R14, R24 ;  /* 0x0000000e0418723c */ /* 0x008fde0000001818 */
[----:B------:R-:W-:-:S08]  /*48c60*/  NOP ;  /* 0x0000000000007918 */ /* 0x000fd00000000000 */
[----:B------:R-:W-:Y:S04]  /*48c70*/  STL.64 [R1+0x200], R24 ;  /* 0x0002001801007387 */ /* 0x000fe80000100a00 */
[----:B------:R0:W-:Y:S04]  /*48c80*/  STL.64 [R1+0x208], R26 ;  /* 0x0002081a01007387 */ /* 0x0001e80000100a00 */
[----:B0-----:R-:W3:Y:S04]  /*48c90*/  LDL.LU.64 R26, [R1+0x2e90] ;  /* 0x002e9000011a7983 */ /* 0x001ee80000300a00 */
[----:B------:R0:W-:Y:S04]  /*48ca0*/  STL.64 [R1+0x2df8], R14 ;  /* 0x002df80e01007387 */ /* 0x0001e80000100a00 */
[----:B------:R-:W2:Y:S04]  /*48cb0*/  LDL.LU R12, [R1+0x140] ;  /* 0x00014000010c7983 */ /* 0x000ea80000300800 */
[----:B------:R-:W2:Y:S04]  /*48cc0*/  LDL.LU R13, [R1+0x144] ;  /* 0x00014400010d7983 */ /* 0x000ea80000300800 */
[----:B0-----:R-:W2:Y:S01]  /*48cd0*/  LDL.LU R14, [R1+0x148] ;  /* 0x00014800010e7983 */ /* 0x001ea20000300800 */
[----:B------:R-:W-:-:S03]  /*48ce0*/  IMAD.MOV.U32 R15, RZ, RZ, R61 ;  /* 0x000000ffff0f7224 */ /* 0x000fc600078e003d */
[----:B------:R-:W4:Y:S01]  /*48cf0*/  LDL.LU R61, [R1+0x2e88] ;  /* 0x002e8800013d7983 */ /* 0x000f220000300800 */
        /* <DEDUP_REMOVED lines=8> */
[----:B0-----:R-:W2:Y:S04]  /*48d80*/  LDL.LU R26, [R1+0x158] ;  /* 0x00015800011a7983 */ /* 0x001ea80000300800 */
[----:B------:R-:W2:Y:S01]  /*48d90*/  LDL.LU R27, [R1+0x15c] ;  /* 0x00015c00011b7983 */ /* 0x000ea20000300800 */
[----:B---3--:R-:W-:-:S15]  /*48da0*/  HMMA.16816.F32 R44, R4, R42, R44 ;  /* 0x0000002a042c723c */ /* 0x008fde000000182c */
[----:B------:R-:W-:-:S08]  /*48db0*/  NOP ;  /* 0x0000000000007918 */ /* 0x000fd00000000000 */
[----:B------:R-:W-:Y:S04]  /*48dc0*/  STL.64 [R1+0x1e0], R44 ;  /* 0x0001e02c01007387 */ /* 0x000fe80000100a00 */
[----:B------:R0:W-:Y:S04]  /*48dd0*/  STL.64 [R1+0x1e8], R46 ;  /* 0x0001e82e01007387 */ /* 0x0001e80000100a00 */
[----:B0-----:R-:W3:Y:S04]  /*48de0*/  LDL.LU.64 R46, [R1+0x2e78] ;  /* 0x002e7800012e7983 */ /* 0x001ee80000300a00 */
[----:B------:R-:W2:Y:S04]  /*48df0*/  LDL.LU.64 R44, [R1+0x2e70] ;  /* 0x002e7000012c7983 */ /* 0x000ea80000300a00 */
[----:B------:R0:W-:Y:S04]  /*48e00*/  STL.64 [R1+0x2e00], R42 ;  /* 0x002e002a01007387 */ /* 0x0001e80000100a00 */
[----:B------:R-:W2:Y:S04]  /*48e10*/  LDL.LU R40, [R1+0x160] ;  /* 0x0001600001287983 */ /* 0x000ea80000300800 */
[----:B------:R-:W2:Y:S04]  /*48e20*/  LDL.LU R41, [R1+0x164] ;  /* 0x0001640001297983 */ /* 0x000ea80000300800 */
[----:B0-----:R-:W2:Y:S01]  /*48e30*/  LDL.LU R42, [R1+0x168] ;  /* 0x00016800012a7983 */ /* 0x001ea20000300800 */
[----:B----4-:R-:W-:-:S03]  /*48e40*/  IMAD.MOV.U32 R43, RZ, RZ, R61 ;  /* 0x000000ffff2b7224 */ /* 0x010fc600078e003d */
[----:B------:R-:W4:Y:S01]  /*48e50*/  LDL.LU R61, [R1+0x2e68] ;  /* 0x002e6800013d7983 */ /* 0x000f220000300800 */
[----:B---3--:R-:W-:-:S15]  /*48e60*/  HMMA.16816.F32 R48, R4, R46, R48 ;  /* 0x0000002e0430723c */ /* 0x008fde0000001830 */
[----:B------:R-:W-:-:S08]  /*48e70*/  NOP ;  /* 0x0000000000007918 */ /* 0x000fd00000000000 */
[----:B------:R-:W-:Y:S04]  /*48e80*/  STL.64 [R1+0x1d0], R48 ;  /* 0x0001d03001007387 */ /* 0x000fe80000100a00 */
[----:B------:R0:W-:Y:S04]  /*48e90*/  STL.64 [R1+0x1d8], R50 ;  /* 0x0001d83201007387 */ /* 0x0001e80000100a00 */
[----:B0-----:R-:W3:Y:S04]  /*48ea0*/  LDL.LU.64 R50, [R1+0x2e60] ;  /* 0x002e600001327983 */ /* 0x001ee80000300a00 */
[----:B------:R-:W-:Y:S04]  /*48eb0*/  STL.64 [R1+0x2e10], R46 ;  /* 0x002e102e01007387 */ /* 0x000fe80000100a00 */
[----:B--2---:R0:W-:Y:S04]  /*48ec0*/  STL.64 [R1+0x2e08], R44 ;  /* 0x002e082c01007387 */ /* 0x0041e80000100a00 */
[----:B0-----:R-:W2:Y:S04]  /*48ed0*/  LDL.LU R44, [R1+0x170] ;  /* 0x00017000012c7983 */ /* 0x001ea80000300800 */
[----:B------:R-:W2:Y:S04]  /*48ee0*/  LDL.LU R45, [R1+0x174] ;  /* 0x00017400012d7983 */ /* 0x000ea80000300800 */
[----:B------:R-:W2:Y:S04]  /*48ef0*/  LDL.LU R46, [R1+0x178] ;  /* 0x00017800012e7983 */ /* 0x000ea80000300800 */
[----:B------:R-:W2:Y:S01]  /*48f00*/  LDL.LU R47, [R1+0x17c] ;  /* 0x00017c00012f7983 */ /* 0x000ea20000300800 */
[----:B---3--:R-:W-:-:S15]  /*48f10*/  HMMA.16816.F32 R16, R4, R50, R16 ;  /* 0x000000320410723c */ /* 0x008fde0000001810 */
[----:B------:R-:W-:-:S08]  /*48f20*/  NOP ;  /* 0x0000000000007918 */ /* 0x000fd00000000000 */
[----:B------:R-:W-:Y:S04]  /*48f30*/  STL.64 [R1+0x1c0], R16 ;  /* 0x0001c01001007387 */ /* 0x000fe80000100a00 */
[----:B------:R0:W-:Y:S04]  /*48f40*/  STL.64 [R1+0x1c8], R18 ;  /* 0x0001c81201007387 */ /* 0x0001e80000100a00 */
[----:B0-----:R-:W2:Y:S04]  /*48f50*/  LDL.LU.64 R18, [R1+0x2e58] ;  /* 0x002e580001127983 */ /* 0x001ea80000300a00 */
[----:B------:R-:W2:Y:S04]  /*48f60*/  LDL.LU.64 R16, [R1+0x2e50] ;  /* 0x002e500001107983 */ /* 0x000ea80000300a00 */
[----:B------:R0:W-:Y:S04]  /*48f70*/  STL.64 [R1+0x2e18], R50 ;  /* 0x002e183201007387 */ /* 0x0001e80000100a00 */
[----:B------:R-:W3:Y:S04]  /*48f80*/  LDL.LU R48, [R1+0x180] ;  /* 0x0001800001307983 */ /* 0x000ee80000300800 */
[----:B------:R-:W3:Y:S04]  /*48f90*/  LDL.LU R49, [R1+0x184] ;  /* 0x0001840001317983 */ /* 0x000ee80000300800 */
[----:B0-----:R-:W3:Y:S01]  /*48fa0*/  LDL.LU R50, [R1+0x188] ;  /* 0x0001880001327983 */ /* 0x001ee20000300800 */
[----:B----4-:R-:W-:-:S03]  /*48fb0*/  IMAD.MOV.U32 R51, RZ, RZ, R61 ;  /* 0x000000ffff337224 */ /* 0x010fc600078e003d */
[----:B------:R-:W-:Y:S04]  /*48fc0*/  STL.64 [R1+0x2e28], R54 ;  /* 0x002e283601007387 */ /* 0x000fe80000100a00 */
[----:B------:R-:W-:Y:S01]  /*48fd0*/  STL.64 [R1+0x2e20], R52 ;  /* 0x002e203401007387 */ /* 0x000fe20000100a00 */
[----:B------:R-:W-:Y:S01]  /*48fe0*/  IMAD.MOV.U32 R2, RZ, RZ, R58 ;  /* 0x000000ffff027224 */ /* 0x000fe200078e003a */
[----:B---3--:R-:W-:-:S15]  /*48ff0*/  HMMA.16816.F32 R4, R4, R54, R48 ;  /* 0x000000360404723c */ /* 0x008fde0000001830 */
[----:B------:R-:W-:-:S08]  /*49000*/  NOP ;  /* 0x0000000000007918 */ /* 0x000fd00000000000 */
[----:B------:R-:W-:Y:S04]  /*49010*/  STL.64 [R1+0x4c0], R4 ;  /* 0x0004c00401007387 */ /* 0x000fe80000100a00 */
[----:B------:R2:W-:Y:S02]  /*49020*/  STL.64 [R1+0x4c8], R6 ;  /* 0x0004c80601007387 */ /* 0x0005e40000100a00 */
[----:B--2---:R-:W-:Y:S06]  /*49030*/  HMMA.16816.F32 R4, R16, R30, R44 ;  /* 0x0000001e1004723c */ /* 0x004fec000000182c */
[----:B------:R-:W-:Y:S04]  /*49040*/  STL.64 [R1+0x2e38], R30 ;  /* 0x002e381e01007387 */ /* 0x000fe80000100a00 */
[----:B------:R-:W-:-:S13]  /*49050*/  STL.64 [R1+0x2e30], R28 ;  /* 0x002e301c01007387 */ /* 0x000fda0000100a00 */
[----:B------:R-:W-:Y:S04]  /*49060*/  STL.64 [R1+0x4b0], R4 ;  /* 0x0004b00401007387 */ /* 0x000fe80000100a00 */
[----:B------:R0:W-:Y:S02]  /*49070*/  STL.64 [R1+0x4b8], R6 ;  /* 0x0004b80601007387 */ /* 0x0001e40000100a00 */
[C---:B0-----:R-:W-:Y:S06]  /*49080*/  HMMA.16816.F32 R4, R16.reuse, R34, R40 ;  /* 0x000000221004723c */ /* 0x041fec0000001828 */
[C---:B------:R-:W-:Y:S01]  /*49090*/  HMMA.16816.F32 R24, R16.reuse, R38, R24 ;  /* 0x000000261018723c */ /* 0x040fe20000001818 */
[----:B------:R-:W-:Y:S05]  /*490a0*/  STL.64 [R1+0x2e48], R34 ;  /* 0x002e482201007387 */ /* 0x000fea0000100a00 */
[----:B------:R-:W-:Y:S01]  /*490b0*/  HMMA.16816.F32 R12, R16, R10, R12 ;  /* 0x0000000a100c723c */ /* 0x000fe2000000180c */
[----:B------:R-:W-:Y:S10]  /*490c0*/  STL.64 [R1+0x2e40], R32 ;  /* 0x002e402001007387 */ /* 0x000ff40000100a00 */
[----:B------:R0:W-:Y:S02]  /*490d0*/  STL.64 [R1+0x4a0], R4 ;  /* 0x0004a00401007387 */ /* 0x0001e40000100a00 */
[----:B0-----:R-:W-:Y:S01]  /*490e0*/  IMAD.MOV.U32 R5, RZ, RZ, R10 ;  /* 0x000000ffff057224 */ /* 0x001fe200078e000a */
[----:B------:R-:W-:-:S02]  /*490f0*/  MOV R4, R11 ;  /* 0x0000000b00047202 */ /* 0x000fc40000000f00 */
[----:B------:R-:W-:Y:S01]  /*49100*/  HMMA.16816.F32 R8, R16, R58, R20 ;  /* 0x0000003a1008723c */ /* 0x000fe20000001814 */
[----:B------:R-:W-:Y:S04]  /*49110*/  STL.64 [R1+0x4a8], R6 ;  /* 0x0004a80601007387 */ /* 0x000fe80000100a00 */
[----:B------:R-:W-:Y:S04]  /*49120*/  STL.64 [R1+0x490], R24 ;  /* 0x0004901801007387 */ /* 0x000fe80000100a00 */
[----:B------:R-:W-:Y:S04]  /*49130*/  STL.64 [R1+0x498], R26 ;  /* 0x0004981a01007387 */ /* 0x000fe80000100a00 */
[----:B------:R-:W-:Y:S04]  /*49140*/  STL.64 [R1+0x5b0], R12 ;  /* 0x0005b00c01007387 */ /* 0x000fe80000100a00 */
[----:B------:R-:W-:Y:S04]  /*49150*/  STL.64 [R1+0x5b8], R14 ;  /* 0x0005b80e01007387 */ /* 0x000fe80000100a00 */
[----:B------:R-:W-:Y:S04]  /*49160*/  STL [R1+0x2d84], R4 ;  /* 0x002d840401007387 */ /* 0x000fe80000100800 */
[----:B------:R-:W-:Y:S04]  /*49170*/  STL [R1+0x2d80], R5 ;  /* 0x002d800501007387 */ /* 0x000fe80000100800 */
[----:B------:R0:W-:Y:S04]  /*49180*/  STL [R1+0x5a0], R8 ;  /* 0x0005a00801007387 */ /* 0x0001e80000100800 */
[----:B------:R1:W-:Y:S01]  /*49190*/  STL.64 [R1+0x5a8], R10 ;  /* 0x0005a80a01007387 */ /* 0x0003e20000100a00 */
[----:B------:R-:W-:-:S03]  /*491a0*/  IMAD.MOV.U32 R61, RZ, RZ, R9 ;  /* 0x000000ffff3d7224 */ /* 0x000fc600078e0009 */
[----:B0-----:R-:W2:Y:S04]  /*491b0*/  LDL.LU R8, [R1+0x10] ;  /* 0x0000100001087983 */ /* 0x001ea80000300800 */
[----:B------:R-:W2:Y:S04]  /*491c0*/  LDL.LU R9, [R1+0x14] ;  /* 0x0000140001097983 */ /* 0x000ea80000300800 */
[----:B-1----:R-:W2:Y:S04]  /*491d0*/  LDL.LU R10, [R1+0x18] ;  /* 0x00001800010a7983 */ /* 0x002ea80000300800 */
[----:B------:R-:W2:Y:S04]  /*491e0*/  LDL.LU R11, [R1+0x1c] ;  /* 0x00001c00010b7983 */ /* 0x000ea80000300800 */
[----:B------:R-:W3:Y:S04]  /*491f0*/  LDL.LU.64 R34, [R1+0xf8] ;  /* 0x0000f80001227983 */ /* 0x000ee80000300a00 */
[----:B------:R-:W4:Y:S04]  /*49200*/  LDL.LU R52, [R1+0x80] ;  /* 0x0000800001347983 */ /* 0x000f280000300800 */
[----:B------:R-:W4:Y:S04]  /*49210*/  LDL.LU R53, [R1+0x84] ;  /* 0x0000840001357983 */ /* 0x000f280000300800 */
[----:B------:R-:W4:Y:S04]  /*49220*/  LDL.LU R54, [R1+0x88] ;  /* 0x0000880001367983 */ /* 0x000f280000300800 */
[----:B------:R-:W4:Y:S04]  /*49230*/  LDL.LU R55, [R1+0x8c] ;  /* 0x00008c0001377983 */ /* 0x000f280000300800 */
[----:B------:R-:W4:Y:S04]  /*49240*/  LDL.LU.64 R30, [R1+0xe8] ;  /* 0x0000e800011e7983 */ /* 0x000f280000300a00 */
[----:B------:R-:W2:Y:S04]  /*49250*/  LDL.LU R56, [R1+0x20] ;  /* 0x0000200001387983 */ /* 0x000ea80000300800 */
        /* <DEDUP_REMOVED lines=8> */
[----:B------:R-:W2:Y:S04]  /*492e0*/  LDL.LU.64 R46, [R1+0xc8] ;  /* 0x0000c800012e7983 */ /* 0x000ea80000300a00 */
        /* <DEDUP_REMOVED lines=13> */
[----:B------:R0:W-:Y:S04]  /*493c0*/  STL [R1+0x2d8c], R6 ;  /* 0x002d8c0601007387 */ /* 0x0001e80000100800 */
[----:B------:R-:W4:Y:S04]  /*493d0*/  LDL.LU R4, [R1+0x120] ;  /* 0x0001200001047983 */ /* 0x000f280000300800 */
[----:B------:R-:W4:Y:S04]  /*493e0*/  LDL.LU R5, [R1+0x124] ;  /* 0x0001240001057983 */ /* 0x000f280000300800 */
[----:B0-----:R-:W4:Y:S04]  /*493f0*/  LDL.LU R6, [R1+0x128] ;  /* 0x0001280001067983 */ /* 0x001f280000300800 */
[----:B------:R-:W4:Y:S04]  /*49400*/  LDL.LU R7, [R1+0x12c] ;  /* 0x00012c0001077983 */ /* 0x000f280000300800 */
[----:B------:R-:W-:Y:S04]  /*49410*/  STL [R1+0x2d88], R2 ;  /* 0x002d880201007387 */ /* 0x000fe80000100800 */
[----:B------:R-:W-:Y:S01]  /*49420*/  STL [R1+0x2b38], R61 ;  /* 0x002b383d01007387 */ /* 0x000fe20000100800 */
[----:B---3--:R-:W-:Y:S01]  /*49430*/  IMAD.MOV.U32 R0, RZ, RZ, R35 ;  /* 0x000000ffff007224 */ /* 0x008fe200078e0023 */
[----:B----4-:R-:W-:-:S15]  /*49440*/  HMMA.16816.F32 R4, R16, R34, R4 ;  /* 0x000000221004723c */ /* 0x010fde0000001804 */
[----:B------:R-:W-:-:S08]  /*49450*/  NOP ;  /* 0x0000000000007918 */ /* 0x000fd00000000000 */
[----:B------:R0:W-:Y:S04]  /*49460*/  STL.64 [R1+0x590], R4 ;  /* 0x0005900401007387 */ /* 0x0001e80000100a00 */
[----:B------:R1:W-:Y:S01]  /*49470*/  STL.64 [R1+0x598], R6 ;  /* 0x0005980601007387 */ /* 0x0003e20000100a00 */
[----:B0-----:R-:W-:-:S03]  /*49480*/  IMAD.MOV.U32 R5, RZ, RZ, R34 ;  /* 0x000000ffff057224 */ /* 0x001fc600078e0022 */
[----:B------:R-:W3:Y:S04]  /*49490*/  LDL.LU.64 R34, [R1+0x2e48] ;  /* 0x002e480001227983 */ /* 0x000ee80000300a00 */
[----:B------:R-:W4:Y:S04]  /*494a0*/  LDL.LU.64 R32, [R1+0x2e40] ;  /* 0x002e400001207983 */ /* 0x000f280000300a00 */
[----:B------:R-:W-:Y:S04]  /*494b0*/  STL [R1+0x2d94], R0 ;  /* 0x002d940001007387 */ /* 0x000fe80000100800 */
[----:B------:R-:W-:Y:S04]  /*494c0*/  STL [R1+0x2d90], R5 ;  /* 0x002d900501007387 */ /* 0x000fe80000100800 */
[----:B-1----:R-:W2:Y:S01]  /*494d0*/  LDL.LU.64 R6, [R1+0xd8] ;  /* 0x0000d80001067983 */ /* 0x002ea20000300a00 */
[----:B------:R-:W-:Y:S06]  /*494e0*/  HMMA.16816.F32 R52, R16, R30, R52 ;  /* 0x0000001e1034723c */ /* 0x000fec0000001834 */
[----:B------:R-:W-:-:S02]  /*494f0*/  IMAD.MOV.U32 R3, RZ, RZ, R30 ;  /* 0x000000ffff037224 */ /* 0x000fc400078e001e */
[----:B------:R-:W-:Y:S02]  /*49500*/  IMAD.MOV.U32 R60, RZ, RZ, R31 ;  /* 0x000000ffff3c7224 */ /* 0x000fe400078e001f */
[----:B------:R-:W3:Y:S04]  /*49510*/  LDL.LU.64 R30, [R1+0x2e38] ;  /* 0x002e3800011e7983 */ /* 0x000ee80000300a00 */
[----:B------:R-:W4:Y:S09]  /*49520*/  LDL.LU.64 R28, [R1+0x2e30] ;  /* 0x002e3000011c7983 */ /* 0x000f320000300a00 */
[----:B------:R-:W-:Y:S04]  /*49530*/  STL.64 [R1+0x580], R52 ;  /* 0x0005803401007387 */ /* 0x000fe80000100a00 */
[----:B------:R0:W-:Y:S01]  /*49540*/  STL [R1+0x588], R54 ;  /* 0x0005883601007387 */ /* 0x0001e20000100800 */
[----:B------:R-:W-:-:S03]  /*49550*/  IMAD.MOV.U32 R61, RZ, RZ, R55 ;  /* 0x000000ffff3d7224 */ /* 0x000fc600078e0037 */
[----:B0-----:R-:W3:Y:S04]  /*49560*/  LDL.LU.64 R54, [R1+0x2e28] ;  /* 0x002e280001367983 */ /* 0x001ee80000300a00 */
[----:B------:R-:W4:Y:S04]  /*49570*/  LDL.LU.64 R52, [R1+0x2e20] ;  /* 0x002e200001347983 */ /* 0x000f280000300a00 */
[----:B------:R-:W-:Y:S04]  /*49580*/  STL [R1+0x2d9c], R60 ;  /* 0x002d9c3c01007387 */ /* 0x000fe80000100800 */
[----:B------:R-:W-:Y:S04]  /*49590*/  STL [R1+0x2d98], R3 ;  /* 0x002d980301007387 */ /* 0x000fe80000100800 */
[----:B------:R-:W-:Y:S01]  /*495a0*/  STL [R1+0x2c80], R61 ;  /* 0x002c803d01007387 */ /* 0x000fe20000100800 */
[----:B--2---:R-:W-:Y:S06]  /*495b0*/  HMMA.16816.F32 R48, R16, R6, R48 ;  /* 0x000000061030723c */ /* 0x004fec0000001830 */
[----:B------:R-:W-:-:S02]  /*495c0*/  IMAD.MOV.U32 R4, RZ, RZ, R7 ;  /* 0x000000ffff047224 */ /* 0x000fc400078e0007 */
[----:B------:R-:W-:-:S15]  /*495d0*/  IMAD.MOV.U32 R2, RZ, RZ, R6 ;  /* 0x000000ffff027224 */ /* 0x000fde00078e0006 */
[----:B------:R-:W-:Y:S04]  /*495e0*/  STL.64 [R1+0x570], R48 ;  /* 0x0005703001007387 */ /* 0x000fe80000100a00 */
[----:B------:R0:W-:Y:S04]  /*495f0*/  STL.64 [R1+0x578], R50 ;  /* 0x0005783201007387 */ /* 0x0001e80000100a00 */
[----:B0-----:R-:W2:Y:S04]  /*49600*/  LDL.LU.64 R50, [R1+0x2e18] ;  /* 0x002e180001327983 */ /* 0x001ea80000300a00 */
[----:B------:R0:W-:Y:S04]  /*49610*/  STL [R1+0x2da4], R4 ;  /* 0x002da40401007387 */ /* 0x0001e80000100800 */
[----:B0-----:R-:W3:Y:S04]  /*49620*/  LDL.LU R4, [R1+0x60] ;  /* 0x0000600001047983 */ /* 0x001ee80000300800 */
[----:B------:R-:W3:Y:S04]  /*49630*/  LDL.LU R5, [R1+0x64] ;  /* 0x0000640001057983 */ /* 0x000ee80000300800 */
[----:B------:R-:W3:Y:S04]  /*49640*/  LDL.LU R6, [R1+0x68] ;  /* 0x0000680001067983 */ /* 0x000ee80000300800 */
[----:B------:R-:W3:Y:S01]  /*49650*/  LDL.LU R7, [R1+0x6c] ;  /* 0x00006c0001077983 */ /* 0x000ee20000300800 */
[----:B------:R-:W-:Y:S03]  /*49660*/  HMMA.16816.F32 R40, R16, R14, R40 ;  /* 0x0000000e1028723c */ /* 0x000fe60000001828 */
[----:B------:R-:W-:Y:S03]  /*49670*/  STL [R1+0x2da0], R2 ;  /* 0x002da00201007387 */ /* 0x000fe60000100800 */
[----:B------:R-:W-:-:S02]  /*49680*/  IMAD.MOV.U32 R3, RZ, RZ, R14 ;  /* 0x000000ffff037224 */ /* 0x000fc400078e000e */
[----:B------:R-:W-:Y:S01]  /*49690*/  IMAD.MOV.U32 R0, RZ, RZ, R15 ;  /* 0x000000ffff007224 */ /* 0x000fe200078e000f */
[----:B---3--:R-:W-:-:S15]  /*496a0*/  HMMA.16816.F32 R4, R16, R46, R4 ;  /* 0x0000002e1004723c */ /* 0x008fde0000001804 */
[----:B------:R-:W-:-:S08]  /*496b0*/  NOP ;  /* 0x0000000000007918 */ /* 0x000fd00000000000 */
[----:B------:R0:W-:Y:S04]  /*496c0*/  STL.64 [R1+0x560], R4 ;  /* 0x0005600401007387 */ /* 0x0001e80000100a00 */
[----:B------:R1:W-:Y:S01]  /*496d0*/  STL.64 [R1+0x568], R6 ;  /* 0x0005680601007387 */ /* 0x0003e20000100a00 */
[----:B0-----:R-:W-:Y:S02]  /*496e0*/  IMAD.MOV.U32 R5, RZ, RZ, R46 ;  /* 0x000000ffff057224 */ /* 0x001fe400078e002e */
[----:B-1----:R-:W-:Y:S02]  /*496f0*/  IMAD.MOV.U32 R6, RZ, RZ, R47 ;  /* 0x000000ffff067224 */ /* 0x002fe400078e002f */
[----:B------:R-:W3:Y:S04]  /*49700*/  LDL.LU.64 R46, [R1+0x2e10] ;  /* 0x002e1000012e7983 */ /* 0x000ee80000300a00 */
[----:B------:R-:W4:Y:S04]  /*49710*/  LDL.LU.64 R44, [R1+0x2e08] ;  /* 0x002e0800012c7983 */ /* 0x000f280000300a00 */
[----:B------:R-:W-:Y:S04]  /*49720*/  STL [R1+0x2da8], R5 ;  /* 0x002da80501007387 */ /* 0x000fe80000100800 */
        /* <DEDUP_REMOVED lines=8> */
[----:B0-----:R-:W3:Y:S01]  /*497b0*/  LDL.LU.64 R26, [R1+0x2df0] ;  /* 0x002df000011a7983 */ /* 0x001ee20000300a00 */
[C---:B--2---:R-:W-:Y:S06]  /*497c0*/  HMMA.16816.F32 R56, R16.reuse, R42, R56 ;  /* 0x0000002a1038723c */ /* 0x044fec0000001838 */
[----:B------:R-:W-:Y:S01]  /*497d0*/  HMMA.16816.F32 R8, R16, R46, R8 ;  /* 0x0000002e1008723c */ /* 0x000fe20000001808 */
[----:B------:R-:W-:-:S02]  /*497e0*/  IMAD.MOV.U32 R2, RZ, RZ, R14 ;  /* 0x000000ffff027224 */ /* 0x000fc400078e000e */
[----:B------:R-:W-:Y:S02]  /*497f0*/  IMAD.MOV.U32 R60, RZ, RZ, R15 ;  /* 0x000000ffff3c7224 */ /* 0x000fe400078e000f */
[----:B------:R-:W2:Y:S04]  /*49800*/  LDL.LU.64 R14, [R1+0x2de8] ;  /* 0x002de800010e7983 */ /* 0x000ea80000300a00 */
[----:B------:R-:W2:Y:S01]  /*49810*/  LDL.LU.64 R12, [R1+0x2de0] ;  /* 0x002de000010c7983 */ /* 0x000ea20000300a00 */
[----:B---3--:R-:W-:Y:S06]  /*49820*/  HMMA.16816.F32 R20, R16, R26, R20 ;  /* 0x0000001a1014723c */ /* 0x008fec0000001814 */
[----:B------:R-:W-:-:S02]  /*49830*/  IMAD.MOV.U32 R5, RZ, RZ, R26 ;  /* 0x000000ffff057224 */ /* 0x000fc400078e001a */
[----:B------:R-:W-:-:S15]  /*49840*/  IMAD.MOV.U32 R4, RZ, RZ, R27 ;  /* 0x000000ffff047224 */ /* 0x000fde00078e001b */
[----:B------:R-:W-:Y:S04]  /*49850*/  STL.64 [R1+0x530], R20 ;  /* 0x0005301401007387 */ /* 0x000fe80000100a00 */
[----:B------:R0:W-:Y:S04]  /*49860*/  STL.64 [R1+0x538], R22 ;  /* 0x0005381601007387 */ /* 0x0001e80000100a00 */
[----:B0-----:R-:W3:Y:S04]  /*49870*/  LDL.LU.64 R22, [R1+0x2dd8] ;  /* 0x002dd80001167983 */ /* 0x001ee80000300a00 */
[----:B------:R-:W3:Y:S04]  /*49880*/  LDL.LU.64 R20, [R1+0x2dd0] ;  /* 0x002dd00001147983 */ /* 0x000ee80000300a00 */
[----:B------:R-:W2:Y:S04]  /*49890*/  LDL.LU.64 R26, [R1+0x2dc8] ;  /* 0x002dc800011a7983 */ /* 0x000ea80000300a00 */
[----:B------:R-:W2:Y:S04]  /*498a0*/  LDL.LU.64 R24, [R1+0x2dc0] ;  /* 0x002dc00001187983 */ /* 0x000ea80000300a00 */
[----:B------:R-:W-:Y:S04]  /*498b0*/  STL.64 [R1+0x520], R56 ;  /* 0x0005203801007387 */ /* 0x000fe80000100a00 */
[----:B------:R0:W-:Y:S04]  /*498c0*/  STL.64 [R1+0x528], R58 ;  /* 0x0005283a01007387 */ /* 0x0001e80000100a00 */
[----:B0-----:R-:W3:Y:S04]  /*498d0*/  LDL.LU.64 R58, [R1+0x2db8] ;  /* 0x002db800013a7983 */ /* 0x001ee80000300a00 */
[----:B------:R-:W3:Y:S04]  /*498e0*/  LDL.LU.64 R56, [R1+0x2db0] ;  /* 0x002db00001387983 */ /* 0x000ee80000300a00 */
[----:B------:R0:W-:Y:S04]  /*498f0*/  STL.64 [R1+0x510], R8 ;  /* 0x0005100801007387 */ /* 0x0001e80000100a00 */
[----:B------:R1:W-:Y:S04]  /*49900*/  STL.64 [R1+0x518], R10 ;  /* 0x0005180a01007387 */ /* 0x0003e80000100a00 */
[----:B0-----:R-:W2:Y:S04]  /*49910*/  LDL.LU R8, [R1+0x360] ;  /* 0x0003600001087983 */ /* 0x001ea80000300800 */
[----:B------:R-:W2:Y:S04]  /*49920*/  LDL.LU R9, [R1+0x364] ;  /* 0x0003640001097983 */ /* 0x000ea80000300800 */
[----:B-1----:R-:W2:Y:S04]  /*49930*/  LDL.LU R10, [R1+0x368] ;  /* 0x00036800010a7983 */ /* 0x002ea80000300800 */
[----:B------:R-:W2:Y:S04]  /*49940*/  LDL.LU R11, [R1+0x36c] ;  /* 0x00036c00010b7983 */ /* 0x000ea80000300800 */
[----:B------:R-:W-:Y:S04]  /*49950*/  STL.64 [R1+0x2c90], R46 ;  /* 0x002c902e01007387 */ /* 0x000fe80000100a00 */
[----:B----4-:R0:W-:Y:S04]  /*49960*/  STL.64 [R1+0x2c88], R44 ;  /* 0x002c882c01007387 */ /* 0x0101e80000100a00 */
[----:B0-----:R-:W4:Y:S04]  /*49970*/  LDL.LU R44, [R1] ;  /* 0x00000000012c7983 */ /* 0x001f280000300800 */
[----:B------:R-:W4:Y:S04]  /*49980*/  LDL.LU R45, [R1+0x4] ;  /* 0x00000400012d7983 */ /* 0x000f280000300800 */
[----:B------:R-:W4:Y:S04]  /*49990*/  LDL.LU R46, [R1+0x8] ;  /* 0x00000800012e7983 */ /* 0x000f280000300800 */
[----:B------:R-:W4:Y:S01]  /*499a0*/  LDL.LU R47, [R1+0xc] ;  /* 0x00000c00012f7983 */ /* 0x000f220000300800 */
[----:B------:R-:W0:Y:S02]  /*499b0*/  S2R R41, SR_TID.X ;  /* 0x0000000000297919 */ /* 0x000e240000002100 */
[----:B0-----:R-:W-:-:S05]  /*499c0*/  LOP3.LUT R7, R41, 0x7, RZ, 0xc0, !PT ;  /* 0x0000000729077812 */ /* 0x001fca00078ec0ff */
[----:B------:R-:W-:Y:S01]  /*499d0*/  IMAD R7, R7, 0x90, RZ ;  /* 0x0000009007077824 */ /* 0x000fe200078e02ff */
[----:B----4-:R-:W-:-:S15]  /*499e0*/  HMMA.16816.F32 R44, R16, R50, R44 ;  /* 0x00000032102c723c */ /* 0x010fde000000182c */
[----:B------:R-:W-:-:S08]  /*499f0*/  NOP ;  /* 0x0000000000007918 */ /* 0x000fd00000000000 */
[----:B------:R-:W-:Y:S04]  /*49a00*/  STL.64 [R1+0x500], R44 ;  /* 0x0005002c01007387 */ /* 0x000fe80000100a00 */
[----:B------:R3:W-:Y:S02]  /*49a10*/  STL.64 [R1+0x508], R46 ;  /* 0x0005082e01007387 */ /* 0x0007e40000100a00 */
[----:B---3--:R-:W-:Y:S06]  /*49a20*/  HMMA.16816.F32 R44, R16, R54, R56 ;  /* 0x00000036102c723c */ /* 0x008fec0000001838 */
[----:B--2---:R-:W-:-:S15]  /*49a30*/  HMMA.16816.F32 R16, R12, R30, R24 ;  /* 0x0000001e0c10723c */ /* 0x004fde0000001818 */
[----:B------:R-:W-:-:S02]  /*49a40*/  NOP ;  /* 0x0000000000007918 */ /* 0x000fc40000000000 */
[----:B------:R0:W-:Y:S01]  /*49a50*/  STL.64 [R1+0x488], R46 ;  /* 0x0004882e01007387 */ /* 0x0001e20000100a00 */
[----:B------:R-:W-:Y:S01]  /*49a60*/  IMAD.MOV.U32 R48, RZ, RZ, R44 ;  /* 0x000000ffff307224 */ /* 0x000fe200078e002c */
[----:B------:R-:W-:Y:S02]  /*49a70*/  MOV R49, R45 ;  /* 0x0000002d00317202 */ /* 0x000fe40000000f00 */
[----:B------:R-:W-:Y:S03]  /*49a80*/  STL.64 [R1+0x2cb0], R50 ;  /* 0x002cb03201007387 */ /* 0x000fe60000100a00 */
[----:B------:R-:W-:Y:S01]  /*49a90*/  IMAD.MOV.U32 R40, RZ, RZ, R16 ;  /* 0x000000ffff287224 */ /* 0x000fe200078e0010 */
[----:B------:R-:W-:Y:S01]  /*49aa0*/  STL.64 [R1+0x2ca8], R48 ;  /* 0x002ca83001007387 */ /* 0x000fe20000100a00 */
[----:B0-----:R-:W-:-:S03]  /*49ab0*/  IMAD.SHL.U32 R47, R37, 0x2, RZ ;  /* 0x00000002252f7824 */ /* 0x001fc600078e00ff */
[----:B------:R-:W-:Y:S04]  /*49ac0*/  STL.64 [R1+0x2ca0], R54 ;  /* 0x002ca03601007387 */ /* 0x000fe80000100a00 */
[----:B------:R-:W-:Y:S01]  /*49ad0*/  STL.64 [R1+0x2c98], R52 ;  /* 0x002c983401007387 */ /* 0x000fe20000100a00 */
[----:B------:R-:W-:-:S03]  /*49ae0*/  LOP3.LUT R61, R7, 0x10, R47, 0x78, !PT ;  /* 0x00000010073d7812 */ /* 0x000fc600078e782f */
[----:B------:R0:W-:Y:S01]  /*49af0*/  STL.64 [R1+0x478], R18 ;  /* 0x0004781201007387 */ /* 0x0001e20000100a00 */
[----:B------:R-:W-:Y:S01]  /*49b00*/  IMAD.MOV.U32 R41, RZ, RZ, R17 ;  /* 0x000000ffff297224 */ /* 0x000fe200078e0011 */
[----:B------:R-:W-:-:S05]  /*49b10*/  LOP3.LUT R61, R61, 0x400, R36, 0xf8, !PT ;  /* 0x000004003d3d7812 */ /* 0x000fca00078ef824 */
[----:B------:R-:W1:Y:S01]  /*49b20*/  LDSM.16.MT88.4 R24, [R61+UR4+0xa000] ;  /* 0x00a000043d18783b */ /* 0x000e620008004200 */
[----:B0-----:R-:W-:Y:S01]  /*49b30*/  HMMA.16816.F32 R16, R12, R34, R20 ;  /* 0x000000220c10723c */ /* 0x001fe20000001814 */
[----:B------:R-:W-:-:S05]  /*49b40*/  LOP3.LUT R37, R37, 0x7, RZ, 0xc0, !PT ;  /* 0x0000000725257812 */ /* 0x000fca00078ec0ff */
[----:B------:R-:W-:Y:S01]  /*49b50*/  IMAD R7, R37, 0x110, RZ ;  /* 0x0000011025077824 */ /* 0x000fe200078e02ff */
[----:B------:R-:W-:Y:S04]  /*49b60*/  STL.64 [R1+0x2d70], R28 ;  /* 0x002d701c01007387 */ /* 0x000fe80000100a00 */
[----:B------:R-:W-:Y:S01]  /*49b70*/  STL.64 [R1+0x2cc0], R42 ;  /* 0x002cc02a01007387 */ /* 0x000fe20000100a00 */
[----:B------:R-:W-:-:S03]  /*49b80*/  LOP3.LUT R7, R7, 0x30, R47, 0x78, !PT ;  /* 0x0000003007077812 */ /* 0x000fc600078e782f */
[----:B------:R-:W-:Y:S04]  /*49b90*/  STL.64 [R1+0x2cb8], R40 ;  /* 0x002cb82801007387 */ /* 0x000fe80000100a00 */
[----:B------:R-:W-:Y:S04]  /*49ba0*/  LDSM.16.M88.4 R20, [R7+UR4+0x880] ;  /* 0x000880040714783b */ /* 0x000fe80008000200 */
[----:B------:R-:W-:Y:S04]  /*49bb0*/  LDSM.16.M88.4 R28, [R7+UR4+0x1880] ;  /* 0x00188004071c783b */ /* 0x000fe80008000200 */
[----:B------:R-:W-:Y:S04]  /*49bc0*/  LDSM.16.M88.4 R56, [R7+UR4+0x3880] ;  /* 0x003880040738783b */ /* 0x000fe80008000200 */
[----:B------:R-:W-:Y:S01]  /*49bd0*/  STL.64 [R1+0x468], R18 ;  /* 0x0004681201007387 */ /* 0x000fe20000100a00 */
[----:B------:R-:W-:-:S02]  /*49be0*/  IMAD.MOV.U32 R36, RZ, RZ, R16 ;  /* 0x000000ffff247224 */ /* 0x000fc400078e0010 */
[----:B------:R-:W-:Y:S02]  /*49bf0*/  IMAD.MOV.U32 R37, RZ, RZ, R17 ;  /* 0x000000ffff257224 */ /* 0x000fe400078e0011 */
[----:B------:R-:W0:Y:S04]  /*49c00*/  LDSM.16.M88.4 R16, [R7+UR4+0x80] ;  /* 0x000080040710783b */ /* 0x000e280008000200 */
[----:B------:R-:W-:Y:S04]  /*49c10*/  STL.64 [R1+0x2bc8], R32 ;  /* 0x002bc82001007387 */ /* 0x000fe80000100a00 */
[----:B-1----:R-:W-:Y:S04]  /*49c20*/  STL.64 [R1+0x2cd0], R26 ;  /* 0x002cd01a01007387 */ /* 0x002fe80000100a00 */
[----:B------:R1:W-:Y:S02]  /*49c30*/  STL.64 [R1+0x2cc8], R24 ;  /* 0x002cc81801007387 */ /* 0x0003e40000100a00 */
[----:B-1----:R-:W-:Y:S02]  /*49c40*/  HMMA.16816.F32 R24, R12, R38, R8 ;  /* 0x000000260c18723c */ /* 0x002fe40000001808 */
[----:B------:R-:W1:Y:S04]  /*49c50*/  LDSM.16.M88.4 R8, [R7+UR4+0x1080] ;  /* 0x001080040708783b */ /* 0x000e680008000200 */
[----:B0-----:R-:W-:Y:S04]  /*49c60*/  STL [R1+0x299c], R18 ;  /* 0x00299c1201007387 */ /* 0x001fe80000100800 */
[----:B------:R-:W-:Y:S04]  /*49c70*/  STL [R1+0x2998], R19 ;  /* 0x0029981301007387 */ /* 0x000fe80000100800 */
[----:B------:R-:W-:Y:S04]  /*49c80*/  STL [R1+0x2994], R22 ;  /* 0x0029941601007387 */ /* 0x000fe80000100800 */
[----:B------:R-:W-:Y:S04]  /*49c90*/  STL [R1+0x2990], R23 ;  /* 0x0029901701007387 */ /* 0x000fe80000100800 */
[----:B------:R-:W-:Y:S04]  /*49ca0*/  STL.64 [R1+0x2b08], R36 ;  /* 0x002b082401007387 */ /* 0x000fe80000100a00 */
[----:B------:R-:W-:Y:S04]  /*49cb0*/  STL.64 [R1+0x3a0], R24 ;  /* 0x0003a01801007387 */ /* 0x000fe80000100a00 */
[----:B------:R-:W-:Y:S04]  /*49cc0*/  STL.64 [R1+0x3a8], R26 ;  /* 0x0003a81a01007387 */ /* 0x000fe80000100a00 */
[----:B------:R-:W0:Y:S04]  /*49cd0*/  LDSM.16.M88.4 R24, [R7+UR4+0x2080] ;  /* 0x002080040718783b */ /* 0x000e280008000200 */
[----:B------:R-:W-:Y:S04]  /*49ce0*/  LDSM.16.M88.4 R36, [R7+UR4+0x4080] ;  /* 0x004080040724783b */ /* 0x000fe80008000200 */
[----:B-1----:R-:W-:Y:S04]  /*49cf0*/  STL [R1+0x29a4], R10 ;  /* 0x0029a40a01007387 */ /* 0x002fe80000100800 */
[----:B------:R0:W-:Y:S04]  /*49d00*/  STL [R1+0x29a0], R11 ;  /* 0x0029a00b01007387 */ /* 0x0001e80000100800 */
[----:B------:R-:W-:Y:S04]  /*49d10*/  STL.64 [R1+0x1a0], R28 ;  /* 0x0001a01c01007387 */ /* 0x000fe80000100a00 */
[----:B------:R-:W-:Y:S01]  /*49d20*/  STL.64 [R1+0x1a8], R30 ;  /* 0x0001a81e01007387 */ /* 0x000fe20000100a00 */
[----:B------:R-:W-:-:S02]  /*49d30*/  IMAD.MOV.U32 R46, RZ, RZ, R5 ;  /* 0x000000ffff2e7224 */ /* 0x000fc400078e0005 */
[----:B------:R-:W-:Y:S02]  /*49d40*/  IMAD.MOV.U32 R47, RZ, RZ, R4 ;  /* 0x000000ffff2f7224 */ /* 0x000fe400078e0004 */
[----:B------:R-:W-:Y:S02]  /*49d50*/  IMAD.MOV.U32 R50, RZ, RZ, R2 ;  /* 0x000000ffff327224 */ /* 0x000fe400078e0002 */
[----:B------:R-:W-:Y:S01]  /*49d60*/  IMAD.MOV.U32 R51, RZ, RZ, R60 ;  /* 0x000000ffff337224 */ /* 0x000fe200078e003c */
[----:B------:R-:W-:Y:S01]  /*49d70*/  LDSM.16.M88.4 R28, [R7+UR4+0x7080] ;  /* 0x00708004071c783b */ /* 0x000fe20008000200 */
[----:B0-----:R-:W-:Y:S02]  /*49d80*/  IMAD.MOV.U32 R11, RZ, RZ, R24 ;  /* 0x000000ffff0b7224 */ /* 0x001fe400078e0018 */
[----:B------:R-:W-:Y:S01]  /*49d90*/  IMAD.MOV.U32 R10, RZ, RZ, R25 ;  /* 0x000000ffff0a7224 */ /* 0x000fe200078e0019 */
[----:B------:R-:W-:Y:S04]  /*49da0*/  STL.64 [R1+0x198], R26 ;  /* 0x0001981a01007387 */ /* 0x000fe80000100a00 */
[----:B------:R-:W0:Y:S04]  /*49db0*/  LDSM.16.M88.4 R24, [R7+UR4+0x2880] ;  /* 0x002880040718783b */ /* 0x000e280008000200 */
[----:B------:R-:W-:Y:S04]  /*49dc0*/  STL.64 [R1+0x2ce0], R10 ;  /* 0x002ce00a01007387 */ /* 0x000fe80000100a00 */
[----:B------:R-:W-:Y:S04]  /*49dd0*/  STL.64 [R1+0x2cd8], R8 ;  /* 0x002cd80801007387 */ /* 0x000fe80000100a00 */
[----:B------:R-:W1:Y:S04]  /*49de0*/  LDSM.16.M88.4 R8, [R7+UR4+0x3080] ;  /* 0x003080040708783b */ /* 0x000e680008000200 */
[----:B0-----:R-:W-:Y:S04]  /*49df0*/  STL.64 [R1+0x180], R24 ;  /* 0x0001801801007387 */ /* 0x001fe80000100a00 */
[----:B------:R-:W-:Y:S04]  /*49e00*/  STL.64 [R1+0x188], R26 ;  /* 0x0001881a01007387 */ /* 0x000fe80000100a00 */
[----:B-1----:R-:W-:Y:S01]  /*49e10*/  STL.64 [R1+0x170], R8 ;  /* 0x0001700801007387 */ /* 0x002fe20000100a00 */
[----:B------:R-:W-:-:S03]  /*49e20*/  IMAD.MOV.U32 R22, RZ, RZ, R10 ;  /* 0x000000ffff167224 */ /* 0x000fc600078e000a */
[----:B------:R-:W-:Y:S01]  /*49e30*/  STL.64 [R1+0x178], R10 ;  /* 0x0001780a01007387 */ /* 0x000fe20000100a00 */
[----:B------:R-:W-:-:S03]  /*49e40*/  IMAD.MOV.U32 R23, RZ, RZ, R11 ;  /* 0x000000ffff177224 */ /* 0x000fc600078e000b */
[----:B------:R-:W0:Y:S04]  /*49e50*/  LDSM.16.M88.4 R8, [R7+UR4+0x4880] ;  /* 0x004880040708783b */ /* 0x000e280008000200 */
[----:B------:R-:W-:Y:S04]  /*49e60*/  STL [R1+0x29bc], R23 ;  /* 0x0029bc1701007387 */ /* 0x000fe80000100800 */
[----:B------:R-:W-:Y:S04]  /*49e70*/  STL [R1+0x29b8], R22 ;  /* 0x0029b81601007387 */ /* 0x000fe80000100800 */
[----:B------:R-:W-:Y:S04]  /*49e80*/  STL.64 [R1+0x2ce8], R20 ;  /* 0x002ce81401007387 */ /* 0x000fe80000100a00 */
[----:B0-----:R-:W-:Y:S04]  /*49e90*/  STL.64 [R1+0x140], R8 ;  /* 0x0001400801007387 */ /* 0x001fe80000100a00 */
[----:B------:R-:W-:Y:S01]  /*49ea0*/  STL.64 [R1+0x148], R10 ;  /* 0x0001480a01007387 */ /* 0x000fe20000100a00 */
[----:B------:R-:W-:-:S03]  /*49eb0*/  IMAD.MOV.U32 R61, RZ, RZ, R9 ;  /* 0x000000ffff3d7224 */ /* 0x000fc600078e0009 */
[----:B------:R-:W0:Y:S04]  /*49ec0*/  LDSM.16.M88.4 R8, [R7+UR4+0x5080] ;  /* 0x005080040708783b */ /* 0x000e280008000200 */
[----:B------:R-:W-:Y:S04]  /*49ed0*/  STL.64 [R1+0x168], R58 ;  /* 0x0001683a01007387 */ /* 0x000fe80000100a00 */
[----:B------:R-:W-:Y:S04]  /*49ee0*/  STL.64 [R1+0x2c50], R56 ;  /* 0x002c503801007387 */ /* 0x000fe80000100a00 */
[----:B0-----:R-:W-:Y:S04]  /*49ef0*/  STL.64 [R1+0x130], R8 ;  /* 0x0001300801007387 */ /* 0x001fe80000100a00 */
[----:B------:R-:W-:Y:S04]  /*49f00*/  STL.64 [R1+0x138], R10 ;  /* 0x0001380a01007387 */ /* 0x000fe80000100a00 */
[----:B------:R-:W0:Y:S04]  /*49f10*/  LDSM.16.M88.4 R8, [R7+UR4+0x5880] ;  /* 0x005880040708783b */ /* 0x000e280008000200 */
[----:B------:R-:W-:Y:S04]  /*49f20*/  STL.64 [R1+0x158], R38 ;  /* 0x0001582601007387 */ /* 0x000fe80000100a00 */
[----:B------:R-:W-:Y:S04]  /*49f30*/  STL.64 [R1+0x2c48], R36 ;  /* 0x002c482401007387 */ /* 0x000fe80000100a00 */
[----:B0-----:R-:W-:Y:S04]  /*49f40*/  STL.64 [R1+0x120], R8 ;  /* 0x0001200801007387 */ /* 0x001fe80000100a00 */
[----:B------:R-:W-:Y:S04]  /*49f50*/  STL.64 [R1+0x128], R10 ;  /* 0x0001280a01007387 */ /* 0x000fe80000100a00 */
[----:B------:R-:W0:Y:S04]  /*49f60*/  LDSM.16.M88.4 R8, [R7+UR4+0x6080] ;  /* 0x006080040708783b */ /* 0x000e280008000200 */
[----:B0-----:R-:W-:Y:S04]  /*49f70*/  STL.64 [R1+0x80], R8 ;  /* 0x0000800801007387 */ /* 0x001fe80000100a00 */
[----:B------:R-:W-:Y:S04]  /*49f80*/  STL.64 [R1+0x88], R10 ;  /* 0x0000880a01007387 */ /* 0x000fe80000100a00 */
[----:B------:R-:W2:Y:S04]  /*49f90*/  LDL.LU R56, [R1+0x3b0] ;  /* 0x0003b00001387983 */ /* 0x000ea80000300800 */
[----:B------:R-:W2:Y:S04]  /*49fa0*/  LDL.LU R57, [R1+0x3b4] ;  /* 0x0003b40001397983 */ /* 0x000ea80000300800 */
[----:B------:R-:W3:Y:S04]  /*49fb0*/  LDL.LU R58, [R1+0x3b8] ;  /* 0x0003b800013a7983 */ /* 0x000ee80000300800 */
[----:B------:R-:W3:Y:S01]  /*49fc0*/  LDL.LU R59, [R1+0x3bc] ;  /* 0x0003bc00013b7983 */ /* 0x000ee20000300800 */
[----:B------:R-:W-:-:S02]  /*49fd0*/  IMAD.MOV.U32 R37, RZ, RZ, R8 ;  /* 0x000000ffff257224 */ /* 0x000fc400078e0008 */
[----:B------:R-:W-:Y:S02]  /*49fe0*/  IMAD.MOV.U32 R36, RZ, RZ, R9 ;  /* 0x000000ffff247224 */ /* 0x000fe400078e0009 */
[----:B------:R-:W0:Y:S02]  /*49ff0*/  LDSM.16.M88.4 R8, [R7+UR4+0x6880] ;  /* 0x006880040708783b */ /* 0x000e240008000200 */
[----:B0-----:R-:W-:Y:S02]  /*4a000*/  IMAD.MOV.U32 R39, RZ, RZ, R8 ;  /* 0x000000ffff277224 */ /* 0x001fe400078e0008 */
[----:B------:R-:W-:Y:S01]  /*4a010*/  IMAD.MOV.U32 R38, RZ, RZ, R9 ;  /* 0x000000ffff267224 */ /* 0x000fe200078e0009 */
[----:B---3--:R-:W-:Y:S04]  /*4a020*/  STL.64 [R1+0x2cf8], R58 ;  /* 0x002cf83a01007387 */ /* 0x008fe80000100a00 */
[----:B--2---:R-:W-:Y:S04]  /*4a030*/  STL.64 [R1+0x2cf0], R56 ;  /* 0x002cf03801007387 */ /* 0x004fe80000100a00 */
[----:B------:R0:W-:Y:S04]  /*4a040*/  STL.64 [R1+0x70], R8 ;  /* 0x0000700801007387 */ /* 0x0001e80000100a00 */
[----:B------:R1:W-:Y:S04]  /*4a050*/  STL.64 [R1+0x78], R10 ;  /* 0x0000780a01007387 */ /* 0x0003e80000100a00 */
[----:B------:R2:W-:Y:S04]  /*4a060*/  STL.64 [R1+0x2d08], R38 ;  /* 0x002d082601007387 */ /* 0x0005e80000100a00 */
[----:B------:R-:W-:Y:S04]  /*4a070*/  STL.64 [R1+0x2d00], R36 ;  /* 0x002d002401007387 */ /* 0x000fe80000100a00 */
[----:B------:R-:W3:Y:S04]  /*4a080*/  LDL.LU R5, [R1+0x2da8] ;  /* 0x002da80001057983 */ /* 0x000ee80000300800 */
[----:B------:R-:W4:Y:S04]  /*4a090*/  LDL.LU R4, [R1+0x2da4] ;  /* 0x002da40001047983 */ /* 0x000f280000300800 */
[----:B------:R-:W-:Y:S04]  /*4a0a0*/  STL.64 [R1+0x2d10], R46 ;  /* 0x002d102e01007387 */ /* 0x000fe80000100a00 */
[----:B------:R-:W2:Y:S04]  /*4a0b0*/  LDL.LU R2, [R1+0x2da0] ;  /* 0x002da00001027983 */ /* 0x000ea80000300800 */
[----:B------:R-:W4:Y:S04]  /*4a0c0*/  LDL.LU R60, [R1+0x2d9c] ;  /* 0x002d9c00013c7983 */ /* 0x000f280000300800 */
[----:B------:R4:W-:Y:S04]  /*4a0d0*/  STL.64 [R1+0x2d18], R50 ;  /* 0x002d183201007387 */ /* 0x0009e80000100a00 */
[----:B------:R-:W3:Y:S04]  /*4a0e0*/  LDL.LU R40, [R1+0x3e0] ;  /* 0x0003e00001287983 */ /* 0x000ee80000300800 */
[----:B------:R-:W3:Y:S04]  /*4a0f0*/  LDL.LU R41, [R1+0x3e4] ;  /* 0x0003e40001297983 */ /* 0x000ee80000300800 */
[----:B------:R-:W2:Y:S04]  /*4a100*/  LDL.LU R42, [R1+0x3e8] ;  /* 0x0003e800012a7983 */ /* 0x000ea80000300800 */
[----:B------:R-:W2:Y:S01]  /*4a110*/  LDL.LU R43, [R1+0x3ec] ;  /* 0x0003ec00012b7983 */ /* 0x000ea20000300800 */
[----:B------:R-:W-:Y:S01]  /*4a120*/  IMAD.MOV.U32 R26, RZ, RZ, R3 ;  /* 0x000000ffff1a7224 */ /* 0x000fe200078e0003 */
[----:B------:R-:W-:-:S02]  /*4a130*/  MOV R27, R0 ;  /* 0x00000000001b7202 */ /* 0x000fc40000000f00 */
[----:B--2---:R2:W-:Y:S04]  /*4a140*/  STL.64 [R1+0x2d28], R42 ;  /* 0x002d282a01007387 */ /* 0x0045e80000100a00 */
[----:B---3--:R-:W-:Y:S04]  /*4a150*/  STL.64 [R1+0x2d20], R40 ;  /* 0x002d202801007387 */ /* 0x008fe80000100a00 */
[----:B------:R-:W3:Y:S04]  /*4a160*/  LDL.LU R3, [R1+0x2d98] ;  /* 0x002d980001037983 */ /* 0x000ee80000300800 */
[----:B------:R-:W3:Y:S04]  /*4a170*/  LDL.LU R0, [R1+0x2d94] ;  /* 0x002d940001007983 */ /* 0x000ee80000300800 */
[----:B------:R-:W-:Y:S04]  /*4a180*/  STL.64 [R1+0x2d30], R26 ;  /* 0x002d301a01007387 */ /* 0x000fe80000100a00 */
[----:B0-----:R-:W4:Y:S04]  /*4a190*/  LDL.LU R8, [R1+0x3f0] ;  /* 0x0003f00001087983 */ /* 0x001f280000300800 */
[----:B------:R-:W4:Y:S04]  /*4a1a0*/  LDL.LU R9, [R1+0x3f4] ;  /* 0x0003f40001097983 */ /* 0x000f280000300800 */
[----:B-1----:R-:W2:Y:S04]  /*4a1b0*/  LDL.LU R10, [R1+0x3f8] ;  /* 0x0003f800010a7983 */ /* 0x002ea80000300800 */
[----:B------:R-:W2:Y:S01]  /*4a1c0*/  LDL.LU R11, [R1+0x3fc] ;  /* 0x0003fc00010b7983 */ /* 0x000ea20000300800 */
[----:B------:R-:W-:-:S02]  /*4a1d0*/  IMAD.MOV.U32 R22, RZ, RZ, R5 ;  /* 0x000000ffff167224 */ /* 0x000fc400078e0005 */
[----:B------:R-:W-:Y:S01]  /*4a1e0*/  IMAD.MOV.U32 R23, RZ, RZ, R6 ;  /* 0x000000ffff177224 */ /* 0x000fe200078e0006 */
[----:B--2---:R0:W-:Y:S04]  /*4a1f0*/  STL.64 [R1+0x2d40], R10 ;  /* 0x002d400a01007387 */ /* 0x0041e80000100a00 */
[----:B----4-:R-:W-:Y:S04]  /*4a200*/  STL.64 [R1+0x2d38], R8 ;  /* 0x002d380801007387 */ /* 0x010fe80000100a00 */
[----:B------:R-:W2:Y:S04]  /*4a210*/  LDL.LU R5, [R1+0x2d90] ;  /* 0x002d900001057983 */ /* 0x000ea80000300800 */
[----:B------:R-:W0:Y:S04]  /*4a220*/  LDL.LU R6, [R1+0x2d8c] ;  /* 0x002d8c0001067983 */ /* 0x000e280000300800 */
[----:B------:R1:W-:Y:S04]  /*4a230*/  STL.64 [R1+0x2d48], R22 ;  /* 0x002d481601007387 */ /* 0x0003e80000100a00 */
[----:B------:R-:W4:Y:S04]  /*4a240*/  LDL.LU R56, [R1+0x400] ;  /* 0x0004000001387983 */ /* 0x000f280000300800 */
[----:B------:R-:W4:Y:S04]  /*4a250*/  LDL.LU R57, [R1+0x404] ;  /* 0x0004040001397983 */ /* 0x000f280000300800 */
[----:B------:R-:W3:Y:S04]  /*4a260*/  LDL.LU R58, [R1+0x408] ;  /* 0x00040800013a7983 */ /* 0x000ee80000300800 */
[----:B------:R-:W3:Y:S01]  /*4a270*/  LDL.LU R59, [R1+0x40c] ;  /* 0x00040c00013b7983 */ /* 0x000ee20000300800 */
[----:B------:R-:W-:-:S02]  /*4a280*/  IMAD.MOV.U32 R38, RZ, RZ, R2 ;  /* 0x000000ffff267224 */ /* 0x000fc400078e0002 */
[----:B------:R-:W-:Y:S01]  /*4a290*/  IMAD.MOV.U32 R39, RZ, RZ, R4 ;  /* 0x000000ffff277224 */ /* 0x000fe200078e0004 */
[----:B---3--:R-:W-:Y:S04]  /*4a2a0*/  STL.64 [R1+0x2d58], R58 ;  /* 0x002d583a01007387 */ /* 0x008fe80000100a00 */
[----:B----4-:R-:W-:Y:S04]  /*4a2b0*/  STL.64 [R1+0x2d50], R56 ;  /* 0x002d503801007387 */ /* 0x010fe80000100a00 */
[----:B------:R-:W3:Y:S04]  /*4a2c0*/  LDL.LU R2, [R1+0x2d88] ;  /* 0x002d880001027983 */ /* 0x000ee80000300800 */
[----:B------:R-:W4:Y:S04]  /*4a2d0*/  LDL.LU R4, [R1+0x2d84] ;  /* 0x002d840001047983 */ /* 0x000f280000300800 */
[----:B------:R1:W-:Y:S04]  /*4a2e0*/  STL.64 [R1+0x2d60], R38 ;  /* 0x002d602601007387 */ /* 0x0003e80000100a00 */
[----:B------:R-:W4:Y:S04]  /*4a2f0*/  LDL.LU R48, [R1+0x420] ;  /* 0x0004200001307983 */ /* 0x000f280000300800 */
[----:B------:R-:W4:Y:S04]  /*4a300*/  LDL.LU R49, [R1+0x424] ;  /* 0x0004240001317983 */ /* 0x000f280000300800 */
[----:B------:R-:W4:Y:S04]  /*4a310*/  LDL.LU R50, [R1+0x428] ;  /* 0x0004280001327983 */ /* 0x000f280000300800 */
[----:B------:R-:W4:Y:S01]  /*4a320*/  LDL.LU R51, [R1+0x42c] ;  /* 0x00042c0001337983 */ /* 0x000f220000300800 */
[----:B--2---:R-:W-:-:S03]  /*4a330*/  IMAD.MOV.U32 R42, RZ, RZ, R5 ;  /* 0x000000ffff2a7224 */ /* 0x004fc600078e0005 */
[----:B------:R-:W2:Y:S01]  /*4a340*/  LDL.LU R5, [R1+0x2d80] ;  /* 0x002d800001057983 */ /* 0x000ea20000300800 */
[----:B------:R-:W-:-:S03]  /*4a350*/  IMAD.MOV.U32 R43, RZ, RZ, R0 ;  /* 0x000000ffff2b7224 */ /* 0x000fc600078e0000 */
[----:B------:R-:W4:Y:S01]  /*4a360*/  LDL.LU R0, [R1+0x2d7c] ;  /* 0x002d7c0001007983 */ /* 0x000f220000300800 */
[----:B------:R-:W-:Y:S02]  /*4a370*/  IMAD.MOV.U32 R19, RZ, RZ, R28 ;  /* 0x000000ffff137224 */ /* 0x000fe400078e001c */
[----:B------:R-:W-:Y:S02]  /*4a380*/  IMAD.MOV.U32 R18, RZ, RZ, R29 ;  /* 0x000000ffff127224 */ /* 0x000fe400078e001d */
[----:B0-----:R-:W-:Y:S02]  /*4a390*/  IMAD.MOV.U32 R11, RZ, RZ, R6 ;  /* 0x000000ffff0b7224 */ /* 0x001fe400078e0006 */
[----:B---3--:R-:W-:Y:S02]  /*4a3a0*/  IMAD.MOV.U32 R10, RZ, RZ, R2 ;  /* 0x000000ffff0a7224 */ /* 0x008fe400078e0002 */
[----:B------:R-:W3:Y:S04]  /*4a3b0*/  LDL.LU R2, [R1+0x2d78] ;  /* 0x002d780001027983 */ /* 0x000ee80000300800 */
[----:B------:R-:W3:Y:S04]  /*4a3c0*/  LDL.LU R20, [R1+0x440] ;  /* 0x0004400001147983 */ /* 0x000ee80000300800 */
[----:B------:R-:W3:Y:S04]  /*4a3d0*/  LDL.LU R21, [R1+0x444] ;  /* 0x0004440001157983 */ /* 0x000ee80000300800 */
        /* <DEDUP_REMOVED lines=22> */
[----:B------:R0:W-:Y:S04]  /*4a540*/  STL.64 [R1+0x60], R28 ;  /* 0x0000601c01007387 */ /* 0x0001e80000100a00 */
[----:B------:R-:W-:Y:S04]  /*4a550*/  STL.64 [R1+0x68], R30 ;  /* 0x0000681e01007387 */ /* 0x000fe80000100a00 */
[----:B0-----:R-:W3:Y:S01]  /*4a560*/  LDL.LU.64 R28, [R1+0x2d70] ;  /* 0x002d7000011c7983 */ /* 0x001ee20000300a00 */
[----:B--2---:R-:W-:-:S02]  /*4a570*/  IMAD.MOV.U32 R58, RZ, RZ, R5 ;  /* 0x000000ffff3a7224 */ /* 0x004fc400078e0005 */
[----:B----4-:R-:W-:Y:S02]  /*4a580*/  IMAD.MOV.U32 R59, RZ, RZ, R4 ;  /* 0x000000ffff3b7224 */ /* 0x010fe400078e0004 */
[----:B------:R-:W0:Y:S04]  /*4a590*/  LDSM.16.M88.4 R4, [R7+UR4+0x7880] ;  /* 0x007880040704783b */ /* 0x000e280008000200 */
[----:B0-----:R-:W-:Y:S04]  /*4a5a0*/  STL [R1+0x2924], R6 ;  /* 0x0029240601007387 */ /* 0x001fe80000100800 */
[----:B------:R-:W-:Y:S04]  /*4a5b0*/  STL [R1+0x2920], R7 ;  /* 0x0029200701007387 */ /* 0x000fe80000100800 */
[----:B------:R0:W-:Y:S04]  /*4a5c0*/  STL.64 [R1+0x2c20], R4 ;  /* 0x002c200401007387 */ /* 0x0001e80000100a00 */
[----:B0-----:R-:W2:Y:S04]  /*4a5d0*/  LDL.LU R4, [R1+0x3c0] ;  /* 0x0003c00001047983 */ /* 0x001ea80000300800 */
[----:B------:R-:W2:Y:S04]  /*4a5e0*/  LDL.LU R5, [R1+0x3c4] ;  /* 0x0003c40001057983 */ /* 0x000ea80000300800 */
[----:B------:R-:W2:Y:S01]  /*4a5f0*/  LDL.LU R6, [R1+0x3c8] ;  /* 0x0003c80001067983 */ /* 0x000ea20000300800 */
[----:B---3--:R-:W-:-:S03]  /*4a600*/  IMAD.MOV.U32 R7, RZ, RZ, R28 ;  /* 0x000000ffff077224 */ /* 0x008fc600078e001c */
[----:B------:R-:W0:Y:S01]  /*4a610*/  LDSM.16.MT88.4 R28, [R29+UR4+0xa000] ;  /* 0x00a000041d1c783b */ /* 0x000e220008004200 */
[C---:B------:R-:W-:Y:S03]  /*4a620*/  HMMA.16816.F32 R56, R12.reuse, R58, R36 ;  /* 0x0000003a0c38723c */ /* 0x040fe60000001824 */
[----:B0-----:R0:W-:Y:S04]  /*4a630*/  STL.64 [R1+0x2bd8], R30 ;  /* 0x002bd81e01007387 */ /* 0x0011e80000100a00 */
[----:B------:R1:W-:Y:S01]  /*4a640*/  STL.64 [R1+0x2bd0], R28 ;  /* 0x002bd01c01007387 */ /* 0x0003e20000100a00 */
[----:B0-----:R-:W-:Y:S02]  /*4a650*/  IMAD.MOV.U32 R30, RZ, RZ, R3 ;  /* 0x000000ffff1e7224 */ /* 0x001fe400078e0003 */
[----:B------:R-:W-:Y:S01]  /*4a660*/  IMAD.MOV.U32 R31, RZ, RZ, R60 ;  /* 0x000000ffff1f7224 */ /* 0x000fe200078e003c */
[----:B------:R-:W3:Y:S04]  /*4a670*/  LDL.LU R3, [R1+0x2d6c] ;  /* 0x002d6c0001037983 */ /* 0x000ee80000300800 */
[----:B------:R-:W4:Y:S04]  /*4a680*/  LDL.LU R60, [R1+0x2d68] ;  /* 0x002d6800013c7983 */ /* 0x000f280000300800 */
[----:B------:R-:W2:Y:S01]  /*4a690*/  LDL.LU.64 R38, [R1+0x2d60] ;  /* 0x002d600001267983 */ /* 0x000ea20000300a00 */
[C---:B------:R-:W-:Y:S06]  /*4a6a0*/  HMMA.16816.F32 R8, R12.reuse, R10, R20 ;  /* 0x0000000a0c08723c */ /* 0x040fec0000001814 */
[C---:B------:R-:W-:Y:S06]  /*4a6b0*/  HMMA.16816.F32 R40, R12.reuse, R42, R24 ;  /* 0x0000002a0c28723c */ /* 0x040fec0000001818 */
[C---:B-1----:R-:W-:Y:S01]  /*4a6c0*/  HMMA.16816.F32 R28, R12.reuse, R30, R48 ;  /* 0x0000001e0c1c723c */ /* 0x042fe20000001830 */
[----:B------:R-:W-:Y:S04]  /*4a6d0*/  STL.64 [R1+0x450], R56 ;  /* 0x0004503801007387 */ /* 0x000fe80000100a00 */
[----:B------:R0:W-:Y:S04]  /*4a6e0*/  STL.64 [R1+0x458], R58 ;  /* 0x0004583a01007387 */ /* 0x0001e80000100a00 */
[----:B0-----:R-:W3:Y:S04]  /*4a6f0*/  LDL.LU.64 R58, [R1+0x2d58] ;  /* 0x002d5800013a7983 */ /* 0x001ee80000300a00 */
[----:B------:R-:W3:Y:S04]  /*4a700*/  LDL.LU.64 R56, [R1+0x2d50] ;  /* 0x002d500001387983 */ /* 0x000ee80000300a00 */
[----:B------:R-:W3:Y:S04]  /*4a710*/  LDL.LU.64 R22, [R1+0x2d48] ;  /* 0x002d480001167983 */ /* 0x000ee80000300a00 */
        /* <DEDUP_REMOVED lines=8> */
[----:B------:R-:W4:Y:S04]  /*4a7a0*/  LDL.LU.64 R40, [R1+0x2d20] ;  /* 0x002d200001287983 */ /* 0x000f280000300a00 */
[----:B------:R-:W4:Y:S04]  /*4a7b0*/  LDL.LU.64 R50, [R1+0x2d18] ;  /* 0x002d180001327983 */ /* 0x000f280000300a00 */
[----:B------:R0:W-:Y:S04]  /*4a7c0*/  STL.64 [R1+0x420], R28 ;  /* 0x0004201c01007387 */ /* 0x0001e80000100a00 */
[----:B------:R1:W-:Y:S04]  /*4a7d0*/  STL.64 [R1+0x428], R30 ;  /* 0x0004281e01007387 */ /* 0x0003e80000100a00 */
[----:B0-----:R-:W4:Y:S04]  /*4a7e0*/  LDL.LU R28, [R1+0x4f0] ;  /* 0x0004f000011c7983 */ /* 0x001f280000300800 */
[----:B------:R-:W4:Y:S04]  /*4a7f0*/  LDL.LU R29, [R1+0x4f4] ;  /* 0x0004f400011d7983 */ /* 0x000f280000300800 */
[----:B-1----:R-:W4:Y:S04]  /*4a800*/  LDL.LU R30, [R1+0x4f8] ;  /* 0x0004f800011e7983 */ /* 0x002f280000300800 */
[----:B------:R-:W4:Y:S01]  /*4a810*/  LDL.LU R31, [R1+0x4fc] ;  /* 0x0004fc00011f7983 */ /* 0x000f220000300800 */
[C---:B--2---:R-:W-:Y:S03]  /*4a820*/  HMMA.16816.F32 R36, R12.reuse, R38, R44 ;  /* 0x000000260c24723c */ /* 0x044fe6000000182c */
[----:B------:R-:W2:Y:S03]  /*4a830*/  LDL.LU.64 R46, [R1+0x2d10] ;  /* 0x002d1000012e7983 */ /* 0x000ea60000300a00 */
[----:B---3--:R-:W-:-:S15]  /*4a840*/  HMMA.16816.F32 R20, R12, R22, R56 ;  /* 0x000000160c14723c */ /* 0x008fde0000001838 */
[----:B------:R-:W-:-:S02]  /*4a850*/  NOP ;  /* 0x0000000000007918 */ /* 0x000fc40000000000 */
[----:B------:R-:W-:Y:S04]  /*4a860*/  STL.64 [R1+0x410], R36 ;  /* 0x0004102401007387 */ /* 0x000fe80000100a00 */
[----:B------:R0:W-:Y:S04]  /*4a870*/  STL.64 [R1+0x418], R38 ;  /* 0x0004182601007387 */ /* 0x0001e80000100a00 */
[----:B0-----:R-:W3:Y:S04]  /*4a880*/  LDL.LU.64 R38, [R1+0x2d08] ;  /* 0x002d080001267983 */ /* 0x001ee80000300a00 */
[----:B------:R-:W3:Y:S04]  /*4a890*/  LDL.LU.64 R36, [R1+0x2d00] ;  /* 0x002d000001247983 */ /* 0x000ee80000300a00 */
[----:B------:R-:W3:Y:S01]  /*4a8a0*/  LDL.LU.64 R58, [R1+0x2cf8] ;  /* 0x002cf800013a7983 */ /* 0x000ee20000300a00 */
[C---:B----4-:R-:W-:Y:S03]  /*4a8b0*/  HMMA.16816.F32 R24, R12.reuse, R26, R8 ;  /* 0x0000001a0c18723c */ /* 0x050fe60000001808 */
[----:B------:R-:W3:Y:S04]  /*4a8c0*/  LDL.LU.64 R56, [R1+0x2cf0] ;  /* 0x002cf00001387983 */ /* 0x000ee80000300a00 */
[----:B------:R0:W-:Y:S04]  /*4a8d0*/  STL.64 [R1+0x400], R20 ;  /* 0x0004001401007387 */ /* 0x0001e80000100a00 */
[----:B------:R-:W-:Y:S04]  /*4a8e0*/  STL.64 [R1+0x408], R22 ;  /* 0x0004081601007387 */ /* 0x000fe80000100a00 */
[----:B0-----:R-:W4:Y:S04]  /*4a8f0*/  LDL.LU.64 R20, [R1+0x2ce8] ;  /* 0x002ce80001147983 */ /* 0x001f280000300a00 */
[----:B------:R-:W4:Y:S01]  /*4a900*/  LDL.LU.64 R10, [R1+0x2ce0] ;  /* 0x002ce000010a7983 */ /* 0x000f220000300a00 */
[C---:B------:R-:W-:Y:S03]  /*4a910*/  HMMA.16816.F32 R48, R12.reuse, R50, R40 ;  /* 0x000000320c30723c */ /* 0x040fe60000001828 */
[----:B------:R-:W4:Y:S04]  /*4a920*/  LDL.LU.64 R8, [R1+0x2cd8] ;  /* 0x002cd80001087983 */ /* 0x000f280000300a00 */
[----:B------:R-:W-:Y:S04]  /*4a930*/  STL.64 [R1+0x3f0], R24 ;  /* 0x0003f01801007387 */ /* 0x000fe80000100a00 */
[----:B------:R0:W-:Y:S04]  /*4a940*/  STL.64 [R1+0x3f8], R26 ;  /* 0x0003f81a01007387 */ /* 0x0001e80000100a00 */
[----:B0-----:R-:W4:Y:S04]  /*4a950*/  LDL.LU.64 R26, [R1+0x2cd0] ;  /* 0x002cd000011a7983 */ /* 0x001f280000300a00 */
[----:B------:R-:W4:Y:S04]  /*4a960*/  LDL.LU.64 R24, [R1+0x2cc8] ;  /* 0x002cc80001187983 */ /* 0x000f280000300a00 */
[----:B------:R-:W3:Y:S04]  /*4a970*/  LDL.LU.64 R42, [R1+0x2cc0] ;  /* 0x002cc000012a7983 */ /* 0x000ee80000300a00 */
[----:B------:R-:W4:Y:S04]  /*4a980*/  LDL.LU.64 R40, [R1+0x2cb8] ;  /* 0x002cb80001287983 */ /* 0x000f280000300a00 */
[----:B------:R-:W-:Y:S04]  /*4a990*/  STL.64 [R1+0x3e0], R48 ;  /* 0x0003e03001007387 */ /* 0x000fe80000100a00 */
[----:B------:R0:W-:Y:S04]  /*4a9a0*/  STL.64 [R1+0x3e8], R50 ;  /* 0x0003e83201007387 */ /* 0x0001e80000100a00 */
[----:B0-----:R-:W4:Y:S04]  /*4a9b0*/  LDL.LU.64 R50, [R1+0x2cb0] ;  /* 0x002cb00001327983 */ /* 0x001f280000300a00 */
[----:B------:R-:W4:Y:S01]  /*4a9c0*/  LDL.LU.64 R48, [R1+0x2ca8] ;  /* 0x002ca80001307983 */ /* 0x000f220000300a00 */
[----:B--2---:R-:W-:Y:S03]  /*4a9d0*/  HMMA.16816.F32 R44, R12, R46, R52 ;  /* 0x0000002e0c2c723c */ /* 0x004fe60000001834 */
[----:B------:R-:W2:Y:S04]  /*4a9e0*/  LDL.LU.64 R54, [R1+0x2ca0] ;  /* 0x002ca00001367983 */ /* 0x000ea80000300a00 */
[----:B------:R-:W2:-:S15]  /*4a9f0*/  LDL.LU.64 R52, [R1+0x2c98] ;  /* 0x002c980001347983 */ /* 0x000e9e0000300a00 */
[----:B------:R-:W-:-:S01]  /*4aa00*/  NOP ;  /* 0x0000000000007918 */ /* 0x000fc20000000000 */
[----:B------:R-:W-:Y:S04]  /*4aa10*/  STL.64 [R1+0x3d0], R44 ;  /* 0x0003d02c01007387 */ /* 0x000fe80000100a00 */
[----:B------:R0:W-:Y:S04]  /*4aa20*/  STL.64 [R1+0x3d8], R46 ;  /* 0x0003d82e01007387 */ /* 0x0001e80000100a00 */
[----:B0-----:R-:W2:Y:S04]  /*4aa30*/  LDL.LU.64 R46, [R1+0x2c90] ;  /* 0x002c9000012e7983 */ /* 0x001ea80000300a00 */
[----:B------:R-:W2:Y:S01]  /*4aa40*/  LDL.LU.64 R44, [R1+0x2c88] ;  /* 0x002c8800012c7983 */ /* 0x000ea20000300a00 */
[C---:B---3--:R-:W-:Y:S03]  /*4aa50*/  HMMA.16816.F32 R4, R12.reuse, R42, R4 ;  /* 0x0000002a0c04723c */ /* 0x048fe60000001804 */
[----:B----4-:R-:W-:Y:S03]  /*4aa60*/  STL.64 [R1+0x2b10], R40 ;  /* 0x002b102801007387 */ /* 0x010fe60000100a00 */
[----:B------:R-:W-:-:S15]  /*4aa70*/  HMMA.16816.F32 R32, R12, R50, R32 ;  /* 0x000000320c20723c */ /* 0x000fde0000001820 */
[----:B------:R-:W-:-:S02]  /*4aa80*/  NOP ;  /* 0x0000000000007918 */ /* 0x000fc40000000000 */
[----:B------:R0:W-:Y:S04]  /*4aa90*/  STL.64 [R1+0x3c0], R4 ;  /* 0x0003c00401007387 */ /* 0x0001e80000100a00 */
[----:B------:R1:W-:Y:S04]  /*4aaa0*/  STL.64 [R1+0x3c8], R6 ;  /* 0x0003c80601007387 */ /* 0x0003e80000100a00 */
[----:B0-----:R-:W3:Y:S01]  /*4aab0*/  LDL.LU R4, [R1+0x4e0] ;  /* 0x0004e00001047983 */ /* 0x001ee20000300800 */
[----:B--2---:R-:W-:-:S15]  /*4aac0*/  HMMA.16816.F32 R40, R12, R46, R56 ;  /* 0x0000002e0c28723c */ /* 0x004fde0000001838 */
[----:B------:R-:W-:-:S08]  /*4aad0*/  NOP ;  /* 0x0000000000007918 */ /* 0x000fd00000000000 */
[----:B------:R-:W-:Y:S04]  /*4aae0*/  STL.64 [R1+0x3b0], R40 ;  /* 0x0003b02801007387 */ /* 0x000fe80000100a00 */
[----:B------:R-:W-:Y:S04]  /*4aaf0*/  STL.64 [R1+0x3b8], R42 ;  /* 0x0003b82a01007387 */ /* 0x000fe80000100a00 */
[----:B------:R-:W3:Y:S04]  /*4ab00*/  LDL.LU R5, [R1+0x4e4] ;  /* 0x0004e40001057983 */ /* 0x000ee80000300800 */
[----:B-1----:R-:W3:Y:S04]  /*4ab10*/  LDL.LU R6, [R1+0x4e8] ;  /* 0x0004e80001067983 */ /* 0x002ee80000300800 */
[----:B------:R-:W3:Y:S04]  /*4ab20*/  LDL.LU R7, [R1+0x4ec] ;  /* 0x0004ec0001077983 */ /* 0x000ee80000300800 */
[----:B------:R-:W-:Y:S04]  /*4ab30*/  STL.64 [R1+0x390], R32 ;  /* 0x0003902001007387 */ /* 0x000fe80000100a00 */
[----:B------:R0:W-:Y:S04]  /*4ab40*/  STL.64 [R1+0x2b18], R48 ;  /* 0x002b183001007387 */ /* 0x0001e80000100a00 */
[----:B0-----:R-:W2:Y:S01]  /*4ab50*/  LDL.LU.64 R48, [R1+0x180] ;  /* 0x0001800001307983 */ /* 0x001ea20000300a00 */
[----:B------:R-:W-:-:S02]  /*4ab60*/  IMAD.MOV.U32 R59, RZ, RZ, R45 ;  /* 0x000000ffff3b7224 */ /* 0x000fc400078e002d */
[----:B------:R-:W0:Y:S01]  /*4ab70*/  S2R R45, SR_TID.X ;  /* 0x00000000002d7919 */ /* 0x000e220000002100 */
[----:B------:R-:W-:Y:S01]  /*4ab80*/  MOV R58, R52 ;  /* 0x00000034003a7202 */ /* 0x000fe20000000f00 */
[----:B------:R-:W-:Y:S02]  /*4ab90*/  IMAD.MOV.U32 R52, RZ, RZ, R19 ;  /* 0x000000ffff347224 */ /* 0x000fe400078e0013 */
[----:B------:R-:W1:Y:S01]  /*4aba0*/  S2R R19, SR_TID.X ;  /* 0x0000000000137919 */ /* 0x000e620000002100 */
[----:B------:R-:W-:Y:S02]  /*4abb0*/  IMAD.MOV.U32 R56, RZ, RZ, R60 ;  /* 0x000000ffff387224 */ /* 0x000fe400078e003c */
[----:B------:R-:W-:Y:S01]  /*4abc0*/  IMAD.MOV.U32 R57, RZ, RZ, R53 ;  /* 0x000000ffff397224 */ /* 0x000fe200078e0035 */
[----:B------:R-:W-:Y:S01]  /*4abd0*/  HMMA.16816.F32 R12, R12, R54, R28 ;  /* 0x000000360c0c723c */ /* 0x000fe2000000181c */
[----:B------:R-:W-:Y:S02]  /*4abe0*/  IMAD.MOV.U32 R53, RZ, RZ, R18 ;  /* 0x000000ffff357224 */ /* 0x000fe400078e0012 */
[----:B------:R-:W-:Y:S01]  /*4abf0*/  IMAD.MOV.U32 R32, RZ, RZ, R44 ;  /* 0x000000ffff207224 */ /* 0x000fe200078e002c */
[----:B--2---:R-:W-:Y:S04]  /*4ac00*/  STL.64 [R1+0x2c60], R48 ;  /* 0x002c603001007387 */ /* 0x004fe80000100a00 */
[----:B------:R-:W2:Y:S01]  /*4ac10*/  LDL.LU.64 R40, [R1+0x170] ;  /* 0x0001700001287983 */ /* 0x000ea20000300a00 */
[----:B0-----:R-:W-:-:S02]  /*4ac20*/  LOP3.LUT R18, R45, 0x7, RZ, 0xc0, !PT ;  /* 0x000000072d127812 */ /* 0x001fc400078ec0ff */
[----:B------:R-:W-:Y:S03]  /*4ac30*/  HMMA.16816.F32 R44, R24, R20, R56 ;  /* 0x00000014182c723c */ /* 0x000fe60000001838 */
[----:B------:R-:W-:-:S04]  /*4ac40*/  IMAD R18, R18, 0x90, RZ ;  /* 0x0000009012127824 */ /* 0x000fc800078e02ff */
[C---:B-1----:R-:W-:Y:S02]  /*4ac50*/  IMAD.SHL.U32 R59, R19.reuse, 0x2, RZ ;  /* 0x00000002133b7824 */ /* 0x042fe400078e00ff */
[----:B------:R-:W-:Y:S01]  /*4ac60*/  IMAD.SHL.U32 R19, R19, 0x40, RZ ;  /* 0x0000004013137824 */ /* 0x000fe200078e00ff */
[----:B---3--:R-:W-:Y:S02]  /*4ac70*/  HMMA.16816.F32 R4, R24, R16, R4 ;  /* 0x000000101804723c */ /* 0x008fe40000001804 */
[----:B------:R-:W-:-:S04]  /*4ac80*/  LOP3.LUT R18, R18, 0x10, R59, 0x78, !PT ;  /* 0x0000001012127812 */ /* 0x000fc800078e783b */
[----:B------:R-:W-:Y:S01]  /*4ac90*/  LOP3.LUT R18, R18, 0x400, R19, 0xf8, !PT ;  /* 0x0000040012127812 */ /* 0x000fe200078ef813 */
[----:B------:R-:W-:Y:S02]  /*4aca0*/  IMAD.MOV.U32 R23, RZ, RZ, R34 ;  /* 0x000000ffff177224 */ /* 0x000fe400078e0022 */
[----:B------:R-:W-:Y:S01]  /*4acb0*/  IMAD.MOV.U32 R22, RZ, RZ, R35 ;  /* 0x000000ffff167224 */ /* 0x000fe200078e0023 */
[----:B------:R-:W-:Y:S01]  /*4acc0*/  LOP3.LUT R18, R18, 0x40, RZ, 0x3c, !PT ;  /* 0x0000004012127812 */ /* 0x000fe200078e3cff */
[----:B------:R-:W-:Y:S02]  /*4acd0*/  IMAD.MOV.U32 R33, RZ, RZ, R3 ;  /* 0x000000ffff217224 */ /* 0x000fe400078e0003 */
[----:B------:R-:W-:Y:S02]  /*4ace0*/  IMAD.MOV.U32 R34, RZ, RZ, R2 ;  /* 0x000000ffff227224 */ /* 0x000fe400078e0002 */
[----:B------:R-:W-:Y:S02]  /*4acf0*/  IMAD.MOV.U32 R35, RZ, RZ, R0 ;  /* 0x000000ffff237224 */ /* 0x000fe400078e0000 */
[----:B------:R-:W-:-:S02]  /*4ad00*/  IMAD.MOV.U32 R60, RZ, RZ, R12 ;  /* 0x000000ffff3c7224 */ /* 0x000fc400078e000c */
[----:B------:R-:W-:Y:S02]  /*4ad10*/  IMAD.MOV.U32 R3, RZ, RZ, R13 ;  /* 0x000000ffff037224 */ /* 0x000fe400078e000d */
[----:B------:R-:W-:Y:S02]  /*4ad20*/  IMAD.MOV.U32 R2, RZ, RZ, R14 ;  /* 0x000000ffff027224 */ /* 0x000fe400078e000e */
[----:B------:R-:W-:Y:S02]  /*4ad30*/  IMAD.MOV.U32 R0, RZ, RZ, R15 ;  /* 0x000000ffff007224 */ /* 0x000fe400078e000f */
[----:B------:R-:W0:Y:S04]  /*4ad40*/  LDSM.16.MT88.4 R12, [R18+UR4+0xa000] ;  /* 0x00a00004120c783b */ /* 0x000e280008004200 */
[----:B--2---:R-:W-:Y:S04]  /*4ad50*/  STL.64 [R1+0x2c58], R40 ;  /* 0x002c582801007387 */ /* 0x004fe80000100a00 */
[----:B------:R1:W-:Y:S04]  /*4ad60*/  STL [R1+0x29c4], R23 ;  /* 0x0029c41701007387 */ /* 0x0003e80000100800 */
[----:B------:R2:W-:Y:S04]  /*4ad70*/  STL [R1+0x29c0], R22 ;  /* 0x0029c01601007387 */ /* 0x0005e80000100800 */
[----:B------:R-:W-:Y:S04]  /*4ad80*/  STL.64 [R1+0x2be0], R52 ;  /* 0x002be03401007387 */ /* 0x000fe80000100a00 */
[----:B------:R-:W-:Y:S04]  /*4ad90*/  STL [R1+0x2a8c], R0 ;  /* 0x002a8c0001007387 */ /* 0x000fe80000100800 */
[----:B------:R-:W-:Y:S04]  /*4ada0*/  STL [R1+0x2a88], R2 ;  /* 0x002a880201007387 */ /* 0x000fe80000100800 */
[----:B------:R-:W-:Y:S04]  /*4adb0*/  STL [R1+0x2a84], R3 ;  /* 0x002a840301007387 */ /* 0x000fe80000100800 */
[----:B------:R-:W-:Y:S04]  /*4adc0*/  STL [R1+0x2a80], R60 ;  /* 0x002a803c01007387 */ /* 0x000fe80000100800 */
[----:B------:R3:W-:Y:S01]  /*4add0*/  STL.64 [R1+0x118], R6 ;  /* 0x0001180601007387 */ /* 0x0007e20000100a00 */
[----:B-1----:R-:W-:-:S02]  /*4ade0*/  IMAD.MOV.U32 R23, RZ, RZ, R4 ;  /* 0x000000ffff177224 */ /* 0x002fc400078e0004 */
[----:B--2---:R-:W-:Y:S02]  /*4adf0*/  IMAD.MOV.U32 R22, RZ, RZ, R5 ;  /* 0x000000ffff167224 */ /* 0x004fe400078e0005 */
[----:B---3--:R-:W-:Y:S03]  /*4ae00*/  HMMA.16816.F32 R4, R24, R8, R32 ;  /* 0x000000081804723c */ /* 0x008fe60000001820 */
[----:B------:R-:W-:Y:S04]  /*4ae10*/  STL [R1+0x2a94], R22 ;  /* 0x002a941601007387 */ /* 0x000fe80000100800 */
[----:B------:R-:W-:Y:S04]  /*4ae20*/  STL [R1+0x2a90], R23 ;  /* 0x002a901701007387 */ /* 0x000fe80000100800 */
[----:B------:R-:W-:Y:S04]  /*4ae30*/  STL.64 [R1+0x2be8], R20 ;  /* 0x002be81401007387 */ /* 0x000fe80000100a00 */
[----:B------:R-:W-:Y:S04]  /*4ae40*/  STL.64 [R1+0x29b0], R46 ;  /* 0x0029b02e01007387 */ /* 0x000fe80000100a00 */
[----:B------:R1:W-:Y:S02]  /*4ae50*/  STL.64 [R1+0x29a8], R44 ;  /* 0x0029a82c01007387 */ /* 0x0003e40000100a00 */
[----:B-1----:R-:W-:-:S02]  /*4ae60*/  IMAD.MOV.U32 R44, RZ, RZ, R11 ;  /* 0x000000ffff2c7224 */ /* 0x002fc400078e000b */
[----:B------:R-:W-:Y:S01]  /*4ae70*/  IMAD.MOV.U32 R45, RZ, RZ, R10 ;  /* 0x000000ffff2d7224 */ /* 0x000fe200078e000a */
[----:B------:R-:W-:Y:S01]  /*4ae80*/  MOV R18, R6 ;  /* 0x0000000600127202 */ /* 0x000fe20000000f00 */
[----:B------:R-:W-:-:S03]  /*4ae90*/  IMAD.MOV.U32 R19, RZ, RZ, R7 ;  /* 0x000000ffff137224 */ /* 0x000fc600078e0007 */
[----:B------:R-:W-:Y:S01]  /*4aea0*/  STL.64 [R1+0x2c68], R44 ;  /* 0x002c682c01007387 */ /* 0x000fe20000100a00 */
[----:B------:R-:W-:Y:S02]  /*4aeb0*/  IMAD.MOV.U32 R10, RZ, RZ, R4 ;  /* 0x000000ffff0a7224 */ /* 0x000fe400078e0004 */
[----:B------:R-:W-:Y:S01]  /*4aec0*/  IMAD.MOV.U32 R11, RZ, RZ, R5 ;  /* 0x000000ffff0b7224 */ /* 0x000fe200078e0005 */
[----:B0-----:R-:W-:Y:S04]  /*4aed0*/  STL.64 [R1+0x2b48], R14 ;  /* 0x002b480e01007387 */ /* 0x001fe80000100a00 */
[----:B------:R-:W-:Y:S04]  /*4aee0*/  STL.64 [R1+0x2b40], R12 ;  /* 0x002b400c01007387 */ /* 0x000fe80000100a00 */
[----:B------:R-:W-:Y:S04]  /*4aef0*/  STL.64 [R1+0x2c08], R18 ;  /* 0x002c081201007387 */ /* 0x000fe80000100a00 */
[----:B------:R-:W-:Y:S04]  /*4af00*/  STL.64 [R1+0x2c00], R16 ;  /* 0x002c001001007387 */ /* 0x000fe80000100a00 */
[----:B------:R-:W-:Y:S04]  /*4af10*/  STL.64 [R1+0x2bf8], R10 ;  /* 0x002bf80a01007387 */ /* 0x000fe80000100a00 */
[----:B------:R-:W-:Y:S04]  /*4af20*/  STL.64 [R1+0x2bf0], R8 ;  /* 0x002bf00801007387 */ /* 0x000fe80000100a00 */
        /* <DEDUP_REMOVED lines=8> */
[----:B------:R0:W-:Y:S04]  /*4afb0*/  STL.64 [R1+0x2c28], R28 ;  /* 0x002c281c01007387 */ /* 0x0001e80000100a00 */
        /* <DEDUP_REMOVED lines=13> */
[----:B0-----:R-:W-:-:S03]  /*4b090*/  IMAD.MOV.U32 R29, RZ, RZ, R61 ;  /* 0x000000ffff1d7224 */ /* 0x001fc600078e003d */
[----:B---3--:R-:W-:Y:S04]  /*4b0a0*/  STL.64 [R1+0x2c78], R6 ;  /* 0x002c780601007387 */ /* 0x008fe80000100a00 */
[----:B--2---:R0:W-:Y:S04]  /*4b0b0*/  STL.64 [R1+0x2c70], R4 ;  /* 0x002c700401007387 */ /* 0x0041e80000100a00 */
[----:B------:R-:W2:Y:S04]  /*4b0c0*/  LDL R28, [R1+0x140] ;  /* 0x00014000011c7983 */ /* 0x000ea80000100800 */
[----:B------:R-:W3:Y:S04]  /*4b0d0*/  LDL.LU R61, [R1+0x2c80] ;  /* 0x002c8000013d7983 */ /* 0x000ee80000300800 */
[----:B------:R-:W4:Y:S04]  /*4b0e0*/  LDL.LU R48, [R1+0x340] ;  /* 0x0003400001307983 */ /* 0x000f280000300800 */
[----:B------:R-:W4:Y:S04]  /*4b0f0*/  LDL.LU R49, [R1+0x344] ;  /* 0x0003440001317983 */ /* 0x000f280000300800 */
[----:B------:R-:W4:Y:S04]  /*4b100*/  LDL.LU R50, [R1+0x348] ;  /* 0x0003480001327983 */ /* 0x000f280000300800 */
[----:B------:R-:W4:Y:S04]  /*4b110*/  LDL.LU R51, [R1+0x34c] ;  /* 0x00034c0001337983 */ /* 0x000f280000300800 */
[----:B0-----:R-:W2:Y:S04]  /*4b120*/  LDL.LU R4, [R1+0x350] ;  /* 0x0003500001047983 */ /* 0x001ea80000300800 */
[----:B------:R-:W2:Y:S04]  /*4b130*/  LDL.LU R5, [R1+0x354] ;  /* 0x0003540001057983 */ /* 0x000ea80000300800 */
[----:B------:R-:W2:Y:S04]  /*4b140*/  LDL.LU R6, [R1+0x358] ;  /* 0x0003580001067983 */ /* 0x000ea80000300800 */
[----:B------:R-:W2:Y:S04]  /*4b150*/  LDL.LU R7, [R1+0x35c] ;  /* 0x00035c0001077983 */ /* 0x000ea80000300800 */
[----:B------:R-:W2:Y:S04]  /*4b160*/  LDL.64 R44, [R1+0x1a0] ;  /* 0x0001a000012c7983 */ /* 0x000ea80000100a00 */
        /* <DEDUP_REMOVED lines=29> */
[----:B------:R-:W3:Y:S01]  /*4b340*/  LDL.LU R11, [R1+0x2cc] ;  /* 0x0002cc00010b7983 */ /* 0x000ee20000300800 */
[----:B--2---:R-:W-:Y:S06]  /*4b350*/  HMMA.16816.F32 R4, R24, R44, R4 ;  /* 0x0000002c1804723c */ /* 0x004fec0000001804 */
[----:B------:R-:W-:-:S02]  /*4b360*/  IMAD.MOV.U32 R2, RZ, RZ, R44 ;  /* 0x000000ffff027224 */ /* 0x000fc400078e002c */
[----:B------:R-:W-:-:S15]  /*4b370*/  IMAD.MOV.U32 R0, RZ, RZ, R45 ;  /* 0x000000ffff007224 */ /* 0x000fde00078e002d */
[----:B------:R-:W-:Y:S04]  /*4b380*/  STL.64 [R1+0x350], R4 ;  /* 0x0003500401007387 */ /* 0x000fe80000100a00 */
[----:B------:R0:W-:Y:S04]  /*4b390*/  STL.64 [R1+0x358], R6 ;  /* 0x0003580601007387 */ /* 0x0001e80000100a00 */
[----:B0-----:R-:W2:Y:S04]  /*4b3a0*/  LDL.LU.64 R6, [R1+0x2c78] ;  /* 0x002c780001067983 */ /* 0x001ea80000300a00 */
[----:B------:R-:W2:Y:S04]  /*4b3b0*/  LDL.LU.64 R4, [R1+0x2c70] ;  /* 0x002c700001047983 */ /* 0x000ea80000300a00 */
[----:B------:R-:W4:Y:S02]  /*4b3c0*/  LDL.LU.64 R44, [R1+0x2c68] ;  /* 0x002c6800012c7983 */ /* 0x000f240000300a00 */
[----:B----4-:R-:W-:-:S15]  /*4b3d0*/  HMMA.16816.F32 R48, R24, R44, R48 ;  /* 0x0000002c1830723c */ /* 0x010fde0000001830 */
[----:B------:R-:W-:-:S08]  /*4b3e0*/  NOP ;  /* 0x0000000000007918 */ /* 0x000fd00000000000 */
[----:B------:R0:W-:Y:S04]  /*4b3f0*/  STL.64 [R1+0x340], R48 ;  /* 0x0003403001007387 */ /* 0x0001e80000100a00 */
[----:B------:R-:W-:Y:S04]  /*4b400*/  STL.64 [R1+0x348], R50 ;  /* 0x0003483201007387 */ /* 0x000fe80000100a00 */
[----:B0-----:R-:W3:Y:S04]  /*4b410*/  LDL.LU.64 R48, [R1+0x2c60] ;  /* 0x002c600001307983 */ /* 0x001ee80000300a00 */
[----:B------:R0:W-:Y:S04]  /*4b420*/  STL.64 [R1+0x2bb0], R44 ;  /* 0x002bb02c01007387 */ /* 0x0001e80000100a00 */
[----:B0-----:R-:W4:Y:S04]  /*4b430*/  LDL.LU R44, [R1+0x5c0] ;  /* 0x0005c000012c7983 */ /* 0x001f280000300800 */
[----:B------:R-:W4:Y:S04]  /*4b440*/  LDL.LU R45, [R1+0x5c4] ;  /* 0x0005c400012d7983 */ /* 0x000f280000300800 */
[----:B------:R-:W4:Y:S04]  /*4b450*/  LDL.LU R46, [R1+0x5c8] ;  /* 0x0005c800012e7983 */ /* 0x000f280000300800 */
[----:B------:R-:W4:Y:S01]  /*4b460*/  LDL.LU R47, [R1+0x5cc] ;  /* 0x0005cc00012f7983 */ /* 0x000f220000300800 */
[----:B---3--:R-:W-:-:S15]  /*4b470*/  HMMA.16816.F32 R40, R24, R48, R40 ;  /* 0x000000301828723c */ /* 0x008fde0000001828 */
        /* <DEDUP_REMOVED lines=23> */
[----:B0-----:R-:W3:Y:S01]  /*4b5f0*/  LDL.LU.64 R36, [R1+0x2c48] ;  /* 0x002c480001247983 */ /* 0x001ee20000300a00 */
[C---:B------:R-:W-:Y:S06]  /*4b600*/  HMMA.16816.F32 R28, R24.reuse, R28, R52 ;  /* 0x0000001c181c723c */ /* 0x040fec0000001834 */
[----:B---3--:R-:W-:-:S15]  /*4b610*/  HMMA.16816.F32 R20, R24, R36, R20 ;  /* 0x000000241814723c */ /* 0x008fde0000001814 */
[----:B------:R-:W-:-:S08]  /*4b620*/  NOP ;  /* 0x0000000000007918 */ /* 0x000fd00000000000 */
[----:B------:R0:W-:Y:S04]  /*4b630*/  STL.64 [R1+0x300], R20 ;  /* 0x0003001401007387 */ /* 0x0001e80000100a00 */
[----:B------:R-:W-:Y:S04]  /*4b640*/  STL.64 [R1+0x308], R22 ;  /* 0x0003081601007387 */ /* 0x000fe80000100a00 */
[----:B0-----:R-:W3:Y:S04]  /*4b650*/  LDL.LU.64 R20, [R1+0x2c40] ;  /* 0x002c400001147983 */ /* 0x001ee80000300a00 */
[----:B------:R-:W4:Y:S04]  /*4b660*/  LDL.LU.64 R54, [R1+0x2c38] ;  /* 0x002c380001367983 */ /* 0x000f280000300a00 */
[----:B------:R-:W4:Y:S04]  /*4b670*/  LDL.LU.64 R52, [R1+0x2c30] ;  /* 0x002c300001347983 */ /* 0x000f280000300a00 */
[----:B------:R0:W-:Y:S04]  /*4b680*/  STL.64 [R1+0x2f0], R28 ;  /* 0x0002f01c01007387 */ /* 0x0001e80000100a00 */
[----:B------:R-:W-:Y:S04]  /*4b690*/  STL.64 [R1+0x2f8], R30 ;  /* 0x0002f81e01007387 */ /* 0x000fe80000100a00 */
[----:B0-----:R-:W4:Y:S01]  /*4b6a0*/  LDL.LU.64 R28, [R1+0x2c28] ;  /* 0x002c2800011c7983 */ /* 0x001f220000300a00 */
[C---:B--2---:R-:W-:Y:S06]  /*4b6b0*/  HMMA.16816.F32 R4, R24.reuse, R32, R4 ;  /* 0x000000201804723c */ /* 0x044fec0000001804 */
[----:B------:R-:W-:Y:S01]  /*4b6c0*/  HMMA.16816.F32 R12, R24, R16, R12 ;  /* 0x00000010180c723c */ /* 0x000fe2000000180c */
[----:B------:R-:W-:-:S15]  /*4b6d0*/  IMAD.MOV.U32 R3, RZ, RZ, R33 ;  /* 0x000000ffff037224 */ /* 0x000fde00078e0021 */
[----:B------:R-:W-:-:S01]  /*4b6e0*/  NOP ;  /* 0x0000000000007918 */ /* 0x000fc20000000000 */
[----:B------:R0:W-:Y:S04]  /*4b6f0*/  STL.64 [R1+0x2e0], R4 ;  /* 0x0002e00401007387 */ /* 0x0001e80000100a00 */
[----:B------:R1:W-:Y:S04]  /*4b700*/  STL.64 [R1+0x2e8], R6 ;  /* 0x0002e80601007387 */ /* 0x0003e80000100a00 */
[----:B0-----:R-:W2:Y:S01]  /*4b710*/  LDL.LU.64 R4, [R1+0x2c20] ;  /* 0x002c200001047983 */ /* 0x001ea20000300a00 */
[----:B-1----:R-:W-:-:S03]  /*4b720*/  IMAD.MOV.U32 R6, RZ, RZ, R32 ;  /* 0x000000ffff067224 */ /* 0x002fc600078e0020 */
[----:B------:R-:W2:Y:S04]  /*4b730*/  LDL.LU.64 R34, [R1+0x2c18] ;  /* 0x002c180001227983 */ /* 0x000ea80000300a00 */
[----:B------:R-:W2:Y:S04]  /*4b740*/  LDL.LU.64 R32, [R1+0x2c10] ;  /* 0x002c100001207983 */ /* 0x000ea80000300a00 */
[----:B------:R0:W-:Y:S04]  /*4b750*/  STL.64 [R1+0x2d0], R12 ;  /* 0x0002d00c01007387 */ /* 0x0001e80000100a00 */
[----:B------:R-:W-:Y:S01]  /*4b760*/  STL.64 [R1+0x2d8], R14 ;  /* 0x0002d80e01007387 */ /* 0x000fe20000100a00 */
[----:B------:R-:W-:-:S03]  /*4b770*/  IMAD.MOV.U32 R7, RZ, RZ, R17 ;  /* 0x000000ffff077224 */ /* 0x000fc600078e0011 */
[----:B------:R-:W2:Y:S01]  /*4b780*/  LDL.LU.64 R18, [R1+0x2c08] ;  /* 0x002c080001127983 */ /* 0x000ea20000300a00 */
[----:B0-----:R-:W-:-:S03]  /*4b790*/  IMAD.MOV.U32 R12, RZ, RZ, R16 ;  /* 0x000000ffff0c7224 */ /* 0x001fc600078e0010 */
[----:B------:R-:W2:Y:S01]  /*4b7a0*/  LDL.LU.64 R16, [R1+0x2c00] ;  /* 0x002c000001107983 */ /* 0x000ea20000300a00 */
[C---:B---3--:R-:W-:Y:S03]  /*4b7b0*/  HMMA.16816.F32 R20, R24.reuse, R20, R8 ;  /* 0x000000141814723c */ /* 0x048fe60000001808 */
[----:B------:R-:W3:Y:S04]  /*4b7c0*/  LDL.LU.64 R10, [R1+0x2bf8] ;  /* 0x002bf800010a7983 */ /* 0x000ee80000300a00 */
[----:B------:R-:W3:Y:S01]  /*4b7d0*/  LDL.LU.64 R8, [R1+0x2bf0] ;  /* 0x002bf00001087983 */ /* 0x000ee20000300a00 */
[----:B----4-:R-:W-:-:S15]  /*4b7e0*/  HMMA.16816.F32 R28, R24, R28, R52 ;  /* 0x0000001c181c723c */ /* 0x010fde0000001834 */
[----:B------:R0:W-:Y:S04]  /*4b7f0*/  STL.64 [R1+0x2c0], R20 ;  /* 0x0002c01401007387 */ /* 0x0001e80000100a00 */
[----:B------:R-:W-:Y:S04]  /*4b800*/  STL.64 [R1+0x2c8], R22 ;  /* 0x0002c81601007387 */ /* 0x000fe80000100a00 */
[----:B0-----:R-:W4:Y:S04]  /*4b810*/  LDL.LU.64 R20, [R1+0x2be8] ;  /* 0x002be80001147983 */ /* 0x001f280000300a00 */
[----:B------:R-:W2:Y:S04]  /*4b820*/  LDL.LU.64 R52, [R1+0x2be0] ;  /* 0x002be00001347983 */ /* 0x000ea80000300a00 */
[----:B------:R-:W-:Y:S04]  /*4b830*/  STL.64 [R1+0x380], R28 ;  /* 0x0003801c01007387 */ /* 0x000fe80000100a00 */
[----:B------:R0:W-:Y:S04]  /*4b840*/  STL.64 [R1+0x388], R30 ;  /* 0x0003881e01007387 */ /* 0x0001e80000100a00 */
[----:B0-----:R-:W3:Y:S04]  /*4b850*/  LDL.LU.64 R30, [R1+0x2bd8] ;  /* 0x002bd800011e7983 */ /* 0x001ee80000300a00 */
[----:B------:R-:W3:Y:S01]  /*4b860*/  LDL.LU.64 R28, [R1+0x2bd0] ;  /* 0x002bd000011c7983 */ /* 0x000ee20000300a00 */
[----:B--2---:R-:W-:-:S15]  /*4b870*/  HMMA.16816.F32 R32, R24, R52, R32 ;  /* 0x000000341820723c */ /* 0x004fde0000001820 */
[----:B------:R-:W-:-:S08]  /*4b880*/  NOP ;  /* 0x0000000000007918 */ /* 0x000fd00000000000 */
[----:B------:R0:W-:Y:S04]  /*4b890*/  STL.64 [R1+0x370], R32 ;  /* 0x0003702001007387 */ /* 0x0001e80000100a00 */
[----:B------:R-:W-:Y:S04]  /*4b8a0*/  STL.64 [R1+0x378], R34 ;  /* 0x0003782201007387 */ /* 0x000fe80000100a00 */
[----:B0-----:R-:W2:Y:S04]  /*4b8b0*/  LDL.LU.64 R32, [R1+0x2bc8] ;  /* 0x002bc80001207983 */ /* 0x001ea80000300a00 */
[----:B------:R0:W-:Y:S04]  /*4b8c0*/  STL.64 [R1+0x2b60], R52 ;  /* 0x002b603401007387 */ /* 0x0001e80000100a00 */
[----:B0-----:R-:W4:Y:S04]  /*4b8d0*/  LDL.LU R52, [R1+0x2a0] ;  /* 0x0002a00001347983 */ /* 0x001f280000300800 */
[----:B------:R-:W4:Y:S01]  /*4b8e0*/  LDL.LU R53, [R1+0x2a4] ;  /* 0x0002a40001357983 */ /* 0x000f220000300800 */
[----:B--2---:R-:W-:-:S03]  /*4b8f0*/  IMAD.MOV.U32 R54, RZ, RZ, R33 ;  /* 0x000000ffff367224 */ /* 0x004fc600078e0021 */
[----:B------:R-:W2:Y:S01]  /*4b900*/  LDL.LU R33, [R1+0x2bc0] ;  /* 0x002bc00001217983 */ /* 0x000ea20000300800 */
[----:B------:R-:W-:-:S07]  /*4b910*/  IMAD.MOV.U32 R55, RZ, RZ, R32 ;  /* 0x000000ffff377224 */ /* 0x000fce00078e0020 */
[----:B----4-:R-:W-:Y:S01]  /*4b920*/  HMMA.16816.F32 R52, R24, R4, R52 ;  /* 0x000000041834723c */ /* 0x010fe20000001834 */
[----:B------:R-:W-:Y:S05]  /*4b930*/  STL.64 [R1+0x2b58], R18 ;  /* 0x002b581201007387 */ /* 0x000fea0000100a00 */
[----:B---3--:R-:W-:-:S15]  /*4b940*/  HMMA.16816.F32 R24, R28, R16, R40 ;  /* 0x000000101c18723c */ /* 0x008fde0000001828 */
[----:B------:R-:W-:-:S02]  /*4b950*/  NOP ;  /* 0x0000000000007918 */ /* 0x000fc40000000000 */
[----:B------:R-:W-:Y:S04]  /*4b960*/  STL.64 [R1+0x2b0], R52 ;  /* 0x0002b03401007387 */ /* 0x000fe80000100a00 */
[----:B------:R-:W-:Y:S04]  /*4b970*/  STL.64 [R1+0x2b8], R54 ;  /* 0x0002b83601007387 */ /* 0x000fe80000100a00 */
[----:B------:R0:W-:Y:S02]  /*4b980*/  STL.64 [R1+0x2b50], R16 ;  /* 0x002b501001007387 */ /* 0x0001e40000100a00 */
[----:B0-----:R-:W-:Y:S02]  /*4b990*/  HMMA.16816.F32 R16, R28, R20, R48 ;  /* 0x000000141c10723c */ /* 0x001fe40000001830 */
[----:B------:R-:W-:Y:S04]  /*4b9a0*/  STL.64 [R1+0x2a0], R24 ;  /* 0x0002a01801007387 */ /* 0x000fe80000100a00 */
[----:B------:R-:W-:Y:S04]  /*4b9b0*/  STL.64 [R1+0x2a8], R26 ;  /* 0x0002a81a01007387 */ /* 0x000fe80000100a00 */
[----:B------:R-:W-:-:S13]  /*4b9c0*/  STL.64 [R1+0x2b30], R20 ;  /* 0x002b301401007387 */ /* 0x000fda0000100a00 */
[----:B------:R-:W-:Y:S04]  /*4b9d0*/  STL.64 [R1+0x290], R16 ;  /* 0x0002901001007387 */ /* 0x000fe80000100a00 */
[----:B------:R-:W-:Y:S04]  /*4b9e0*/  STL.64 [R1+0x298], R18 ;  /* 0x0002981201007387 */ /* 0x000fe80000100a00 */
[----:B--2---:R-:W0:Y:S04]  /*4b9f0*/  LDSM.16.MT88.4 R32, [R33+UR4+0xa000] ;  /* 0x00a000042120783b */ /* 0x004e280008004200 */
[----:B0-----:R-:W-:Y:S04]  /*4ba00*/  STL.64 [R1+0x2aa8], R34 ;  /* 0x002aa82201007387 */ /* 0x001fe80000100a00 */
[----:B------:R0:W-:Y:S04]  /*4ba10*/  STL.64 [R1+0x2aa0], R32 ;  /* 0x002aa02001007387 */ /* 0x0001e80000100a00 */
[----:B0-----:R-:W2:Y:S01]  /*4ba20*/  LDL.LU.64 R32, [R1+0x70] ;  /* 0x0000700001207983 */ /* 0x001ea20000300a00 */
[----:B------:R-:W-:Y:S01]  /*4ba30*/  HMMA.16816.F32 R16, R28, R8, R44 ;  /* 0x000000081c10723c */ /* 0x000fe2000000182c */
[----:B------:R-:W-:-:S02]  /*4ba40*/  IMAD.MOV.U32 R20, RZ, RZ, R12 ;  /* 0x000000ffff147224 */ /* 0x000fc400078e000c */
[----:B------:R-:W-:Y:S01]  /*4ba50*/  IMAD.MOV.U32 R21, RZ, RZ, R7 ;  /* 0x000000ffff157224 */ /* 0x000fe200078e0007 */
[----:B--2---:R-:W-:-:S15]  /*4ba60*/  STL.64 [R1+0x2b90], R32 ;  /* 0x002b902001007387 */ /* 0x004fde0000100a00 */
[----:B------:R-:W-:-:S04]  /*4ba70*/  NOP ;  /* 0x0000000000007918 */ /* 0x000fc80000000000 */
[----:B------:R-:W-:Y:S04]  /*4ba80*/  STL.64 [R1+0x280], R16 ;  /* 0x0002801001007387 */ /* 0x000fe80000100a00 */
[----:B------:R-:W-:Y:S04]  /*4ba90*/  STL.64 [R1+0x288], R18 ;  /* 0x0002881201007387 */ /* 0x000fe80000100a00 */
[----:B------:R0:W-:Y:S02]  /*4baa0*/  STL.64 [R1+0x2b70], R20 ;  /* 0x002b701401007387 */ /* 0x0001e40000100a00 */
[----:B0-----:R-:W-:-:S02]  /*4bab0*/  IMAD.MOV.U32 R20, RZ, RZ, R6 ;  /* 0x000000ffff147224 */ /* 0x001fc400078e0006 */
[----:B------:R-:W-:-:S05]  /*4bac0*/  IMAD.MOV.U32 R21, RZ, RZ, R3 ;  /* 0x000000ffff157224 */ /* 0x000fca00078e0003 */
[----:B------:R-:W-:Y:S04]  /*4bad0*/  STL.64 [R1+0x2b88], R20 ;  /* 0x002b881401007387 */ /* 0x000fe80000100a00 */
[----:B------:R-:W2:Y:S04]  /*4bae0*/  LDL.64 R24, [R1+0x80] ;  /* 0x0000800001187983 */ /* 0x000ea80000100a00 */
[----:B--2---:R0:W-:Y:S04]  /*4baf0*/  STL.64 [R1+0x2b68], R24 ;  /* 0x002b681801007387 */ /* 0x0041e80000100a00 */
[----:B0-----:R-:W2:Y:S04]  /*4bb00*/  LDL.LU R24, [R1+0x1f0] ;  /* 0x0001f00001187983 */ /* 0x001ea80000300800 */
[----:B------:R-:W2:Y:S04]  /*4bb10*/  LDL.LU R25, [R1+0x1f4] ;  /* 0x0001f40001197983 */ /* 0x000ea80000300800 */
[----:B------:R-:W3:Y:S04]  /*4bb20*/  LDL.LU R26, [R1+0x1f8] ;  /* 0x0001f800011a7983 */ /* 0x000ee80000300800 */
        /* <DEDUP_REMOVED lines=19> */
[----:B------:R-:W4:Y:S04]  /*4bc60*/  LDL.LU R34, [R1+0x218] ;  /* 0x0002180001227983 */ /* 0x000f280000300800 */
[----:B------:R-:W4:Y:S01]  /*4bc70*/  LDL.LU R35, [R1+0x21c] ;  /* 0x00021c0001237983 */ /* 0x000f220000300800 */
[----:B------:R-:W-:Y:S01]  /*4bc80*/  IMAD.MOV.U32 R44, RZ, RZ, R2 ;  /* 0x000000ffff2c7224 */ /* 0x000fe200078e0002 */
[----:B------:R-:W-:-:S02]  /*4bc90*/  MOV R45, R0 ;  /* 0x00000000002d7202 */ /* 0x000fc40000000f00 */
[----:B------:R-:W3:Y:S04]  /*4bca0*/  LDL.LU R12, [R1+0x230] ;  /* 0x00023000010c7983 */ /* 0x000ee80000300800 */
[----:B------:R-:W3:Y:S04]  /*4bcb0*/  LDL.LU R13, [R1+0x234] ;  /* 0x00023400010d7983 */ /* 0x000ee80000300800 */
[----:B------:R-:W3:Y:S04]  /*4bcc0*/  LDL.LU R14, [R1+0x238] ;  /* 0x00023800010e7983 */ /* 0x000ee80000300800 */
[----:B------:R-:W3:Y:S01]  /*4bcd0*/  LDL.LU R15, [R1+0x23c] ;  /* 0x00023c00010f7983 */ /* 0x000ee20000300800 */
[C---:B--2---:R-:W-:Y:S03]  /*4bce0*/  HMMA.16816.F32 R44, R28.reuse, R44, R40 ;  /* 0x0000002c1c2c723c */ /* 0x044fe60000001828 */
[----:B----4-:R-:W-:Y:S04]  /*4bcf0*/  STL.64 [R1+0x2ba0], R34 ;  /* 0x002ba02201007387 */ /* 0x010fe80000100a00 */
[----:B---3--:R0:W-:Y:S04]  /*4bd00*/  STL.64 [R1+0x2b98], R32 ;  /* 0x002b982001007387 */ /* 0x0081e80000100a00 */
[----:B0-----:R-:W2:Y:S04]  /*4bd10*/  LDL.LU R32, [R1+0x220] ;  /* 0x0002200001207983 */ /* 0x001ea80000300800 */
[----:B------:R-:W2:Y:S04]  /*4bd20*/  LDL.LU R33, [R1+0x224] ;  /* 0x0002240001217983 */ /* 0x000ea80000300800 */
[----:B------:R-:W2:Y:S04]  /*4bd30*/  LDL.LU R34, [R1+0x228] ;  /* 0x0002280001227983 */ /* 0x000ea80000300800 */
[----:B------:R-:W2:Y:S04]  /*4bd40*/  LDL.LU R35, [R1+0x22c] ;  /* 0x00022c0001237983 */ /* 0x000ea80000300800 */
[----:B------:R-:W3:Y:S04]  /*4bd50*/  LDL.64 R20, [R1+0x140] ;  /* 0x0001400001147983 */ /* 0x000ee80000100a00 */
[----:B------:R-:W-:Y:S04]  /*4bd60*/  STL.64 [R1+0x2b80], R26 ;  /* 0x002b801a01007387 */ /* 0x000fe80000100a00 */
[----:B------:R0:W-:Y:S04]  /*4bd70*/  STL.64 [R1+0x2b78], R24 ;  /* 0x002b781801007387 */ /* 0x0001e80000100a00 */
[----:B0-----:R-:W4:Y:S04]  /*4bd80*/  LDL.LU R24, [R1+0x200] ;  /* 0x0002000001187983 */ /* 0x001f280000300800 */
        /* <DEDUP_REMOVED lines=8> */
[----:B------:R-:W4:Y:S04]  /*4be10*/  LDL.LU R11, [R1+0x1ec] ;  /* 0x0001ec00010b7983 */ /* 0x000f280000300800 */
[----:B------:R-:W3:Y:S04]  /*4be20*/  LDL.LU.64 R40, [R1+0x2bb8] ;  /* 0x002bb80001287983 */ /* 0x000ee80000300a00 */
[----:B------:R0:W-:Y:S04]  /*4be30*/  STL.64 [R1+0x270], R44 ;  /* 0x0002702c01007387 */ /* 0x0001e80000100a00 */
[----:B------:R-:W-:Y:S04]  /*4be40*/  STL.64 [R1+0x278], R46 ;  /* 0x0002782e01007387 */ /* 0x000fe80000100a00 */
[----:B0-----:R-:W2:Y:S02]  /*4be50*/  LDL.LU.64 R44, [R1+0x2bb0] ;  /* 0x002bb000012c7983 */ /* 0x001ea40000300a00 */
[----:B--2---:R-:W-:-:S15]  /*4be60*/  HMMA.16816.F32 R48, R28, R44, R48 ;  /* 0x0000002c1c30723c */ /* 0x004fde0000001830 */
[----:B------:R-:W-:-:S08]  /*4be70*/  NOP ;  /* 0x0000000000007918 */ /* 0x000fd00000000000 */
[----:B------:R0:W-:Y:S04]  /*4be80*/  STL.64 [R1+0x260], R48 ;  /* 0x0002603001007387 */ /* 0x0001e80000100a00 */
[----:B------:R-:W-:Y:S04]  /*4be90*/  STL.64 [R1+0x268], R50 ;  /* 0x0002683201007387 */ /* 0x000fe80000100a00 */
[----:B0-----:R-:W2:Y:S01]  /*4bea0*/  LDL.LU.64 R48, [R1+0x2ba8] ;  /* 0x002ba80001307983 */ /* 0x001ea20000300a00 */
[C---:B------:R-:W-:Y:S06]  /*4beb0*/  HMMA.16816.F32 R12, R28.reuse, R56, R12 ;  /* 0x000000381c0c723c */ /* 0x040fec000000180c */
[----:B------:R-:W-:-:S15]  /*4bec0*/  HMMA.16816.F32 R32, R28, R36, R32 ;  /* 0x000000241c20723c */ /* 0x000fde0000001820 */
[----:B------:R-:W-:-:S09]  /*4bed0*/  NOP ;  /* 0x0000000000007918 */ /* 0x000fd20000000000 */
[----:B------:R-:W-:Y:S02]  /*4bee0*/  IMAD.MOV.U32 R6, RZ, RZ, R32 ;  /* 0x000000ffff067224 */ /* 0x000fe400078e0020 */
[----:B------:R-:W-:Y:S01]  /*4bef0*/  IMAD.MOV.U32 R7, RZ, RZ, R33 ;  /* 0x000000ffff077224 */ /* 0x000fe200078e0021 */
[----:B--2---:R-:W-:-:S15]  /*4bf00*/  HMMA.16816.F32 R16, R28, R48, R16 ;  /* 0x000000301c10723c */ /* 0x004fde0000001810 */
[----:B------:R-:W-:-:S08]  /*4bf10*/  NOP ;  /* 0x0000000000007918 */ /* 0x000fd00000000000 */
[----:B------:R-:W-:Y:S04]  /*4bf20*/  STL.64 [R1+0x250], R16 ;  /* 0x0002501001007387 */ /* 0x000fe80000100a00 */
[----:B------:R3:W-:Y:S02]  /*4bf30*/  STL.64 [R1+0x258], R18 ;  /* 0x0002581201007387 */ /* 0x0007e40000100a00 */
[----:B---3--:R-:W-:Y:S02]  /*4bf40*/  HMMA.16816.F32 R16, R28, R40, R52 ;  /* 0x000000281c10723c */ /* 0x008fe40000001834 */
[----:B------:R-:W2:-:S15]  /*4bf50*/  LDL.LU R52, [R1+0x1d0] ;  /* 0x0001d00001347983 */ /* 0x000e9e0000300800 */
[----:B------:R-:W-:-:S06]  /*4bf60*/  NOP ;  /* 0x0000000000007918 */ /* 0x000fcc0000000000 */
[----:B------:R0:W-:Y:S04]  /*4bf70*/  STL.64 [R1+0x240], R16 ;  /* 0x0002401001007387 */ /* 0x0001e80000100a00 */
[----:B------:R1:W-:Y:S04]  /*4bf80*/  STL.64 [R1+0x248], R18 ;  /* 0x0002481201007387 */ /* 0x0003e80000100a00 */
[----:B------:R-:W2:Y:S04]  /*4bf90*/  LDL.LU R53, [R1+0x1d4] ;  /* 0x0001d40001357983 */ /* 0x000ea80000300800 */
[----:B------:R-:W2:Y:S04]  /*4bfa0*/  LDL.LU R54, [R1+0x1d8] ;  /* 0x0001d80001367983 */ /* 0x000ea80000300800 */
[----:B------:R-:W2:Y:S04]  /*4bfb0*/  LDL.LU R55, [R1+0x1dc] ;  /* 0x0001dc0001377983 */ /* 0x000ea80000300800 */
[----:B0-----:R-:W3:Y:S04]  /*4bfc0*/  LDL.LU R16, [R1+0x1c0] ;  /* 0x0001c00001107983 */ /* 0x001ee80000300800 */
[----:B------:R-:W3:Y:S04]  /*4bfd0*/  LDL.LU R17, [R1+0x1c4] ;  /* 0x0001c40001117983 */ /* 0x000ee80000300800 */
[----:B-1----:R-:W3:Y:S04]  /*4bfe0*/  LDL.LU R18, [R1+0x1c8] ;  /* 0x0001c80001127983 */ /* 0x002ee80000300800 */
[----:B------:R-:W3:Y:S04]  /*4bff0*/  LDL.LU R19, [R1+0x1cc] ;  /* 0x0001cc0001137983 */ /* 0x000ee80000300800 */
[----:B------:R0:W-:Y:S04]  /*4c000*/  STL.64 [R1+0x230], R12 ;  /* 0x0002300c01007387 */ /* 0x0001e80000100a00 */
[----:B------:R1:W-:Y:S04]  /*4c010*/  STL.64 [R1+0x238], R14 ;  /* 0x0002380e01007387 */ /* 0x0003e80000100a00 */
[----:B0-----:R-:W3:Y:S04]  /*4c020*/  LDL.LU R12, [R1+0x4c0] ;  /* 0x0004c000010c7983 */ /* 0x001ee80000300800 */
[----:B------:R-:W3:Y:S04]  /*4c030*/  LDL.LU R13, [R1+0x4c4] ;  /* 0x0004c400010d7983 */ /* 0x000ee80000300800 */
[----:B-1----:R-:W3:Y:S04]  /*4c040*/  LDL.LU R14, [R1+0x4c8] ;  /* 0x0004c800010e7983 */ /* 0x002ee80000300800 */
[----:B------:R-:W3:Y:S04]  /*4c050*/  LDL.LU R15, [R1+0x4cc] ;  /* 0x0004cc00010f7983 */ /* 0x000ee80000300800 */
[----:B------:R0:W-:Y:S04]  /*4c060*/  STL.64 [R1+0x228], R34 ;  /* 0x0002282201007387 */ /* 0x0001e80000100a00 */
[----:B0-----:R-:W4:Y:S04]  /*4c070*/  LDL.LU.64 R34, [R1+0x2ba0] ;  /* 0x002ba00001227983 */ /* 0x001f280000300a00 */
[----:B------:R-:W4:Y:S02]  /*4c080*/  LDL.LU.64 R32, [R1+0x2b98] ;  /* 0x002b980001207983 */ /* 0x000f240000300a00 */
[----:B----4-:R-:W-:-:S15]  /*4c090*/  HMMA.16816.F32 R32, R28, R20, R32 ;  /* 0x000000141c20723c */ /* 0x010fde0000001820 */
[----:B------:R-:W-:-:S08]  /*4c0a0*/  NOP ;  /* 0x0000000000007918 */ /* 0x000fd00000000000 */
[----:B------:R0:W-:Y:S04]  /*4c0b0*/  STL.64 [R1+0x210], R32 ;  /* 0x0002102001007387 */ /* 0x0001e80000100a00 */
[----:B------:R1:W-:Y:S04]  /*4c0c0*/  STL.64 [R1+0x218], R34 ;  /* 0x0002182201007387 */ /* 0x0003e80000100a00 */
[----:B0-----:R-:W2:Y:S01]  /*4c0d0*/  LDL.LU.64 R32, [R1+0x2b90] ;  /* 0x002b900001207983 */ /* 0x001ea20000300a00 */
[----:B-1----:R-:W-:Y:S02]  /*4c0e0*/  IMAD.MOV.U32 R35, RZ, RZ, R20 ;  /* 0x000000ffff237224 */ /* 0x002fe400078e0014 */
[----:B------:R-:W-:-:S02]  /*4c0f0*/  IMAD.MOV.U32 R34, RZ, RZ, R21 ;  /* 0x000000ffff227224 */ /* 0x000fc400078e0015 */
[----:B------:R-:W4:Y:S02]  /*4c100*/  LDL.LU.64 R20, [R1+0x2b88] ;  /* 0x002b880001147983 */ /* 0x000f240000300a00 */
[----:B----4-:R-:W-:Y:S02]  /*4c110*/  HMMA.16816.F32 R20, R28, R20, R24 ;  /* 0x000000141c14723c */ /* 0x010fe40000001818 */
[----:B------:R-:W4:Y:S04]  /*4c120*/  LDL.LU.64 R26, [R1+0x2b80] ;  /* 0x002b8000011a7983 */ /* 0x000f280000300a00 */
[----:B------:R-:W4:-:S15]  /*4c130*/  LDL.LU.64 R24, [R1+0x2b78] ;  /* 0x002b780001187983 */ /* 0x000f1e0000300a00 */
[----:B------:R-:W-:-:S02]  /*4c140*/  NOP ;  /* 0x0000000000007918 */ /* 0x000fc40000000000 */
[----:B------:R0:W-:Y:S04]  /*4c150*/  STL.64 [R1+0x200], R20 ;  /* 0x0002001401007387 */ /* 0x0001e80000100a00 */
[----:B------:R4:W-:Y:S04]  /*4c160*/  STL.64 [R1+0x208], R22 ;  /* 0x0002081601007387 */ /* 0x0009e80000100a00 */
[----:B0-----:R-:W4:Y:S02]  /*4c170*/  LDL.LU.64 R20, [R1+0x2b70] ;  /* 0x002b700001147983 */ /* 0x001f240000300a00 */
[C---:B----4-:R-:W-:Y:S02]  /*4c180*/  HMMA.16816.F32 R20, R28.reuse, R20, R24 ;  /* 0x000000141c14723c */ /* 0x050fe40000001818 */
[----:B------:R-:W4:Y:S04]  /*4c190*/  LDL.LU.64 R24, [R1+0x2b68] ;  /* 0x002b680001187983 */ /* 0x000f280000300a00 */
[----:B--2---:R-:W-:-:S15]  /*4c1a0*/  HMMA.16816.F32 R52, R28, R32, R52 ;  /* 0x000000201c34723c */ /* 0x004fde0000001834 */
[----:B------:R-:W-:-:S02]  /*4c1b0*/  NOP ;  /* 0x0000000000007918 */ /* 0x000fc40000000000 */
[----:B------:R0:W-:Y:S04]  /*4c1c0*/  STL.64 [R1+0x1f0], R20 ;  /* 0x0001f01401007387 */ /* 0x0001e80000100a00 */
[----:B------:R1:W-:Y:S04]  /*4c1d0*/  STL.64 [R1+0x1f8], R22 ;  /* 0x0001f81601007387 */ /* 0x0003e80000100a00 */
[----:B0-----:R-:W2:Y:S04]  /*4c1e0*/  LDL.LU R20, [R1+0x4b0] ;  /* 0x0004b00001147983 */ /* 0x001ea80000300800 */
[----:B------:R-:W2:Y:S04]  /*4c1f0*/  LDL.LU R21, [R1+0x4b4] ;  /* 0x0004b40001157983 */ /* 0x000ea80000300800 */
[----:B-1----:R-:W2:Y:S04]  /*4c200*/  LDL.LU R22, [R1+0x4b8] ;  /* 0x0004b80001167983 */ /* 0x002ea80000300800 */
[----:B------:R-:W2:Y:S01]  /*4c210*/  LDL.LU R23, [R1+0x4bc] ;  /* 0x0004bc0001177983 */ /* 0x000ea20000300800 */
[----:B----4-:R-:W-:Y:S06]  /*4c220*/  HMMA.16816.F32 R8, R28, R24, R8 ;  /* 0x000000181c08723c */ /* 0x010fec0000001808 */
[----:B------:R-:W-:-:S02]  /*4c230*/  IMAD.MOV.U32 R39, RZ, RZ, R24 ;  /* 0x000000ffff277224 */ /* 0x000fc400078e0018 */
[----:B------:R-:W-:-:S15]  /*4c240*/  IMAD.MOV.U32 R38, RZ, RZ, R25 ;  /* 0x000000ffff267224 */ /* 0x000fde00078e0019 */
[----:B------:R0:W-:Y:S04]  /*4c250*/  STL.64 [R1+0x1e0], R8 ;  /* 0x0001e00801007387 */ /* 0x0001e80000100a00 */
[----:B------:R1:W-:Y:S04]  /*4c260*/  STL.64 [R1+0x1e8], R10 ;  /* 0x0001e80a01007387 */ /* 0x0003e80000100a00 */
[----:B0-----:R-:W4:Y:S04]  /*4c270*/  LDL.LU R8, [R1+0x4a0] ;  /* 0x0004a00001087983 */ /* 0x001f280000300800 */
[----:B------:R-:W4:Y:S04]  /*4c280*/  LDL.LU R9, [R1+0x4a4] ;  /* 0x0004a40001097983 */ /* 0x000f280000300800 */
[----:B-1----:R-:W4:Y:S04]  /*4c290*/  LDL.LU R10, [R1+0x4a8] ;  /* 0x0004a800010a7983 */ /* 0x002f280000300800 */
[----:B------:R-:W4:Y:S04]  /*4c2a0*/  LDL.LU R11, [R1+0x4ac] ;  /* 0x0004ac00010b7983 */ /* 0x000f280000300800 */
[----:B------:R-:W4:Y:S04]  /*4c2b0*/  LDL.LU R24, [R1+0x490] ;  /* 0x0004900001187983 */ /* 0x000f280000300800 */
[----:B------:R-:W4:Y:S04]  /*4c2c0*/  LDL.LU R25, [R1+0x494] ;  /* 0x0004940001197983 */ /* 0x000f280000300800 */
[----:B------:R-:W4:Y:S04]  /*4c2d0*/  LDL.LU R26, [R1+0x498] ;  /* 0x00049800011a7983 */ /* 0x000f280000300800 */
[----:B------:R-:W4:Y:S04]  /*4c2e0*/  LDL.LU R27, [R1+0x49c] ;  /* 0x00049c00011b7983 */ /* 0x000f280000300800 */
[----:B------:R0:W-:Y:S04]  /*4c2f0*/  STL.64 [R1+0x1d0], R52 ;  /* 0x0001d03401007387 */ /* 0x0001e80000100a00 */
[----:B------:R-:W-:Y:S04]  /*4c300*/  STL.64 [R1+0x1d8], R54 ;  /* 0x0001d83601007387 */ /* 0x000fe80000100a00 */
[----:B0-----:R-:W3:Y:S04]  /*4c310*/  LDL.LU.64 R52, [R1+0x2b60] ;  /* 0x002b600001347983 */ /* 0x001ee80000300a00 */
[----:B------:R-:W-:Y:S01]  /*4c320*/  STL.64 [R1+0x2ab0], R32 ;  /* 0x002ab02001007387 */ /* 0x000fe20000100a00 */
[C---:B---3--:R-:W-:Y:S06]  /*4c330*/  HMMA.16816.F32 R16, R28.reuse, R52, R16 ;  /* 0x000000341c10723c */ /* 0x048fec0000001810 */
[----:B------:R-:W-:-:S15]  /*4c340*/  HMMA.16816.F32 R28, R28, R4, R12 ;  /* 0x000000041c1c723c */ /* 0x000fde000000180c */
[----:B------:R-:W-:-:S02]  /*4c350*/  NOP ;  /* 0x0000000000007918 */ /* 0x000fc40000000000 */
[----:B------:R-:W-:Y:S04]  /*4c360*/  STL.64 [R1+0x1c0], R16 ;  /* 0x0001c01001007387 */ /* 0x000fe80000100a00 */
[----:B------:R0:W-:Y:S04]  /*4c370*/  STL.64 [R1+0x1c8], R18 ;  /* 0x0001c81201007387 */ /* 0x0001e80000100a00 */
[----:B0-----:R-:W3:Y:S04]  /*4c380*/  LDL.LU.64 R18, [R1+0x2b58] ;  /* 0x002b580001127983 */ /* 0x001ee80000300a00 */
[----:B------:R-:W2:Y:S04]  /*4c390*/  LDL.LU.64 R16, [R1+0x2b50] ;  /* 0x002b500001107983 */ /* 0x000ea80000300a00 */
[----:B------:R0:W-:Y:S04]  /*4c3a0*/  STL.64 [R1+0x2ab8], R52 ;  /* 0x002ab83401007387 */ /* 0x0001e80000100a00 */
[----:B0-----:R-:W4:Y:S04]  /*4c3b0*/  LDL.LU R52, [R1+0x570] ;  /* 0x0005700001347983 */ /* 0x001f280000300800 */
[----:B------:R-:W4:Y:S04]  /*4c3c0*/  LDL.LU R53, [R1+0x574] ;  /* 0x0005740001357983 */ /* 0x000f280000300800 */
[----:B------:R-:W4:Y:S04]  /*4c3d0*/  LDL.LU R54, [R1+0x578] ;  /* 0x0005780001367983 */ /* 0x000f280000300800 */
[----:B------:R-:W4:Y:S04]  /*4c3e0*/  LDL.LU R55, [R1+0x57c] ;  /* 0x00057c0001377983 */ /* 0x000f280000300800 */
[----:B------:R-:W2:Y:S04]  /*4c3f0*/  LDL.LU.64 R14, [R1+0x2b48] ;  /* 0x002b4800010e7983 */ /* 0x000ea80000300a00 */
[----:B------:R-:W2:Y:S04]  /*4c400*/  LDL.LU.64 R12, [R1+0x2b40] ;  /* 0x002b4000010c7983 */ /* 0x000ea80000300a00 */
[----:B------:R0:W-:Y:S04]  /*4c410*/  STL.64 [R1+0x100], R28 ;  /* 0x0001001c01007387 */ /* 0x0001e80000100a00 */
[----:B------:R1:W-:Y:S04]  /*4c420*/  STL.64 [R1+0x108], R30 ;  /* 0x0001081e01007387 */ /* 0x0003e80000100a00 */
[----:B0-----:R-:W4:Y:S04]  /*4c430*/  LDL.LU R28, [R1+0x580] ;  /* 0x00058000011c7983 */ /* 0x001f280000300800 */
[----:B------:R-:W4:Y:S04]  /*4c440*/  LDL.LU R29, [R1+0x584] ;  /* 0x00058400011d7983 */ /* 0x000f280000300800 */
[----:B-1----:R-:W4:Y:S01]  /*4c450*/  LDL.LU R30, [R1+0x588] ;  /* 0x00058800011e7983 */ /* 0x002f220000300800 */
[----:B------:R-:W-:-:S03]  /*4c460*/  IMAD.MOV.U32 R31, RZ, RZ, R61 ;  /* 0x000000ffff1f7224 */ /* 0x000fc600078e003d */
[----:B------:R-:W4:Y:S04]  /*4c470*/  LDL.LU R61, [R1+0x2b38] ;  /* 0x002b3800013d7983 */ /* 0x000f280000300800 */
[----:B------:R-:W-:Y:S04]  /*4c480*/  STL.64 [R1+0x2ac8], R6 ;  /* 0x002ac80601007387 */ /* 0x000fe80000100a00 */
[----:B------:R0:W-:Y:S04]  /*4c490*/  STL.64 [R1+0x2ac0], R4 ;  /* 0x002ac00401007387 */ /* 0x0001e80000100a00 */
[----:B0-----:R-:W4:Y:S04]  /*4c4a0*/  LDL.LU R4, [R1+0x590] ;  /* 0x0005900001047983 */ /* 0x001f280000300800 */
[----:B------:R-:W4:Y:S04]  /*4c4b0*/  LDL.LU R5, [R1+0x594] ;  /* 0x0005940001057983 */ /* 0x000f280000300800 */
[----:B------:R-:W4:Y:S04]  /*4c4c0*/  LDL.LU R6, [R1+0x598] ;  /* 0x0005980001067983 */ /* 0x000f280000300800 */
[----:B------:R-:W4:Y:S01]  /*4c4d0*/  LDL.LU R7, [R1+0x59c] ;  /* 0x00059c0001077983 */ /* 0x000f220000300800 */
[----:B--2---:R-:W-:-:S15]  /*4c4e0*/  HMMA.16816.F32 R20, R12, R16, R20 ;  /* 0x000000100c14723c */ /* 0x004fde0000001814 */
[----:B------:R-:W-:-:S08]  /*4c4f0*/  NOP ;  /* 0x0000000000007918 */ /* 0x000fd00000000000 */
[----:B------:R0:W-:Y:S04]  /*4c500*/  STL.64 [R1+0xf0], R20 ;  /* 0x0000f01401007387 */ /* 0x0001e80000100a00 */
[----:B------:R-:W-:Y:S04]  /*4c510*/  STL.64 [R1+0xf8], R22 ;  /* 0x0000f81601007387 */ /* 0x000fe80000100a00 */
[----:B0-----:R-:W4:Y:S04]  /*4c520*/  LDL.LU.64 R20, [R1+0x2b30] ;  /* 0x002b300001147983 */ /* 0x001f280000300a00 */
[----:B---3--:R-:W-:Y:S04]  /*4c530*/  STL.64 [R1+0x2ad8], R18 ;  /* 0x002ad81201007387 */ /* 0x008fe80000100a00 */
[----:B------:R0:W-:Y:S04]  /*4c540*/  STL.64 [R1+0x2ad0], R16 ;  /* 0x002ad01001007387 */ /* 0x0001e80000100a00 */
[----:B0-----:R-:W2:Y:S04]  /*4c550*/  LDL.LU R16, [R1+0x5a0] ;  /* 0x0005a00001107983 */ /* 0x001ea80000300800 */
[----:B------:R-:W2:Y:S04]  /*4c560*/  LDL.LU R18, [R1+0x5a8] ;  /* 0x0005a80001127983 */ /* 0x000ea80000300800 */
[----:B------:R-:W2:Y:S01]  /*4c570*/  LDL.LU R19, [R1+0x5ac] ;  /* 0x0005ac0001137983 */ /* 0x000ea20000300800 */
[----:B----4-:R-:W-:-:S15]  /*4c580*/  HMMA.16816.F32 R8, R12, R20, R8 ;  /* 0x000000140c08723c */ /* 0x010fde0000001808 */
[----:B------:R-:W-:-:S08]  /*4c590*/  NOP ;  /* 0x0000000000007918 */ /* 0x000fd00000000000 */
[----:B------:R-:W-:Y:S04]  /*4c5a0*/  STL.64 [R1+0xe0], R8 ;  /* 0x0000e00801007387 */ /* 0x000fe80000100a00 */
[----:B------:R0:W-:Y:S04]  /*4c5b0*/  STL.64 [R1+0xe8], R10 ;  /* 0x0000e80a01007387 */ /* 0x0001e80000100a00 */
[----:B0-----:R-:W3:Y:S04]  /*4c5c0*/  LDL.LU.64 R10, [R1+0x2b28] ;  /* 0x002b2800010a7983 */ /* 0x001ee80000300a00 */
[----:B------:R-:W4:Y:S01]  /*4c5d0*/  LDL.LU.64 R8, [R1+0x2b20] ;  /* 0x002b200001087983 */ /* 0x000f220000300a00 */
[----:B------:R-:W0:Y:S01]  /*4c5e0*/  S2R R59, SR_TID.X ;  /* 0x00000000003b7919 */ /* 0x000e220000002100 */
[----:B------:R-:W-:-:S02]  /*4c5f0*/  IMAD.MOV.U32 R17, RZ, RZ, R61 ;  /* 0x000000ffff117224 */ /* 0x000fc400078e003d */
[----:B------:R-:W1:Y:S01]  /*4c600*/  S2R R61, SR_TID.X ;  /* 0x00000000003d7919 */ /* 0x000e620000002100 */
[----:B0-----:R-:W-:Y:S01]  /*4c610*/  LOP3.LUT R59, R59, 0x7, RZ, 0xc0, !PT ;  /* 0x000000073b3b7812 */ /* 0x001fe200078ec0ff */
[----:B-1----:R-:W-:-:S04]  /*4c620*/  IMAD.SHL.U32 R43, R61, 0x2, RZ ;  /* 0x000000023d2b7824 */ /* 0x002fc800078e00ff */
[----:B------:R-:W-:Y:S02]  /*4c630*/  IMAD R59, R59, 0x90, RZ ;  /* 0x000000903b3b7824 */ /* 0x000fe400078e02ff */
[----:B------:R-:W-:-:S03]  /*4c640*/  IMAD.SHL.U32 R58, R61, 0x40, RZ ;  /* 0x000000403d3a7824 */ /* 0x000fc600078e00ff */
[----:B------:R-:W-:-:S04]  /*4c650*/  LOP3.LUT R59, R59, 0x10, R43, 0x78, !PT ;  /* 0x000000103b3b7812 */ /* 0x000fc800078e782b */
[----:B------:R-:W-:Y:S01]  /*4c660*/  LOP3.LUT R59, R59, 0x400, R58, 0xf8, !PT ;  /* 0x000004003b3b7812 */ /* 0x000fe200078ef83a */
[----:B----4-:R-:W-:-:S15]  /*4c670*/  HMMA.16816.F32 R24, R12, R8, R24 ;  /* 0x000000080c18723c */ /* 0x010fde0000001818 */
[----:B------:R-:W-:-:S08]  /*4c680*/  NOP ;  /* 0x0000000000007918 */ /* 0x000fd00000000000 */
[----:B------:R-:W-:Y:S04]  /*4c690*/  STL.64 [R1+0xd0], R24 ;  /* 0x0000d01801007387 */ /* 0x000fe80000100a00 */
[----:B------:R-:W-:Y:S01]  /*4c6a0*/  STL [R1+0xd8], R26 ;  /* 0x0000d81a01007387 */ /* 0x000fe20000100800 */
[----:B------:R-:W-:-:S03]  /*4c6b0*/  IMAD.MOV.U32 R61, RZ, RZ, R27 ;  /* 0x000000ffff3d7224 */ /* 0x000fc600078e001b */
[----:B------:R-:W0:Y:S04]  /*4c6c0*/  LDSM.16.MT88.4 R24, [R59+UR4+0xa800] ;  /* 0x00a800043b18783b */ /* 0x000e280008004200 */
[----:B---3--:R-:W-:Y:S04]  /*4c6d0*/  STL.64 [R1+0x2ae8], R10 ;  /* 0x002ae80a01007387 */ /* 0x008fe80000100a00 */
[----:B------:R1:W-:Y:S04]  /*4c6e0*/  STL.64 [R1+0x2ae0], R8 ;  /* 0x002ae00801007387 */ /* 0x0003e80000100a00 */
[----:B-1----:R-:W3:Y:S04]  /*4c6f0*/  LDL.LU.64 R8, [R1+0x1a0] ;  /* 0x0001a00001087983 */ /* 0x002ee80000300a00 */
[----:B------:R-:W-:Y:S04]  /*4c700*/  STL [R1+0x28a0], R61 ;  /* 0x0028a03d01007387 */ /* 0x000fe80000100800 */
[----:B0-----:R-:W-:Y:S04]  /*4c710*/  STL.64 [R1+0x29d0], R26 ;  /* 0x0029d01a01007387 */ /* 0x001fe80000100a00 */
[----:B------:R0:W-:Y:S04]  /*4c720*/  STL.64 [R1+0x29c8], R24 ;  /* 0x0029c81801007387 */ /* 0x0001e80000100a00 */
[----:B0-----:R-:W4:Y:S04]  /*4c730*/  LDL.LU R24, [R1+0x5b0] ;  /* 0x0005b00001187983 */ /* 0x001f280000300800 */
[----:B------:R-:W4:Y:S04]  /*4c740*/  LDL.LU R25, [R1+0x5b4] ;  /* 0x0005b40001197983 */ /* 0x000f280000300800 */
[----:B------:R-:W4:Y:S04]  /*4c750*/  LDL.LU R26, [R1+0x5b8] ;  /* 0x0005b800011a7983 */ /* 0x000f280000300800 */
[----:B------:R-:W4:Y:S01]  /*4c760*/  LDL.LU R27, [R1+0x5bc] ;  /* 0x0005bc00011b7983 */ /* 0x000f220000300800 */
[----:B------:R-:W-:Y:S06]  /*4c770*/  HMMA.16816.F32 R4, R12, R48, R4 ;  /* 0x000000300c04723c */ /* 0x000fec0000001804 */
[----:B------:R-:W-:-:S02]  /*4c780*/  IMAD.MOV.U32 R3, RZ, RZ, R48 ;  /* 0x000000ffff037224 */ /* 0x000fc400078e0030 */
[----:B------:R-:W-:Y:S02]  /*4c790*/  IMAD.MOV.U32 R60, RZ, RZ, R49 ;  /* 0x000000ffff3c7224 */ /* 0x000fe400078e0031 */
[----:B------:R-:W-:Y:S02]  /*4c7a0*/  IMAD.MOV.U32 R22, RZ, RZ, R56 ;  /* 0x000000ffff167224 */ /* 0x000fe400078e0038 */
[----:B------:R-:W-:Y:S02]  /*4c7b0*/  IMAD.MOV.U32 R23, RZ, RZ, R57 ;  /* 0x000000ffff177224 */ /* 0x000fe400078e0039 */
[----:B------:R-:W-:Y:S02]  /*4c7c0*/  IMAD.MOV.U32 R32, RZ, RZ, R39 ;  /* 0x000000ffff207224 */ /* 0x000fe400078e0027 */
[----:B------:R-:W-:Y:S02]  /*4c7d0*/  IMAD.MOV.U32 R33, RZ, RZ, R38 ;  /* 0x000000ffff217224 */ /* 0x000fe400078e0026 */
[----:B---3--:R-:W-:-:S02]  /*4c7e0*/  IMAD.MOV.U32 R0, RZ, RZ, R8 ;  /* 0x000000ffff007224 */ /* 0x008fc400078e0008 */
[----:B------:R-:W-:Y:S01]  /*4c7f0*/  IMAD.MOV.U32 R2, RZ, RZ, R9 ;  /* 0x000000ffff027224 */ /* 0x000fe200078e0009 */
[C---:B----4-:R-:W-:Y:S06]  /*4c800*/  HMMA.16816.F32 R24, R12.reuse, R8, R24 ;  /* 0x000000080c18723c */ /* 0x050fec0000001818 */
[----:B--2---:R-:W-:-:S15]  /*4c810*/  HMMA.16816.F32 R8, R12, R44, R16 ;  /* 0x0000002c0c08723c */ /* 0x004fde0000001810 */
[----:B------:R-:W-:-:S02]  /*4c820*/  NOP ;  /* 0x0000000000007918 */ /* 0x000fc40000000000 */
[----:B------:R-:W-:Y:S04]  /*4c830*/  STL.64 [R1+0xc0], R24 ;  /* 0x0000c01801007387 */ /* 0x000fe80000100a00 */
[----:B------:R-:W-:Y:S04]  /*4c840*/  STL.64 [R1+0xc8], R26 ;  /* 0x0000c81a01007387 */ /* 0x000fe80000100a00 */
[----:B------:R-:W-:Y:S04]  /*4c850*/  STL [R1+0x2a9c], R2 ;  /* 0x002a9c0201007387 */ /* 0x000fe80000100800 */
[----:B------:R-:W-:Y:S04]  /*4c860*/  STL [R1+0x2a98], R0 ;  /* 0x002a980001007387 */ /* 0x000fe80000100800 */
[----:B------:R-:W-:Y:S04]  /*4c870*/  STL.64 [R1+0x2a70], R44 ;  /* 0x002a702c01007387 */ /* 0x000fe80000100a00 */
[----:B------:R-:W-:Y:S04]  /*4c880*/  STL.64 [R1+0xb0], R8 ;  /* 0x0000b00801007387 */ /* 0x000fe80000100a00 */
[----:B------:R-:W-:Y:S04]  /*4c890*/  STL.64 [R1+0xb8], R10 ;  /* 0x0000b80a01007387 */ /* 0x000fe80000100a00 */
[----:B------:R-:W-:Y:S04]  /*4c8a0*/  STL.64 [R1+0xa0], R4 ;  /* 0x0000a00401007387 */ /* 0x000fe80000100a00 */
[----:B------:R0:W-:Y:S04]  /*4c8b0*/  STL.64 [R1+0xa8], R6 ;  /* 0x0000a80601007387 */ /* 0x0001e80000100a00 */
[----:B------:R-:W2:Y:S01]  /*4c8c0*/  LDL.LU.64 R48, [R1+0x2b18] ;  /* 0x002b180001307983 */ /* 0x000ea20000300a00 */
[----:B0-----:R-:W-:-:S15]  /*4c8d0*/  HMMA.16816.F32 R4, R12, R40, R28 ;  /* 0x000000280c04723c */ /* 0x001fde000000181c */
[----:B------:R-:W-:-:S08]  /*4c8e0*/  NOP ;  /* 0x0000000000007918 */ /* 0x000fd00000000000 */
[----:B------:R-:W-:Y:S04]  /*4c8f0*/  STL.64 [R1+0x90], R4 ;  /* 0x0000900401007387 */ /* 0x000fe80000100a00 */
[----:B------:R0:W-:Y:S02]  /*4c900*/  STL.64 [R1+0x98], R6 ;  /* 0x0000980601007387 */ /* 0x0001e40000100a00 */
[----:B0-----:R-:W-:Y:S01]  /*4c910*/  HMMA.16816.F32 R4, R12, R56, R52 ;  /* 0x000000380c04723c */ /* 0x001fe20000001834 */
[----:B------:R-:W-:Y:S02]  /*4c920*/  IMAD.MOV.U32 R45, RZ, RZ, R40 ;  /* 0x000000ffff2d7224 */ /* 0x000fe400078e0028 */
[----:B------:R-:W-:Y:S02]  /*4c930*/  IMAD.MOV.U32 R44, RZ, RZ, R41 ;  /* 0x000000ffff2c7224 */ /* 0x000fe400078e0029 */
[----:B------:R-:W3:-:S15]  /*4c940*/  LDL.LU.64 R40, [R1+0x2b10] ;  /* 0x002b100001287983 */ /* 0x000ede0000300a00 */
[----:B------:R-:W-:-:S03]  /*4c950*/  NOP ;  /* 0x0000000000007918 */ /* 0x000fc60000000000 */
[----:B------:R-:W-:Y:S04]  /*4c960*/  STL.64 [R1+0x50], R4 ;  /* 0x0000500401007387 */ /* 0x000fe80000100a00 */
[----:B------:R-:W-:Y:S04]  /*4c970*/  STL [R1+0x58], R6 ;  /* 0x0000580601007387 */ /* 0x000fe80000100800 */
[----:B------:R-:W4:Y:S04]  /*4c980*/  LDL.LU R28, [R1+0x560] ;  /* 0x00056000011c7983 */ /* 0x000f280000300800 */
[----:B------:R-:W4:Y:S04]  /*4c990*/  LDL.LU R29, [R1+0x564] ;  /* 0x00056400011d7983 */ /* 0x000f280000300800 */
[----:B------:R-:W4:Y:S04]  /*4c9a0*/  LDL.LU R30, [R1+0x568] ;  /* 0x00056800011e7983 */ /* 0x000f280000300800 */
[----:B------:R-:W4:Y:S04]  /*4c9b0*/  LDL.LU R31, [R1+0x56c] ;  /* 0x00056c00011f7983 */ /* 0x000f280000300800 */
[----:B------:R-:W-:Y:S04]  /*4c9c0*/  STL.64 [R1+0x2af8], R22 ;  /* 0x002af81601007387 */ /* 0x000fe80000100a00 */
[----:B------:R0:W-:Y:S04]  /*4c9d0*/  STL.64 [R1+0x2af0], R20 ;  /* 0x002af01401007387 */ /* 0x0001e80000100a00 */
[----:B------:R1:W-:Y:S04]  /*4c9e0*/  STL.64 [R1+0x2b00], R32 ;  /* 0x002b002001007387 */ /* 0x0003e80000100a00 */
[----:B------:R-:W2:Y:S04]  /*4c9f0*/  LDL.LU R52, [R1+0x520] ;  /* 0x0005200001347983 */ /* 0x000ea80000300800 */
[----:B------:R-:W2:Y:S04]  /*4ca00*/  LDL.LU R53, [R1+0x524] ;  /* 0x0005240001357983 */ /* 0x000ea80000300800 */
[----:B------:R-:W2:Y:S04]  /*4ca10*/  LDL.LU R54, [R1+0x528] ;  /* 0x0005280001367983 */ /* 0x000ea80000300800 */
[----:B------:R-:W2:Y:S04]  /*4ca20*/  LDL.LU R55, [R1+0x52c] ;  /* 0x00052c0001377983 */ /* 0x000ea80000300800 */
[----:B------:R-:W3:Y:S04]  /*4ca30*/  LDL.LU R8, [R1+0x540] ;  /* 0x0005400001087983 */ /* 0x000ee80000300800 */
[----:B------:R-:W3:Y:S04]  /*4ca40*/  LDL.LU R9, [R1+0x544] ;  /* 0x0005440001097983 */ /* 0x000ee80000300800 */
[----:B------:R-:W3:Y:S04]  /*4ca50*/  LDL.LU R10, [R1+0x548] ;  /* 0x00054800010a7983 */ /* 0x000ee80000300800 */
[----:B------:R-:W3:Y:S01]  /*4ca60*/  LDL.LU R11, [R1+0x54c] ;  /* 0x00054c00010b7983 */ /* 0x000ee20000300800 */
[----:B0-----:R-:W-:-:S03]  /*4ca70*/  IMAD.MOV.U32 R21, RZ, RZ, R34 ;  /* 0x000000ffff157224 */ /* 0x001fc600078e0022 */
[----:B-1----:R-:W2:Y:S04]  /*4ca80*/  LDL.LU R32, [R1+0x550] ;  /* 0x0005500001207983 */ /* 0x002ea80000300800 */
[----:B------:R-:W2:Y:S01]  /*4ca90*/  LDL.LU R33, [R1+0x554] ;  /* 0x0005540001217983 */ /* 0x000ea20000300800 */
[----:B------:R-:W-:-:S03]  /*4caa0*/  IMAD.MOV.U32 R20, RZ, RZ, R35 ;  /* 0x000000ffff147224 */ /* 0x000fc600078e0023 */
[----:B------:R-:W2:Y:S04]  /*4cab0*/  LDL.LU R34, [R1+0x558] ;  /* 0x0005580001227983 */ /* 0x000ea80000300800 */
[----:B------:R-:W2:Y:S04]  /*4cac0*/  LDL.LU R35, [R1+0x55c] ;  /* 0x00055c0001237983 */ /* 0x000ea80000300800 */
[----:B------:R-:W3:Y:S04]  /*4cad0*/  LDL.LU.64 R16, [R1+0x130] ;  /* 0x0001300001107983 */ /* 0x000ee80000300a00 */
[----:B------:R-:W3:Y:S04]  /*4cae0*/  LDL.LU R24, [R1+0x530] ;  /* 0x0005300001187983 */ /* 0x000ee80000300800 */
[----:B------:R-:W3:Y:S04]  /*4caf0*/  LDL.LU R25, [R1+0x534] ;  /* 0x0005340001197983 */ /* 0x000ee80000300800 */
[----:B------:R-:W3:Y:S04]  /*4cb00*/  LDL.LU R26, [R1+0x538] ;  /* 0x00053800011a7983 */ /* 0x000ee80000300800 */
[----:B------:R-:W3:Y:S01]  /*4cb10*/  LDL.LU R27, [R1+0x53c] ;  /* 0x00053c00011b7983 */ /* 0x000ee20000300800 */
[----:B------:R-:W-:-:S03]  /*4cb20*/  MOV R61, R7 ;  /* 0x00000007003d7202 */ /* 0x000fc60000000f00 */
[----:B------:R-:W3:Y:S04]  /*4cb30*/  LDL.LU.64 R4, [R1+0x120] ;  /* 0x0001200001047983 */ /* 0x000ee80000300a00 */
[----:B------:R-:W3:Y:S04]  /*4cb40*/  LDL.LU R56, [R1+0x510] ;  /* 0x0005100001387983 */ /* 0x000ee80000300800 */
[----:B------:R-:W3:Y:S04]  /*4cb50*/  LDL.LU R57, [R1+0x514] ;  /* 0x0005140001397983 */ /* 0x000ee80000300800 */
[----:B------:R-:W3:Y:S04]  /*4cb60*/  LDL.LU R58, [R1+0x518] ;  /* 0x00051800013a7983 */ /* 0x000ee80000300800 */
[----:B------:R-:W3:Y:S04]  /*4cb70*/  LDL.LU R59, [R1+0x51c] ;  /* 0x00051c00013b7983 */ /* 0x000ee80000300800 */
[----:B------:R-:W-:Y:S01]  /*4cb80*/  STL [R1+0x28a4], R61 ;  /* 0x0028a43d01007387 */ /* 0x000fe20000100800 */
[----:B------:R-:W-:-:S02]  /*4cb90*/  IMAD.MOV.U32 R47, RZ, RZ, R36 ;  /* 0x000000ffff2f7224 */ /* 0x000fc400078e0024 */
[----:B------:R-:W-:Y:S01]  /*4cba0*/  IMAD.MOV.U32 R46, RZ, RZ, R37 ;  /* 0x000000ffff2e7224 */ /* 0x000fe200078e0025 */
[----:B----4-:R-:W-:-:S15]  /*4cbb0*/  HMMA.16816.F32 R28, R12, R36, R28 ;  /* 0x000000240c1c723c */ /* 0x010fde000000181c */
[----:B------:R-:W-:-:S08]  /*4cbc0*/  NOP ;  /* 0x0000000000007918 */ /* 0x000fd00000000000 */
[----:B------:R0:W-:Y:S04]  /*4cbd0*/  STL.64 [R1+0x40], R28 ;  /* 0x0000401c01007387 */ /* 0x0001e80000100a00 */
[----:B------:R1:W-:Y:S04]  /*4cbe0*/  STL.64 [R1+0x48], R30 ;  /* 0x0000481e01007387 */ /* 0x0003e80000100a00 */
[----:B------:R-:W4:Y:S04]  /*4cbf0*/  LDL.LU.64 R36, [R1+0x2b08] ;  /* 0x002b080001247983 */ /* 0x000f280000300a00 */
[----:B------:R-:W4:Y:S04]  /*4cc00*/  LDL.LU R50, [R1+0x488] ;  /* 0x0004880001327983 */ /* 0x000f280000300800 */
[----:B------:R-:W4:Y:S04]  /*4cc10*/  LDL.LU R51, [R1+0x48c] ;  /* 0x00048c0001337983 */ /* 0x000f280000300800 */
[----:B------:R-:W4:Y:S04]  /*4cc20*/  LDL.LU R42, [R1+0x478] ;  /* 0x00047800012a7983 */ /* 0x000f280000300800 */
[----:B------:R-:W4:Y:S04]  /*4cc30*/  LDL.LU R43, [R1+0x47c] ;  /* 0x00047c00012b7983 */ /* 0x000f280000300800 */
[----:B------:R-:W4:Y:S04]  /*4cc40*/  LDL.LU R38, [R1+0x468] ;  /* 0x0004680001267983 */ /* 0x000f280000300800 */
[----:B------:R-:W4:Y:S01]  /*4cc50*/  LDL.LU R39, [R1+0x46c] ;  /* 0x00046c0001277983 */ /* 0x000f220000300800 */
[C---:B--2---:R-:W-:Y:S03]  /*4cc60*/  HMMA.16816.F32 R20, R12.reuse, R20, R32 ;  /* 0x000000140c14723c */ /* 0x044fe60000001820 */
[----:B0-----:R-:W2:Y:S04]  /*4cc70*/  LDL.LU R28, [R1+0x3a0] ;  /* 0x0003a000011c7983 */ /* 0x001ea80000300800 */
[----:B------:R-:W2:Y:S04]  /*4cc80*/  LDL.LU R29, [R1+0x3a4] ;  /* 0x0003a400011d7983 */ /* 0x000ea80000300800 */
[----:B-1----:R-:W2:Y:S04]  /*4cc90*/  LDL.LU R30, [R1+0x3a8] ;  /* 0x0003a800011e7983 */ /* 0x002ea80000300800 */
[----:B------:R-:W2:Y:S04]  /*4cca0*/  LDL.LU R31, [R1+0x3ac] ;  /* 0x0003ac00011f7983 */ /* 0x000ea80000300800 */
[----:B------:R-:W4:Y:S01]  /*4ccb0*/  LDL.LU.64 R32, [R1+0x2b00] ;  /* 0x002b000001207983 */ /* 0x000f220000300a00 */
[C---:B---3--:R-:W-:Y:S06]  /*4ccc0*/  HMMA.16816.F32 R8, R12.reuse, R16, R8 ;  /* 0x000000100c08723c */ /* 0x048fec0000001808 */
[----:B------:R-:W-:Y:S01]  /*4ccd0*/  HMMA.16816.F32 R24, R12, R4, R24 ;  /* 0x000000040c18723c */ /* 0x000fe20000001818 */
[----:B------:R-:W-:-:S02]  /*4cce0*/  IMAD.MOV.U32 R2, RZ, RZ, R16 ;  /* 0x000000ffff027224 */ /* 0x000fc400078e0010 */
[----:B------:R-:W-:Y:S01]  /*4ccf0*/  IMAD.MOV.U32 R0, RZ, RZ, R17 ;  /* 0x000000ffff007224 */ /* 0x000fe200078e0011 */
[----:B------:R-:W-:Y:S01]  /*4cd00*/  STL.64 [R1+0x30], R20 ;  /* 0x0000301401007387 */ /* 0x000fe20000100a00 */
[----:B------:R-:W-:-:S03]  /*4cd10*/  IMAD.MOV.U32 R61, RZ, RZ, R23 ;  /* 0x000000ffff3d7224 */ /* 0x000fc600078e0017 */
[----:B------:R0:W-:Y:S04]  /*4cd20*/  STL [R1+0x38], R22 ;  /* 0x0000381601007387 */ /* 0x0001e80000100800 */
[----:B0-----:R-:W3:Y:S04]  /*4cd30*/  LDL.LU.64 R22, [R1+0x2af8] ;  /* 0x002af80001167983 */ /* 0x001ee80000300a00 */
[----:B------:R-:W2:Y:S04]  /*4cd40*/  LDL.LU.64 R20, [R1+0x2af0] ;  /* 0x002af00001147983 */ /* 0x000ea80000300a00 */
[----:B------:R-:W-:Y:S04]  /*4cd50*/  STL [R1+0x28a8], R61 ;  /* 0x0028a83d01007387 */ /* 0x000fe80000100800 */
[----:B------:R-:W-:Y:S04]  /*4cd60*/  STL.64 [R1+0x20], R8 ;  /* 0x0000200801007387 */ /* 0x000fe80000100a00 */
[----:B------:R0:W-:Y:S04]  /*4cd70*/  STL.64 [R1+0x28], R10 ;  /* 0x0000280a01007387 */ /* 0x0001e80000100a00 */
[----:B0-----:R-:W3:Y:S04]  /*4cd80*/  LDL.LU.64 R10, [R1+0x2ae8] ;  /* 0x002ae800010a7983 */ /* 0x001ee80000300a00 */
[----:B------:R-:W3:Y:S04]  /*4cd90*/  LDL.LU.64 R8, [R1+0x2ae0] ;  /* 0x002ae00001087983 */ /* 0x000ee80000300a00 */
[----:B------:R-:W3:Y:S04]  /*4cda0*/  LDL.LU.64 R18, [R1+0x2ad8] ;  /* 0x002ad80001127983 */ /* 0x000ee80000300a00 */
[----:B------:R-:W2:Y:S04]  /*4cdb0*/  LDL.LU.64 R16, [R1+0x2ad0] ;  /* 0x002ad00001107983 */ /* 0x000ea80000300a00 */
[----:B------:R-:W-:Y:S04]  /*4cdc0*/  STL.64 [R1+0x10], R24 ;  /* 0x0000101801007387 */ /* 0x000fe80000100a00 */
[----:B------:R0:W-:Y:S04]  /*4cdd0*/  STL.64 [R1+0x18], R26 ;  /* 0x0000181a01007387 */ /* 0x0001e80000100a00 */
[----:B------:R-:W3:Y:S01]  /*4cde0*/  LDL.LU.64 R6, [R1+0x2ac8] ;  /* 0x002ac80001067983 */ /* 0x000ee20000300a00 */
[----:B0-----:R-:W-:-:S02]  /*4cdf0*/  IMAD.MOV.U32 R27, RZ, RZ, R4 ;  /* 0x000000ffff1b7224 */ /* 0x001fc400078e0004 */
[----:B------:R-:W-:Y:S02]  /*4ce00*/  IMAD.MOV.U32 R26, RZ, RZ, R5 ;  /* 0x000000ffff1a7224 */ /* 0x000fe400078e0005 */
[----:B------:R-:W2:Y:S01]  /*4ce10*/  LDL.LU.64 R4, [R1+0x2ac0] ;  /* 0x002ac00001047983 */ /* 0x000ea20000300a00 */
[----:B----4-:R-:W-:Y:S03]  /*4ce20*/  HMMA.16816.F32 R32, R12, R32, R52 ;  /* 0x000000200c20723c */ /* 0x010fe60000001834 */
[----:B------:R-:W4:-:S15]  /*4ce30*/  LDL.LU.64 R52, [R1+0x2ab8] ;  /* 0x002ab80001347983 */ /* 0x000f1e0000300a00 */
[----:B------:R-:W-:-:S05]  /*4ce40*/  NOP ;  /* 0x0000000000007918 */ /* 0x000fca0000000000 */
[----:B------:R0:W-:Y:S04]  /*4ce50*/  STL.64 [R1], R32 ;  /* 0x0000002001007387 */ /* 0x0001e80000100a00 */
[----:B------:R1:W-:Y:S04]  /*4ce60*/  STL [R1+0x8], R34 ;  /* 0x0000082201007387 */ /* 0x0003e80000100800 */
[----:B0-----:R-:W3:Y:S01]  /*4ce70*/  LDL.LU.64 R32, [R1+0x2ab0] ;  /* 0x002ab00001207983 */ /* 0x001ee20000300a00 */
[----:B------:R-:W-:-:S03]  /*4ce80*/  IMAD.MOV.U32 R61, RZ, RZ, R35 ;  /* 0x000000ffff3d7224 */ /* 0x000fc600078e0023 */
[----:B-1----:R-:W4:Y:S01]  /*4ce90*/  LDL.LU.64 R34, [R1+0x2aa8] ;  /* 0x002aa80001227983 */ /* 0x002f220000300a00 */
[----:B---3--:R-:W-:Y:S06]  /*4cea0*/  HMMA.16816.F32 R56, R12, R32, R56 ;  /* 0x000000200c38723c */ /* 0x008fec0000001838 */
[----:B------:R-:W-:Y:S02]  /*4ceb0*/  IMAD.MOV.U32 R25, RZ, RZ, R32 ;  /* 0x000000ffff197224 */ /* 0x000fe400078e0020 */
[----:B------:R-:W-:Y:S02]  /*4cec0*/  IMAD.MOV.U32 R24, RZ, RZ, R33 ;  /* 0x000000ffff187224 */ /* 0x000fe400078e0021 */
[----:B------:R-:W4:-:S13]  /*4ced0*/  LDL.LU.64 R32, [R1+0x2aa0] ;  /* 0x002aa00001207983 */ /* 0x000f1a0000300a00 */
[----:B------:R-:W-:Y:S04]  /*4cee0*/  STL.64 [R1+0x2758], R58 ;  /* 0x0027583a01007387 */ /* 0x000fe80000100a00 */
[----:B------:R0:W-:Y:S04]  /*4cef0*/  STL.64 [R1+0x2750], R56 ;  /* 0x0027503801007387 */ /* 0x0001e80000100a00 */
[----:B0-----:R-:W3:Y:S04]  /*4cf00*/  LDL.LU R56, [R1+0x500] ;  /* 0x0005000001387983 */ /* 0x001ee80000300800 */
[----:B------:R-:W3:Y:S04]  /*4cf10*/  LDL.LU R57, [R1+0x504] ;  /* 0x0005040001397983 */ /* 0x000ee80000300800 */
[----:B------:R-:W3:Y:S04]  /*4cf20*/  LDL.LU R58, [R1+0x508] ;  /* 0x00050800013a7983 */ /* 0x000ee80000300800 */
[----:B------:R-:W3:Y:S01]  /*4cf30*/  LDL.LU R59, [R1+0x50c] ;  /* 0x00050c00013b7983 */ /* 0x000ee20000300800 */
[----:B--2---:R-:W-:Y:S06]  /*4cf40*/  HMMA.16816.F32 R48, R12, R4, R48 ;  /* 0x000000040c30723c */ /* 0x004fec0000001830 */
[C---:B----4-:R-:W-:Y:S06]  /*4cf50*/  HMMA.16816.F32 R40, R32.reuse, R16, R40 ;  /* 0x000000102028723c */ /* 0x050fec0000001828 */
[----:B------:R-:W-:Y:S06]  /*4cf60*/  HMMA.16816.F32 R36, R32, R20, R36 ;  /* 0x000000142024723c */ /* 0x000fec0000001824 */
[----:B---3--:R-:W-:-:S15]  /*4cf70*/  HMMA.16816.F32 R52, R12, R52, R56 ;  /* 0x000000340c34723c */ /* 0x008fde0000001838 */
[----:B------:R-:W-:-:S08]  /*4cf80*/  NOP ;  /* 0x0000000000007918 */ /* 0x000fd00000000000 */
        /* <DEDUP_REMOVED lines=8> */
[----:B------:R-:W-:Y:S04]  /*4d010*/  STL.64 [R1+0x2768], R42 ;  /* 0x0027682a01007387 */ /* 0x000fe80000100a00 */
[----:B------:R0:W-:Y:S04]  /*4d020*/  STL.64 [R1+0x2760], R40 ;  /* 0x0027602801007387 */ /* 0x0001e80000100a00 */
[----:B------:R-:W-:Y:S04]  /*4d030*/  STL.64 [R1+0x2778], R38 ;  /* 0x0027782601007387 */ /* 0x000fe80000100a00 */
[----:B------:R1:W-:Y:S04]  /*4d040*/  STL.64 [R1+0x2770], R36 ;  /* 0x0027702401007387 */ /* 0x0003e80000100a00 */
[----:B------:R-:W-:Y:S04]  /*4d050*/  STL.64 [R1+0x2a60], R10 ;  /* 0x002a600a01007387 */ /* 0x000fe80000100a00 */
[----:B0-----:R-:W2:Y:S04]  /*4d060*/  LDL.LU.64 R40, [R1+0x140] ;  /* 0x0001400001287983 */ /* 0x001ea80000300a00 */
[----:B------:R0:W-:Y:S04]  /*4d070*/  STL.64 [R1+0x3a0], R4 ;  /* 0x0003a00401007387 */ /* 0x0001e80000100a00 */
[----:B------:R-:W-:Y:S04]  /*4d080*/  STL.64 [R1+0x3a8], R6 ;  /* 0x0003a80601007387 */ /* 0x000fe80000100a00 */
[----:B------:R-:W3:Y:S01]  /*4d090*/  LDL.64 R42, [R1+0x148] ;  /* 0x00014800012a7983 */ /* 0x000ee20000100a00 */
[----:B-1----:R-:W-:-:S02]  /*4d0a0*/  IMAD.MOV.U32 R36, RZ, RZ, R27 ;  /* 0x000000ffff247224 */ /* 0x002fc400078e001b */
[----:B------:R-:W-:Y:S01]  /*4d0b0*/  IMAD.MOV.U32 R37, RZ, RZ, R26 ;  /* 0x000000ffff257224 */ /* 0x000fe200078e001a */
[----:B---3--:R-:W-:Y:S04]  /*4d0c0*/  STL.64 [R1+0x2a10], R42 ;  /* 0x002a102a01007387 */ /* 0x008fe80000100a00 */
[----:B--2---:R-:W-:Y:S04]  /*4d0d0*/  STL.64 [R1+0x2a08], R40 ;  /* 0x002a082801007387 */ /* 0x004fe80000100a00 */
[----:B------:R-:W2:Y:S04]  /*4d0e0*/  LDL R38, [R1+0x128] ;  /* 0x0001280001267983 */ /* 0x000ea80000100800 */
[----:B------:R-:W2:Y:S04]  /*4d0f0*/  LDL R39, [R1+0x12c] ;  /* 0x00012c0001277983 */ /* 0x000ea80000100800 */
[----:B--2---:R-:W-:Y:S04]  /*4d100*/  STL.64 [R1+0x29f0], R38 ;  /* 0x0029f02601007387 */ /* 0x004fe80000100a00 */
[----:B------:R1:W-:Y:S04]  /*4d110*/  STL.64 [R1+0x29e8], R36 ;  /* 0x0029e82401007387 */ /* 0x0003e80000100a00 */
[----:B------:R-:W2:Y:S04]  /*4d120*/  LDL.LU.64 R56, [R1+0x80] ;  /* 0x0000800001387983 */ /* 0x000ea80000300a00 */
[----:B------:R-:W3:Y:S01]  /*4d130*/  LDL.LU.64 R58, [R1+0x88] ;  /* 0x00008800013a7983 */ /* 0x000ee20000300a00 */
[----:B------:R-:W-:-:S02]  /*4d140*/  IMAD.MOV.U32 R52, RZ, RZ, R25 ;  /* 0x000000ffff347224 */ /* 0x000fc400078e0019 */
[----:B------:R-:W-:Y:S01]  /*4d150*/  IMAD.MOV.U32 R53, RZ, RZ, R24 ;  /* 0x000000ffff357224 */ /* 0x000fe200078e0018 */
[----:B---3--:R-:W-:Y:S04]  /*4d160*/  STL.64 [R1+0x2a00], R58 ;  /* 0x002a003a01007387 */ /* 0x008fe80000100a00 */
[----:B--2---:R-:W-:Y:S04]  /*4d170*/  STL.64 [R1+0x29f8], R56 ;  /* 0x0029f83801007387 */ /* 0x004fe80000100a00 */
[----:B------:R-:W2:Y:S04]  /*4d180*/  LDL R54, [R1+0x78] ;  /* 0x0000780001367983 */ /* 0x000ea80000100800 */
[----:B------:R-:W2:Y:S04]  /*4d190*/  LDL R55, [R1+0x7c] ;  /* 0x00007c0001377983 */ /* 0x000ea80000100800 */
[----:B--2---:R-:W-:Y:S04]  /*4d1a0*/  STL.64 [R1+0x2a20], R54 ;  /* 0x002a203601007387 */ /* 0x004fe80000100a00 */
        /* <DEDUP_REMOVED lines=11> */
[----:B0-----:R-:W-:Y:S01]  /*4d260*/  IMAD.MOV.U32 R4, RZ, RZ, R2 ;  /* 0x000000ffff047224 */ /* 0x001fe200078e0002 */
[----:B------:R-:W-:-:S02]  /*4d270*/  MOV R5, R0 ;  /* 0x0000000000057202 */ /* 0x000fc40000000f00 */
[----:B---3--:R-:W-:Y:S04]  /*4d280*/  STL.64 [R1+0x2a40], R26 ;  /* 0x002a401a01007387 */ /* 0x008fe80000100a00 */
[----:B--2---:R0:W-:Y:S04]  /*4d290*/  STL.64 [R1+0x2a38], R24 ;  /* 0x002a381801007387 */ /* 0x0041e80000100a00 */
[----:B------:R-:W2:Y:S04]  /*4d2a0*/  LDL.LU R2, [R1+0x2a9c] ;  /* 0x002a9c0001027983 */ /* 0x000ea80000300800 */
[----:B------:R-:W3:Y:S04]  /*4d2b0*/  LDL.LU R0, [R1+0x2a98] ;  /* 0x002a980001007983 */ /* 0x000ee80000300800 */
[----:B------:R-:W-:Y:S04]  /*4d2c0*/  STL.64 [R1+0x2a48], R4 ;  /* 0x002a480401007387 */ /* 0x000fe80000100a00 */
[----:B-1----:R-:W4:Y:S04]  /*4d2d0*/  LDL.LU R36, [R1+0x3e0] ;  /* 0x0003e00001247983 */ /* 0x002f280000300800 */
[----:B------:R-:W4:Y:S04]  /*4d2e0*/  LDL.LU R37, [R1+0x3e4] ;  /* 0x0003e40001257983 */ /* 0x000f280000300800 */
[----:B------:R-:W4:Y:S04]  /*4d2f0*/  LDL.LU R38, [R1+0x3e8] ;  /* 0x0003e80001267983 */ /* 0x000f280000300800 */
[----:B------:R-:W4:Y:S01]  /*4d300*/  LDL.LU R39, [R1+0x3ec] ;  /* 0x0003ec0001277983 */ /* 0x000f220000300800 */
[----:B------:R-:W-:-:S02]  /*4d310*/  IMAD.MOV.U32 R12, RZ, RZ, R22 ;  /* 0x000000ffff0c7224 */ /* 0x000fc400078e0016 */
[----:B------:R-:W-:Y:S02]  /*4d320*/  IMAD.MOV.U32 R13, RZ, RZ, R23 ;  /* 0x000000ffff0d7224 */ /* 0x000fe400078e0017 */
[----:B0-----:R-:W-:Y:S02]  /*4d330*/  IMAD.MOV.U32 R25, RZ, RZ, R44 ;  /* 0x000000ffff197224 */ /* 0x001fe400078e002c */
[----:B------:R-:W-:Y:S02]  /*4d340*/  IMAD.MOV.U32 R24, RZ, RZ, R45 ;  /* 0x000000ffff187224 */ /* 0x000fe400078e002d */
[----:B--2---:R-:W-:Y:S02]  /*4d350*/  IMAD.MOV.U32 R45, RZ, RZ, R2 ;  /* 0x000000ffff2d7224 */ /* 0x004fe400078e0002 */
[----:B---3--:R-:W-:Y:S01]  /*4d360*/  IMAD.MOV.U32 R44, RZ, RZ, R0 ;  /* 0x000000ffff2c7224 */ /* 0x008fe200078e0000 */
[----:B----4-:R-:W-:Y:S04]  /*4d370*/  STL.64 [R1+0x2a58], R38 ;  /* 0x002a582601007387 */ /* 0x010fe80000100a00 */
[----:B------:R0:W-:Y:S04]  /*4d380*/  STL.64 [R1+0x2a50], R36 ;  /* 0x002a502401007387 */ /* 0x0001e80000100a00 */
[----:B------:R-:W2:Y:S04]  /*4d390*/  LDL.LU R22, [R1+0x2a94] ;  /* 0x002a940001167983 */ /* 0x000ea80000300800 */
[----:B------:R-:W3:Y:S04]  /*4d3a0*/  LDL.LU R23, [R1+0x2a90] ;  /* 0x002a900001177983 */ /* 0x000ee80000300800 */
[----:B------:R1:W-:Y:S04]  /*4d3b0*/  STL.64 [R1+0x2a68], R12 ;  /* 0x002a680c01007387 */ /* 0x0003e80000100a00 */
[----:B------:R-:W4:Y:S04]  /*4d3c0*/  LDL.LU R0, [R1+0x2a8c] ;  /* 0x002a8c0001007983 */ /* 0x000f280000300800 */
[----:B------:R-:W2:Y:S04]  /*4d3d0*/  LDL.LU R2, [R1+0x2a88] ;  /* 0x002a880001027983 */ /* 0x000ea80000300800 */
[----:B------:R-:W3:Y:S04]  /*4d3e0*/  LDL.LU R16, [R1+0x450] ;  /* 0x0004500001107983 */ /* 0x000ee80000300800 */
[----:B------:R-:W3:Y:S04]  /*4d3f0*/  LDL.LU R17, [R1+0x454] ;  /* 0x0004540001117983 */ /* 0x000ee80000300800 */
[----:B------:R-:W3:Y:S04]  /*4d400*/  LDL.LU R18, [R1+0x458] ;  /* 0x0004580001127983 */ /* 0x000ee80000300800 */
[----:B------:R-:W3:Y:S01]  /*4d410*/  LDL.LU R19, [R1+0x45c] ;  /* 0x00045c0001137983 */ /* 0x000ee20000300800 */
[----:B0-----:R-:W-:-:S03]  /*4d420*/  IMAD.MOV.U32 R36, RZ, RZ, R3 ;  /* 0x000000ffff247224 */ /* 0x001fc600078e0003 */
[----:B------:R-:W4:Y:S01]  /*4d430*/  LDL.LU R3, [R1+0x2a84] ;  /* 0x002a840001037983 */ /* 0x000f220000300800 */
[----:B------:R-:W-:-:S03]  /*4d440*/  IMAD.MOV.U32 R37, RZ, RZ, R60 ;  /* 0x000000ffff257224 */ /* 0x000fc600078e003c */
[----:B------:R-:W2:Y:S04]  /*4d450*/  LDL.LU R60, [R1+0x2a80] ;  /* 0x002a8000013c7983 */ /* 0x000ea80000300800 */
[----:B-1----:R-:W4:Y:S04]  /*4d460*/  LDL.LU R12, [R1+0x440] ;  /* 0x00044000010c7983 */ /* 0x002f280000300800 */
[----:B------:R-:W4:Y:S01]  /*4d470*/  LDL.LU R13, [R1+0x444] ;  /* 0x00044400010d7983 */ /* 0x000f220000300800 */
[----:B------:R-:W-:Y:S02]  /*4d480*/  IMAD.MOV.U32 R40, RZ, RZ, R47 ;  /* 0x000000ffff287224 */ /* 0x000fe400078e002f */
[----:B------:R-:W-:Y:S01]  /*4d490*/  IMAD.MOV.U32 R41, RZ, RZ, R46 ;  /* 0x000000ffff297224 */ /* 0x000fe200078e002e */
        /* <DEDUP_REMOVED lines=22> */
[----:B------:R-:W4:Y:S04]  /*4d600*/  LDL.LU.64 R48, [R1+0x60] ;  /* 0x0000600001307983 */ /* 0x000f280000300a00 */
[----:B------:R-:W4:Y:S01]  /*4d610*/  LDL.LU.64 R50, [R1+0x68] ;  /* 0x0000680001327983 */ /* 0x000f220000300a00 */
[----:B---3--:R-:W-:Y:S03]  /*4d620*/  HMMA.16816.F32 R44, R32, R44, R16 ;  /* 0x0000002c202c723c */ /* 0x008fe60000001810 */
[----:B------:R-:W3:-:S15]  /*4d630*/  LDL.LU.64 R18, [R1+0x2a78] ;  /* 0x002a780001127983 */ /* 0x000ede0000300a00 */
[----:B------:R-:W-:-:S06]  /*4d640*/  NOP ;  /* 0x0000000000007918 */ /* 0x000fcc0000000000 */
[----:B------:R-:W-:Y:S02]  /*4d650*/  IMAD.MOV.U32 R21, RZ, RZ, R44 ;  /* 0x000000ffff157224 */ /* 0x000fe400078e002c */
[----:B------:R-:W-:Y:S02]  /*4d660*/  IMAD.MOV.U32 R20, RZ, RZ, R45 ;  /* 0x000000ffff147224 */ /* 0x000fe400078e002d */
[----:B------:R-:W4:Y:S01]  /*4d670*/  LDL.LU.64 R44, [R1+0x2a70] ;  /* 0x002a7000012c7983 */ /* 0x000f220000300a00 */
[----:B------:R-:W-:Y:S02]  /*4d680*/  IMAD.MOV.U32 R16, RZ, RZ, R47 ;  /* 0x000000ffff107224 */ /* 0x000fe400078e002f */
[----:B------:R-:W-:-:S03]  /*4d690*/  IMAD.MOV.U32 R17, RZ, RZ, R46 ;  /* 0x000000ffff117224 */ /* 0x000fc600078e002e */
[----:B------:R-:W-:Y:S04]  /*4d6a0*/  STL [R1+0x272c], R16 ;  /* 0x00272c1001007387 */ /* 0x000fe80000100800 */
[----:B------:R-:W-:Y:S04]  /*4d6b0*/  STL [R1+0x2728], R17 ;  /* 0x0027281101007387 */ /* 0x000fe80000100800 */
[----:B------:R-:W-:Y:S04]  /*4d6c0*/  STL [R1+0x2724], R20 ;  /* 0x0027241401007387 */ /* 0x000fe80000100800 */
[----:B------:R-:W-:Y:S01]  /*4d6d0*/  STL [R1+0x2720], R21 ;  /* 0x0027201501007387 */ /* 0x000fe20000100800 */
[C---:B--2---:R-:W-:Y:S06]  /*4d6e0*/  HMMA.16816.F32 R36, R32.reuse, R36, R8 ;  /* 0x000000242024723c */ /* 0x044fec0000001808 */
[C---:B----4-:R-:W-:Y:S01]  /*4d6f0*/  HMMA.16816.F32 R44, R32.reuse, R44, R12 ;  /* 0x0000002c202c723c */ /* 0x050fe2000000180c */
[----:B------:R-:W2:Y:S05]  /*4d700*/  LDL.LU.64 R12, [R1+0x2a68] ;  /* 0x002a6800010c7983 */ /* 0x000eaa0000300a00 */
[----:B------:R-:W-:-:S15]  /*4d710*/  HMMA.16816.F32 R24, R32, R24, R4 ;  /* 0x000000182018723c */ /* 0x000fde0000001804 */
[----:B------:R-:W-:-:S02]  /*4d720*/  NOP ;  /* 0x0000000000007918 */ /* 0x000fc40000000000 */
[----:B------:R-:W-:Y:S04]  /*4d730*/  STL.64 [R1+0x5c0], R44 ;  /* 0x0005c02c01007387 */ /* 0x000fe80000100a00 */
[----:B------:R0:W-:Y:S04]  /*4d740*/  STL.64 [R1+0x5c8], R46 ;  /* 0x0005c82e01007387 */ /* 0x0001e80000100a00 */
[----:B------:R-:W4:Y:S01]  /*4d750*/  LDL.LU.64 R10, [R1+0x2a60] ;  /* 0x002a6000010a7983 */ /* 0x000f220000300a00 */
[----:B0-----:R-:W0:Y:S01]  /*4d760*/  S2R R46, SR_TID.X ;  /* 0x00000000002e7919 */ /* 0x001e220000002100 */
[----:B------:R-:W1:Y:S01]  /*4d770*/  S2R R47, SR_TID.X ;  /* 0x00000000002f7919 */ /* 0x000e620000002100 */
[----:B------:R-:W-:-:S02]  /*4d780*/  IMAD.MOV.U32 R9, RZ, RZ, R38 ;  /* 0x000000ffff097224 */ /* 0x000fc400078e0026 */
[----:B------:R-:W-:Y:S02]  /*4d790*/  IMAD.MOV.U32 R8, RZ, RZ, R39 ;  /* 0x000000ffff087224 */ /* 0x000fe400078e0027 */
[----:B------:R-:W-:Y:S02]  /*4d7a0*/  IMAD.MOV.U32 R20, RZ, RZ, R36 ;  /* 0x000000ffff147224 */ /* 0x000fe400078e0024 */
[----:B------:R-:W-:Y:S01]  /*4d7b0*/  IMAD.MOV.U32 R21, RZ, RZ, R37 ;  /* 0x000000ffff157224 */ /* 0x000fe200078e0025 */
[----:B------:R-:W3:Y:S04]  /*4d7c0*/  LDL.LU.64 R38, [R1+0x2a58] ;  /* 0x002a580001267983 */ /* 0x000ee80000300a00 */
[----:B------:R-:W3:Y:S04]  /*4d7d0*/  LDL.LU.64 R36, [R1+0x2a50] ;  /* 0x002a500001247983 */ /* 0x000ee80000300a00 */
[----:B------:R-:W3:Y:S01]  /*4d7e0*/  LDL.LU.64 R4, [R1+0x2a48] ;  /* 0x002a480001047983 */ /* 0x000ee20000300a00 */
[----:B------:R-:W-:-:S03]  /*4d7f0*/  IMAD.MOV.U32 R16, RZ, RZ, R26 ;  /* 0x000000ffff107224 */ /* 0x000fc600078e001a */
[----:B------:R0:W-:Y:S01]  /*4d800*/  STL.64 [R1+0x5a0], R24 ;  /* 0x0005a01801007387 */ /* 0x0001e20000100a00 */
[----:B------:R-:W-:-:S03]  /*4d810*/  MOV R17, R27 ;  /* 0x0000001b00117202 */ /* 0x000fc60000000f00 */
[----:B------:R-:W4:Y:S04]  /*4d820*/  LDL.LU.64 R26, [R1+0x2a40] ;  /* 0x002a4000011a7983 */ /* 0x000f280000300a00 */
[----:B0-----:R-:W4:Y:S01]  /*4d830*/  LDL.LU.64 R24, [R1+0x2a38] ;  /* 0x002a380001187983 */ /* 0x001f220000300a00 */
[----:B------:R-:W-:Y:S01]  /*4d840*/  LOP3.LUT R46, R46, 0x7, RZ, 0xc0, !PT ;  /* 0x000000072e2e7812 */ /* 0x000fe200078ec0ff */
[----:B-1----:R-:W-:-:S04]  /*4d850*/  IMAD.SHL.U32 R45, R47, 0x2, RZ ;  /* 0x000000022f2d7824 */ /* 0x002fc800078e00ff */
[----:B------:R-:W-:Y:S02]  /*4d860*/  IMAD R46, R46, 0x90, RZ ;  /* 0x000000902e2e7824 */ /* 0x000fe400078e02ff */
[----:B------:R-:W-:Y:S01]  /*4d870*/  IMAD.SHL.U32 R47, R47, 0x40, RZ ;  /* 0x000000402f2f7824 */ /* 0x000fe200078e00ff */
[C---:B------:R-:W-:Y:S06]  /*4d880*/  HMMA.16816.F32 R40, R32.reuse, R40, R52 ;  /* 0x000000282028723c */ /* 0x040fec0000001834 */
[----:B--2---:R-:W-:Y:S01]  /*4d890*/  HMMA.16816.F32 R12, R32, R12, R28 ;  /* 0x0000000c200c723c */ /* 0x004fe2000000181c */
[----:B------:R-:W2:Y:S04]  /*4d8a0*/  LDL.LU.64 R30, [R1+0x2a30] ;  /* 0x002a3000011e7983 */ /* 0x000ea80000300a00 */
[----:B------:R-:W2:Y:S04]  /*4d8b0*/  LDL.LU.64 R28, [R1+0x2a28] ;  /* 0x002a2800011c7983 */ /* 0x000ea80000300a00 */
[----:B------:R-:W4:-:S14]  /*4d8c0*/  LDL.LU R44, [R1+0x3b0] ;  /* 0x0003b000012c7983 */ /* 0x000f1c0000300800 */
[----:B------:R-:W-:Y:S04]  /*4d8d0*/  STL.64 [R1+0x590], R12 ;  /* 0x0005900c01007387 */ /* 0x000fe80000100a00 */
[----:B------:R0:W-:Y:S02]  /*4d8e0*/  STL.64 [R1+0x598], R14 ;  /* 0x0005980e01007387 */ /* 0x0001e40000100a00 */
[----:B0-----:R-:W-:Y:S02]  /*4d8f0*/  LOP3.LUT R15, R46, 0x10, R45, 0x78, !PT ;  /* 0x000000102e0f7812 */ /* 0x001fe400078e782d */
[----:B------:R-:W4:Y:S04]  /*4d900*/  LDL.LU R45, [R1+0x3b4] ;  /* 0x0003b400012d7983 */ /* 0x000f280000300800 */
[----:B------:R-:W4:Y:S01]  /*4d910*/  LDL.LU R46, [R1+0x3b8] ;  /* 0x0003b800012e7983 */ /* 0x000f220000300800 */
[----:B------:R-:W-:-:S03]  /*4d920*/  LOP3.LUT R15, R15, 0x400, R47, 0xf8, !PT ;  /* 0x000004000f0f7812 */ /* 0x000fc600078ef82f */
[----:B------:R-:W4:Y:S01]  /*4d930*/  LDL.LU R47, [R1+0x3bc] ;  /* 0x0003bc00012f7983 */ /* 0x000f220000300800 */
[----:B------:R-:W-:-:S06]  /*4d940*/  LOP3.LUT R15, R15, 0x20, RZ, 0x3c, !PT ;  /* 0x000000200f0f7812 */ /* 0x000fcc00078e3cff */
[----:B------:R-:W0:Y:S04]  /*4d950*/  LDSM.16.MT88.4 R12, [R15+UR4+0xa800] ;  /* 0x00a800040f0c783b */ /* 0x000e280008004200 */
[----:B0-----:R-:W-:Y:S04]  /*4d960*/  STL.64 [R1+0x2908], R14 ;  /* 0x0029080e01007387 */ /* 0x001fe80000100a00 */
[----:B------:R-:W-:Y:S04]  /*4d970*/  STL.64 [R1+0x2900], R12 ;  /* 0x0029000c01007387 */ /* 0x000fe80000100a00 */
[----:B------:R-:W4:Y:S04]  /*4d980*/  LDL.LU.64 R54, [R1+0x2a20] ;  /* 0x002a200001367983 */ /* 0x000f280000300a00 */
[----:B------:R-:W4:Y:S04]  /*4d990*/  LDL.LU.64 R52, [R1+0x2a18] ;  /* 0x002a180001347983 */ /* 0x000f280000300a00 */
[----:B------:R-:W-:Y:S04]  /*4d9a0*/  STL.64 [R1+0x580], R40 ;  /* 0x0005802801007387 */ /* 0x000fe80000100a00 */
[----:B------:R0:W-:Y:S04]  /*4d9b0*/  STL.64 [R1+0x588], R42 ;  /* 0x0005882a01007387 */ /* 0x0001e80000100a00 */
[----:B0-----:R-:W4:Y:S04]  /*4d9c0*/  LDL.LU.64 R42, [R1+0x2a10] ;  /* 0x002a1000012a7983 */ /* 0x001f280000300a00 */
[----:B------:R-:W2:Y:S01]  /*4d9d0*/  LDL.LU.64 R40, [R1+0x2a08] ;  /* 0x002a080001287983 */ /* 0x000ea20000300a00 */
[C---:B---3--:R-:W-:Y:S06]  /*4d9e0*/  HMMA.16816.F32 R4, R32.reuse, R4, R36 ;  /* 0x000000042004723c */ /* 0x048fec0000001824 */
[----:B--2---:R-:W-:-:S15]  /*4d9f0*/  HMMA.16816.F32 R56, R32, R40, R56 ;  /* 0x000000282038723c */ /* 0x004fde0000001838 */
[----:B------:R-:W-:-:S08]  /*4da00*/  NOP ;  /* 0x0000000000007918 */ /* 0x000fd00000000000 */
[----:B------:R-:W-:Y:S04]  /*4da10*/  STL.64 [R1+0x570], R56 ;  /* 0x0005703801007387 */ /* 0x000fe80000100a00 */
[----:B------:R0:W-:Y:S04]  /*4da20*/  STL.64 [R1+0x578], R58 ;  /* 0x0005783a01007387 */ /* 0x0001e80000100a00 */
[----:B0-----:R-:W2:Y:S04]  /*4da30*/  LDL.LU.64 R58, [R1+0x2a00] ;  /* 0x002a0000013a7983 */ /* 0x001ea80000300a00 */
[----:B------:R-:W3:Y:S04]  /*4da40*/  LDL.LU.64 R56, [R1+0x29f8] ;  /* 0x0029f80001387983 */ /* 0x000ee80000300a00 */
[----:B------:R-:W2:Y:S04]  /*4da50*/  LDL.LU.64 R38, [R1+0x29f0] ;  /* 0x0029f00001267983 */ /* 0x000ea80000300a00 */
[----:B------:R-:W4:Y:S04]  /*4da60*/  LDL.LU.64 R36, [R1+0x29e8] ;  /* 0x0029e80001247983 */ /* 0x000f280000300a00 */
[----:B------:R-:W-:Y:S04]  /*4da70*/  STL.64 [R1+0x560], R4 ;  /* 0x0005600401007387 */ /* 0x000fe80000100a00 */
[----:B------:R0:W-:Y:S01]  /*4da80*/  STL.64 [R1+0x568], R6 ;  /* 0x0005680601007387 */ /* 0x0001e20000100a00 */
[----:B------:R-:W-:-:S02]  /*4da90*/  IMAD.MOV.U32 R12, RZ, RZ, R60 ;  /* 0x000000ffff0c7224 */ /* 0x000fc400078e003c */
[----:B------:R-:W-:Y:S01]  /*4daa0*/  IMAD.MOV.U32 R13, RZ, RZ, R3 ;  /* 0x000000ffff0d7224 */ /* 0x000fe200078e0003 */
[----:B0-----:R-:W2:Y:S04]  /*4dab0*/  LDL.LU.64 R6, [R1+0x29e0] ;  /* 0x0029e00001067983 */ /* 0x001ea80000300a00 */
[----:B------:R-:W2:Y:S01]  /*4dac0*/  LDL.LU.64 R4, [R1+0x29d8] ;  /* 0x0029d80001047983 */ /* 0x000ea20000300a00 */
[----:B------:R-:W-:Y:S02]  /*4dad0*/  IMAD.MOV.U32 R14, RZ, RZ, R2 ;  /* 0x000000ffff0e7224 */ /* 0x000fe400078e0002 */
[----:B------:R-:W-:Y:S01]  /*4dae0*/  IMAD.MOV.U32 R15, RZ, RZ, R0 ;  /* 0x000000ffff0f7224 */ /* 0x000fe200078e0000 */
[C---:B---3--:R-:W-:Y:S06]  /*4daf0*/  HMMA.16816.F32 R28, R32.reuse, R56, R28 ;  /* 0x00000038201c723c */ /* 0x048fec000000181c */
[----:B----4-:R-:W-:-:S15]  /*4db00*/  HMMA.16816.F32 R24, R32, R36, R24 ;  /* 0x000000242018723c */ /* 0x010fde0000001818 */
[----:B------:R-:W-:-:S08]  /*4db10*/  NOP ;  /* 0x0000000000007918 */ /* 0x000fd00000000000 */
[----:B------:R-:W-:Y:S04]  /*4db20*/  STL.64 [R1+0x550], R24 ;  /* 0x0005501801007387 */ /* 0x000fe80000100a00 */
[----:B------:R0:W-:Y:S01]  /*4db30*/  STL.64 [R1+0x558], R26 ;  /* 0x0005581a01007387 */ /* 0x0001e20000100a00 */
[----:B------:R-:W-:Y:S02]  /*4db40*/  IMAD.MOV.U32 R60, RZ, RZ, R28 ;  /* 0x000000ffff3c7224 */ /* 0x000fe400078e001c */
[----:B------:R-:W-:Y:S02]  /*4db50*/  IMAD.MOV.U32 R3, RZ, RZ, R29 ;  /* 0x000000ffff037224 */ /* 0x000fe400078e001d */
[----:B------:R-:W-:Y:S02]  /*4db60*/  IMAD.MOV.U32 R28, RZ, RZ, R23 ;  /* 0x000000ffff1c7224 */ /* 0x000fe400078e0017 */
[----:B------:R-:W-:Y:S01]  /*4db70*/  IMAD.MOV.U32 R29, RZ, RZ, R22 ;  /* 0x000000ffff1d7224 */ /* 0x000fe200078e0016 */
[----:B0-----:R-:W3:Y:S04]  /*4db80*/  LDL.LU.64 R26, [R1+0x29d0] ;  /* 0x0029d000011a7983 */ /* 0x001ee80000300a00 */
[----:B------:R-:W3:Y:S04]  /*4db90*/  LDL.LU.64 R24, [R1+0x29c8] ;  /* 0x0029c80001187983 */ /* 0x000ee80000300a00 */
[----:B------:R-:W4:Y:S04]  /*4dba0*/  LDL.LU R23, [R1+0x29c4] ;  /* 0x0029c40001177983 */ /* 0x000f280000300800 */
[----:B------:R-:W3:Y:S01]  /*4dbb0*/  LDL.LU R22, [R1+0x29c0] ;  /* 0x0029c00001167983 */ /* 0x000ee20000300800 */
[----:B------:R-:W-:-:S02]  /*4dbc0*/  IMAD.MOV.U32 R2, RZ, RZ, R30 ;  /* 0x000000ffff027224 */ /* 0x000fc400078e001e */
[----:B------:R-:W-:Y:S01]  /*4dbd0*/  IMAD.MOV.U32 R0, RZ, RZ, R31 ;  /* 0x000000ffff007224 */ /* 0x000fe200078e001f */
[----:B------:R-:W3:Y:S04]  /*4dbe0*/  LDL.LU R30, [R1+0x118] ;  /* 0x00011800011e7983 */ /* 0x000ee80000300800 */
[----:B------:R-:W3:Y:S04]  /*4dbf0*/  LDL.LU R31, [R1+0x11c] ;  /* 0x00011c00011f7983 */ /* 0x000ee80000300800 */
[----:B--2---:R4:W-:Y:S04]  /*4dc00*/  STL.64 [R1+0x2928], R58 ;  /* 0x0029283a01007387 */ /* 0x0049e80000100a00 */
[----:B------:R-:W2:Y:S04]  /*4dc10*/  LDL.LU R56, [R1+0x390] ;  /* 0x0003900001387983 */ /* 0x000ea80000300800 */
[----:B------:R-:W2:Y:S01]  /*4dc20*/  LDL.LU R57, [R1+0x394] ;  /* 0x0003940001397983 */ /* 0x000ea20000300800 */
[----:B------:R-:W-:Y:S01]  /*4dc30*/  HMMA.16816.F32 R44, R32, R52, R44 ;  /* 0x00000034202c723c */ /* 0x000fe2000000182c */
[----:B------:R-:W0:Y:S01]  /*4dc40*/  S2R R37, SR_TID.X ;  /* 0x0000000000257919 */ /* 0x000e220000002100 */
[----:B----4-:R-:W-:-:S02]  /*4dc50*/  IMAD.MOV.U32 R58, RZ, RZ, R23 ;  /* 0x000000ffff3a7224 */ /* 0x010fc400078e0017 */
[----:B---3--:R-:W-:Y:S01]  /*4dc60*/  IMAD.MOV.U32 R59, RZ, RZ, R22 ;  /* 0x000000ffff3b7224 */ /* 0x008fe200078e0016 */
[----:B------:R-:W3:Y:S04]  /*4dc70*/  LDL.LU R23, [R1+0x29bc] ;  /* 0x0029bc0001177983 */ /* 0x000ee80000300800 */
[----:B------:R-:W4:Y:S04]  /*4dc80*/  LDL.LU R22, [R1+0x29b8] ;  /* 0x0029b80001167983 */ /* 0x000f280000300800 */
[----:B------:R-:W-:Y:S04]  /*4dc90*/  STL [R1+0x270c], R0 ;  /* 0x00270c0001007387 */ /* 0x000fe80000100800 */
[----:B------:R-:W-:Y:S04]  /*4dca0*/  STL [R1+0x2708], R2 ;  /* 0x0027080201007387 */ /* 0x000fe80000100800 */
[----:B------:R-:W-:Y:S04]  /*4dcb0*/  STL [R1+0x2704], R3 ;  /* 0x0027040301007387 */ /* 0x000fe80000100800 */
[----:B------:R-:W-:Y:S04]  /*4dcc0*/  STL [R1+0x2700], R60 ;  /* 0x0027003c01007387 */ /* 0x000fe80000100800 */
[----:B------:R-:W-:Y:S04]  /*4dcd0*/  STL.64 [R1+0x530], R44 ;  /* 0x0005302c01007387 */ /* 0x000fe80000100a00 */
[----:B------:R1:W-:Y:S04]  /*4dce0*/  STL.64 [R1+0x538], R46 ;  /* 0x0005382e01007387 */ /* 0x0003e80000100a00 */
[----:B-1----:R-:W4:Y:S04]  /*4dcf0*/  LDL.LU.64 R46, [R1+0x29b0] ;  /* 0x0029b000012e7983 */ /* 0x002f280000300a00 */
[----:B------:R-:W4:Y:S04]  /*4dd00*/  LDL.LU.64 R44, [R1+0x29a8] ;  /* 0x0029a800012c7983 */ /* 0x000f280000300a00 */
[----:B------:R2:W-:Y:S02]  /*4dd10*/  STL.64 [R1+0x2930], R54 ;  /* 0x0029303601007387 */ /* 0x0005e40000100a00 */
[C---:B--2---:R-:W-:Y:S06]  /*4dd20*/  HMMA.16816.F32 R52, R32.reuse, R48, R56 ;  /* 0x000000302034723c */ /* 0x044fec0000001838 */
[----:B------:R-:W-:Y:S01]  /*4dd30*/  HMMA.16816.F32 R32, R32, R4, R12 ;  /* 0x000000042020723c */ /* 0x000fe2000000180c */
[----:B------:R-:W-:Y:S06]  /*4dd40*/  STL.64 [R1+0x2938], R50 ;  /* 0x0029383201007387 */ /* 0x000fec0000100a00 */
[----:B------:R-:W-:-:S02]  /*4dd50*/  IMAD.MOV.U32 R12, RZ, RZ, R10 ;  /* 0x000000ffff0c7224 */ /* 0x000fc400078e000a */
[----:B------:R-:W-:Y:S02]  /*4dd60*/  IMAD.MOV.U32 R13, RZ, RZ, R11 ;  /* 0x000000ffff0d7224 */ /* 0x000fe400078e000b */
[----:B------:R-:W-:Y:S02]  /*4dd70*/  IMAD.MOV.U32 R14, RZ, RZ, R18 ;  /* 0x000000ffff0e7224 */ /* 0x000fe400078e0012 */
[----:B------:R-:W-:-:S04]  /*4dd80*/  IMAD.MOV.U32 R15, RZ, RZ, R19 ;  /* 0x000000ffff0f7224 */ /* 0x000fc800078e0013 */
[----:B------:R-:W-:Y:S04]  /*4dd90*/  STL.64 [R1+0x520], R52 ;  /* 0x0005203401007387 */ /* 0x000fe80000100a00 */
[----:B------:R-:W-:Y:S04]  /*4dda0*/  STL.64 [R1+0x528], R54 ;  /* 0x0005283601007387 */ /* 0x000fe80000100a00 */
[----:B------:R-:W2:Y:S04]  /*4ddb0*/  LDL.LU R10, [R1+0x29a4] ;  /* 0x0029a400010a7983 */ /* 0x000ea80000300800 */
[----:B------:R-:W-:Y:S04]  /*4ddc0*/  STL.64 [R1+0x3c0], R32 ;  /* 0x0003c02001007387 */ /* 0x000fe80000100a00 */
[----:B------:R0:W-:Y:S04]  /*4ddd0*/  STL.64 [R1+0x3c8], R34 ;  /* 0x0003c82201007387 */ /* 0x0001e80000100a00 */
[----:B------:R-:W2:Y:S04]  /*4dde0*/  LDL.LU R11, [R1+0x29a0] ;  /* 0x0029a000010b7983 */ /* 0x000ea80000300800 */
[----:B------:R-:W2:Y:S04]  /*4ddf0*/  LDL.LU R18, [R1+0x299c] ;  /* 0x00299c0001127983 */ /* 0x000ea80000300800 */
[----:B------:R-:W2:Y:S01]  /*4de00*/  LDL.LU R19, [R1+0x2998] ;  /* 0x0029980001137983 */ /* 0x000ea20000300800 */
[C---:B0-----:R-:W-:Y:S01]  /*4de10*/  LOP3.LUT R34, R37.reuse, 0x7, RZ, 0xc0, !PT ;  /* 0x0000000725227812 */ /* 0x041fe200078ec0ff */
[----:B------:R-:W-:-:S04]  /*4de20*/  IMAD.SHL.U32 R33, R37, 0x2, RZ ;  /* 0x0000000225217824 */ /* 0x000fc800078e00ff */
[----:B------:R-:W-:-:S05]  /*4de30*/  IMAD R35, R34, 0x90, RZ ;  /* 0x0000009022237824 */ /* 0x000fca00078e02ff */
[----:B------:R3:W-:Y:S04]  /*4de40*/  STL.64 [R1+0x2808], R34 ;  /* 0x0028082201007387 */ /* 0x0007e80000100a00 */
[----:B------:R-:W-:Y:S04]  /*4de50*/  STL.64 [R1+0x2948], R38 ;  /* 0x0029482601007387 */ /* 0x000fe80000100a00 */
[----:B------:R-:W-:Y:S01]  /*4de60*/  STL [R1+0x2940], R37 ;  /* 0x0029402501007387 */ /* 0x000fe20000100800 */
[----:B------:R-:W-:-:S03]  /*4de70*/  LOP3.LUT R5, R35, 0x10, R33, 0x78, !PT ;  /* 0x0000001023057812 */ /* 0x000fc600078e7821 */
[----:B------:R-:W-:Y:S01]  /*4de80*/  STL [R1+0x2800], R33 ;  /* 0x0028002101007387 */ /* 0x000fe20000100800 */
[----:B---3--:R-:W-:Y:S02]  /*4de90*/  IMAD.MOV.U32 R35, RZ, RZ, R23 ;  /* 0x000000ffff237224 */ /* 0x008fe400078e0017 */
[----:B----4-:R-:W-:Y:S02]  /*4dea0*/  IMAD.MOV.U32 R34, RZ, RZ, R22 ;  /* 0x000000ffff227224 */ /* 0x010fe400078e0016 */
[----:B------:R-:W3:Y:S04]  /*4deb0*/  LDL.LU R22, [R1+0x2994] ;  /* 0x0029940001167983 */ /* 0x000ee80000300800 */
[----:B------:R-:W3:Y:S01]  /*4dec0*/  LDL.LU R23, [R1+0x2990] ;  /* 0x0029900001177983 */ /* 0x000ee20000300800 */
[----:B------:R-:W-:-:S03]  /*4ded0*/  SHF.L.U32 R40, R37, 0x6, RZ ;  /* 0x0000000625287819 */ /* 0x000fc600000006ff */
[----:B------:R-:W-:Y:S04]  /*4dee0*/  STL.64 [R1+0x2970], R34 ;  /* 0x0029702201007387 */ /* 0x000fe80000100a00 */
[----:B------:R-:W-:Y:S04]  /*4def0*/  STL.64 [R1+0x2968], R42 ;  /* 0x0029682a01007387 */ /* 0x000fe80000100a00 */
[----:B------:R-:W-:Y:S01]  /*4df00*/  STL [R1+0x2960], R40 ;  /* 0x0029602801007387 */ /* 0x000fe20000100800 */
[----:B------:R-:W-:-:S04]  /*4df10*/  LOP3.LUT R5, R5, 0x400, R40, 0xf8, !PT ;  /* 0x0000040005057812 */ /* 0x000fc800078ef828 */
[----:B------:R-:W-:Y:S01]  /*4df20*/  LOP3.LUT R5, R5, 0x40, RZ, 0x3c, !PT ;  /* 0x0000004005057812 */ /* 0x000fe200078e3cff */
[----:B--2---:R-:W-:Y:S06]  /*4df30*/  HMMA.16816.F32 R28, R24, R18, R28 ;  /* 0x00000012181c723c */ /* 0x004fec000000181c */
[----:B------:R-:W-:Y:S04]  /*4df40*/  STL.64 [R1+0x2918], R18 ;  /* 0x0029181201007387 */ /* 0x000fe80000100a00 */
[----:B------:R-:W-:-:S14]  /*4df50*/  STL.64 [R1+0x2910], R16 ;  /* 0x0029101001007387 */ /* 0x000fdc0000100a00 */
[----:B------:R-:W-:Y:S02]  /*4df60*/  IMAD.MOV.U32 R0, RZ, RZ, R28 ;  /* 0x000000ffff007224 */ /* 0x000fe400078e001c */
[----:B------:R-:W-:Y:S02]  /*4df70*/  IMAD.MOV.U32 R2, RZ, RZ, R29 ;  /* 0x000000ffff027224 */ /* 0x000fe400078e001d */
[----:B------:R-:W-:Y:S02]  /*4df80*/  IMAD.MOV.U32 R3, RZ, RZ, R30 ;  /* 0x000000ffff037224 */ /* 0x000fe400078e001e */
[----:B------:R-:W-:-:S05]  /*4df90*/  IMAD.MOV.U32 R60, RZ, RZ, R31 ;  /* 0x000000ffff3c7224 */ /* 0x000fca00078e001f */
[----:B------:R-:W-:Y:S04]  /*4dfa0*/  STL [R1+0x271c], R60 ;  /* 0x00271c3c01007387 */ /* 0x000fe80000100800 */
[----:B------:R-:W-:Y:S04]  /*4dfb0*/  STL [R1+0x2718], R3 ;  /* 0x0027180301007387 */ /* 0x000fe80000100800 */
[----:B------:R-:W-:Y:S04]  /*4dfc0*/  STL [R1+0x2714], R2 ;  /* 0x0027140201007387 */ /* 0x000fe80000100800 */
[----:B------:R-:W-:Y:S01]  /*4dfd0*/  STL [R1+0x2710], R0 ;  /* 0x0027100001007387 */ /* 0x000fe20000100800 */
[----:B---3--:R-:W-:-:S15]  /*4dfe0*/  HMMA.16816.F32 R28, R24, R22, R44 ;  /* 0x00000016181c723c */ /* 0x008fde000000182c */
[----:B------:R-:W-:-:S08]  /*4dff0*/  NOP ;  /* 0x0000000000007918 */ /* 0x000fd00000000000 */
[----:B------:R-:W-:Y:S04]  /*4e000*/  STL.64 [R1+0x390], R28 ;  /* 0x0003901c01007387 */ /* 0x000fe80000100a00 */
[----:B------:R-:W-:Y:S01]  /*4e010*/  STL [R1+0x398], R30 ;  /* 0x0003981e01007387 */ /* 0x000fe20000100800 */
[----:B------:R-:W-:-:S03]  /*4e020*/  IMAD.MOV.U32 R4, RZ, RZ, R31 ;  /* 0x000000ffff047224 */ /* 0x000fc600078e001f */
[----:B------:R-:W0:Y:S04]  /*4e030*/  LDSM.16.MT88.4 R28, [R5+UR4+0xa800] ;  /* 0x00a80004051c783b */ /* 0x000e280008004200 */
[----:B------:R-:W-:Y:S04]  /*4e040*/  STL.64 [R1+0x28f8], R22 ;  /* 0x0028f81601007387 */ /* 0x000fe80000100a00 */
[----:B------:R-:W-:Y:S04]  /*4e050*/  STL.64 [R1+0x28f0], R20 ;  /* 0x0028f01401007387 */ /* 0x000fe80000100a00 */
[----:B------:R-:W-:Y:S04]  /*4e060*/  STL [R1+0x26a0], R4 ;  /* 0x0026a00401007387 */ /* 0x000fe80000100800 */
[----:B------:R-:W-:Y:S04]  /*4e070*/  STL.64 [R1+0x2958], R6 ;  /* 0x0029580601007387 */ /* 0x000fe80000100a00 */
[----:B------:R1:W-:Y:S02]  /*4e080*/  STL [R1+0x2950], R5 ;  /* 0x0029500501007387 */ /* 0x0003e40000100800 */
[----:B-1----:R-:W-:Y:S02]  /*4e090*/  HMMA.16816.F32 R4, R24, R10, R12 ;  /* 0x0000000a1804723c */ /* 0x002fe4000000180c */
[----:B0-----:R-:W-:Y:S04]  /*4e0a0*/  STL.64 [R1+0x2870], R30 ;  /* 0x0028701e01007387 */ /* 0x001fe80000100a00 */
[----:B------:R0:W-:Y:S04]  /*4e0b0*/  STL.64 [R1+0x2868], R28 ;  /* 0x0028681c01007387 */ /* 0x0001e80000100a00 */
[----:B------:R-:W2:-:S13]  /*4e0c0*/  LDL.LU R56, [R1+0x2f0] ;  /* 0x0002f00001387983 */ /* 0x000e9a0000300800 */
[----:B------:R-:W-:Y:S04]  /*4e0d0*/  STL.64 [R1+0x470], R4 ;  /* 0x0004700401007387 */ /* 0x000fe80000100a00 */
[----:B------:R-:W-:Y:S04]  /*4e0e0*/  STL.64 [R1+0x478], R6 ;  /* 0x0004780601007387 */ /* 0x000fe80000100a00 */
[----:B------:R-:W2:Y:S04]  /*4e0f0*/  LDL.LU R57, [R1+0x2f4] ;  /* 0x0002f40001397983 */ /* 0x000ea80000300800 */
[----:B------:R-:W3:Y:S04]  /*4e100*/  LDL.LU R58, [R1+0x2f8] ;  /* 0x0002f800013a7983 */ /* 0x000ee80000300800 */
[----:B------:R-:W3:Y:S04]  /*4e110*/  LDL.LU R59, [R1+0x2fc] ;  /* 0x0002fc00013b7983 */ /* 0x000ee80000300800 */
[----:B---3--:R-:W-:Y:S04]  /*4e120*/  STL.64 [R1+0x2980], R58 ;  /* 0x0029803a01007387 */ /* 0x008fe80000100a00 */
[----:B--2---:R1:W-:Y:S04]  /*4e130*/  STL.64 [R1+0x2978], R56 ;  /* 0x0029783801007387 */ /* 0x0043e80000100a00 */
[----:B------:R-:W2:Y:S04]  /*4e140*/  LDL R54, [R1+0x158] ;  /* 0x0001580001367983 */ /* 0x000ea80000100800 */
[----:B------:R-:W2:Y:S04]  /*4e150*/  LDL R55, [R1+0x15c] ;  /* 0x00015c0001377983 */ /* 0x000ea80000100800 */
[----:B--2---:R2:W-:Y:S04]  /*4e160*/  STL.64 [R1+0x2988], R54 ;  /* 0x0029883601007387 */ /* 0x0045e80000100a00 */
[----:B------:R-:W3:Y:S04]  /*4e170*/  LDL.LU R48, [R1+0x300] ;  /* 0x0003000001307983 */ /* 0x000ee80000300800 */
[----:B------:R-:W3:Y:S04]  /*4e180*/  LDL.LU R49, [R1+0x304] ;  /* 0x0003040001317983 */ /* 0x000ee80000300800 */
[----:B------:R-:W3:Y:S04]  /*4e190*/  LDL.LU R50, [R1+0x308] ;  /* 0x0003080001327983 */ /* 0x000ee80000300800 */
[----:B------:R-:W3:Y:S04]  /*4e1a0*/  LDL.LU R51, [R1+0x30c] ;  /* 0x00030c0001337983 */ /* 0x000ee80000300800 */
[----:B------:R-:W4:Y:S04]  /*4e1b0*/  LDL R38, [R1+0x168] ;  /* 0x0001680001267983 */ /* 0x000f280000100800 */
[----:B------:R-:W4:Y:S04]  /*4e1c0*/  LDL R39, [R1+0x16c] ;  /* 0x00016c0001277983 */ /* 0x000f280000100800 */
[----:B0-----:R-:W3:Y:S04]  /*4e1d0*/  LDL.LU R28, [R1+0x350] ;  /* 0x00035000011c7983 */ /* 0x001ee80000300800 */
[----:B------:R-:W3:Y:S04]  /*4e1e0*/  LDL.LU R29, [R1+0x354] ;  /* 0x00035400011d7983 */ /* 0x000ee80000300800 */
[----:B------:R-:W3:Y:S04]  /*4e1f0*/  LDL.LU R30, [R1+0x358] ;  /* 0x00035800011e7983 */ /* 0x000ee80000300800 */
[----:B------:R-:W3:Y:S04]  /*4e200*/  LDL.LU R31, [R1+0x35c] ;  /* 0x00035c00011f7983 */ /* 0x000ee80000300800 */
[----:B------:R-:W3:Y:S04]  /*4e210*/  LDL.64 R14, [R1+0x1a8] ;  /* 0x0001a800010e7983 */ /* 0x000ee80000100a00 */
[----:B-1----:R-:W4:Y:S04]  /*4e220*/  LDL.LU R56, [R1+0x330] ;  /* 0x0003300001387983 */ /* 0x002f280000300800 */
[----:B------:R-:W4:Y:S04]  /*4e230*/  LDL.LU R57, [R1+0x334] ;  /* 0x0003340001397983 */ /* 0x000f280000300800 */
[----:B------:R-:W4:Y:S04]  /*4e240*/  LDL.LU R58, [R1+0x338] ;  /* 0x00033800013a7983 */ /* 0x000f280000300800 */
[----:B------:R-:W4:Y:S04]  /*4e250*/  LDL.LU R59, [R1+0x33c] ;  /* 0x00033c00013b7983 */ /* 0x000f280000300800 */
[----:B--2---:R-:W2:Y:S04]  /*4e260*/  LDL.64 R54, [R1+0x198] ;  /* 0x0001980001367983 */ /* 0x004ea80000100a00 */
[----:B------:R-:W4:Y:S04]  /*4e270*/  LDL.64 R34, [R1+0x188] ;  /* 0x0001880001227983 */ /* 0x000f280000100a00 */
        /* <DEDUP_REMOVED lines=21> */
[----:B------:R0:W-:Y:S04]  /*4e3d0*/  STL.64 [R1+0x28e0], R8 ;  /* 0x0028e00801007387 */ /* 0x0001e80000100a00 */
[----:B0-----:R-:W2:Y:S04]  /*4e3e0*/  LDL.LU R8, [R1+0x340] ;  /* 0x0003400001087983 */ /* 0x001ea80000300800 */
[----:B------:R-:W2:Y:S04]  /*4e3f0*/  LDL.LU R9, [R1+0x344] ;  /* 0x0003440001097983 */ /* 0x000ea80000300800 */
[----:B------:R-:W2:Y:S04]  /*4e400*/  LDL.LU R10, [R1+0x348] ;  /* 0x00034800010a7983 */ /* 0x000ea80000300800 */
[----:B------:R-:W2:Y:S01]  /*4e410*/  LDL.LU R11, [R1+0x34c] ;  /* 0x00034c00010b7983 */ /* 0x000ea20000300800 */
[C---:B---3--:R-:W-:Y:S06]  /*4e420*/  HMMA.16816.F32 R28, R24.reuse, R14, R28 ;  /* 0x0000000e181c723c */ /* 0x048fec000000181c */
[----:B----4-:R-:W-:Y:S01]  /*4e430*/  HMMA.16816.F32 R56, R24, R34, R56 ;  /* 0x000000221838723c */ /* 0x010fe20000001838 */
[----:B------:R-:W-:-:S05]  /*4e440*/  IMAD.MOV.U32 R3, RZ, RZ, R15 ;  /* 0x000000ffff037224 */ /* 0x000fca00078e000f */
[----:B------:R-:W-:Y:S02]  /*4e450*/  IMAD.MOV.U32 R2, RZ, RZ, R34 ;  /* 0x000000ffff027224 */ /* 0x000fe400078e0022 */
[----:B------:R-:W-:-:S09]  /*4e460*/  IMAD.MOV.U32 R0, RZ, RZ, R35 ;  /* 0x000000ffff007224 */ /* 0x000fd200078e0023 */
[----:B------:R-:W-:Y:S04]  /*4e470*/  STL.64 [R1+0x460], R28 ;  /* 0x0004601c01007387 */ /* 0x000fe80000100a00 */
[----:B------:R0:W-:Y:S04]  /*4e480*/  STL.64 [R1+0x468], R30 ;  /* 0x0004681e01007387 */ /* 0x0001e80000100a00 */
[----:B------:R-:W3:Y:S04]  /*4e490*/  LDL.LU R12, [R1+0x380] ;  /* 0x00038000010c7983 */ /* 0x000ee80000300800 */
[----:B------:R-:W3:Y:S01]  /*4e4a0*/  LDL.LU R13, [R1+0x384] ;  /* 0x00038400010d7983 */ /* 0x000ee20000300800 */
[----:B--2---:R-:W-:Y:S01]  /*4e4b0*/  HMMA.16816.F32 R8, R24, R54, R8 ;  /* 0x000000361808723c */ /* 0x004fe20000001808 */
[----:B0-----:R-:W-:-:S02]  /*4e4c0*/  IMAD.MOV.U32 R30, RZ, RZ, R14 ;  /* 0x000000ffff1e7224 */ /* 0x001fc400078e000e */
[----:B------:R-:W3:Y:S04]  /*4e4d0*/  LDL.LU R14, [R1+0x388] ;  /* 0x00038800010e7983 */ /* 0x000ee80000300800 */
[----:B------:R-:W3:-:S15]  /*4e4e0*/  LDL.LU R15, [R1+0x38c] ;  /* 0x00038c00010f7983 */ /* 0x000ede0000300800 */
[----:B------:R-:W-:-:S01]  /*4e4f0*/  NOP ;  /* 0x0000000000007918 */ /* 0x000fc20000000000 */
[----:B------:R0:W-:Y:S04]  /*4e500*/  STL.64 [R1+0x450], R8 ;  /* 0x0004500801007387 */ /* 0x0001e80000100a00 */
[----:B------:R-:W-:Y:S01]  /*4e510*/  STL.64 [R1+0x458], R10 ;  /* 0x0004580a01007387 */ /* 0x000fe20000100a00 */
[----:B0-----:R-:W-:Y:S02]  /*4e520*/  IMAD.MOV.U32 R9, RZ, RZ, R54 ;  /* 0x000000ffff097224 */ /* 0x001fe400078e0036 */
[----:B------:R-:W-:Y:S02]  /*4e530*/  IMAD.MOV.U32 R8, RZ, RZ, R55 ;  /* 0x000000ffff087224 */ /* 0x000fe400078e0037 */
[----:B------:R-:W2:Y:S04]  /*4e540*/  LDL.LU.64 R54, [R1+0x2988] ;  /* 0x0029880001367983 */ /* 0x000ea80000300a00 */
[----:B------:R-:W-:Y:S04]  /*4e550*/  STL.64 [R1+0x440], R56 ;  /* 0x0004403801007387 */ /* 0x000fe80000100a00 */
[----:B------:R0:W-:Y:S04]  /*4e560*/  STL.64 [R1+0x448], R58 ;  /* 0x0004483a01007387 */ /* 0x0001e80000100a00 */
[----:B0-----:R-:W4:Y:S04]  /*4e570*/  LDL.LU.64 R58, [R1+0x2980] ;  /* 0x00298000013a7983 */ /* 0x001f280000300a00 */
[----:B------:R-:W4:Y:S04]  /*4e580*/  LDL.LU.64 R56, [R1+0x2978] ;  /* 0x0029780001387983 */ /* 0x000f280000300a00 */
[----:B------:R-:W3:Y:S02]  /*4e590*/  LDL.LU.64 R34, [R1+0x2970] ;  /* 0x0029700001227983 */ /* 0x000ee40000300a00 */
[----:B---3--:R-:W-:-:S15]  /*4e5a0*/  HMMA.16816.F32 R40, R24, R34, R40 ;  /* 0x000000221828723c */ /* 0x008fde0000001828 */
[----:B------:R-:W-:-:S08]  /*4e5b0*/  NOP ;  /* 0x0000000000007918 */ /* 0x000fd00000000000 */
[----:B------:R-:W-:Y:S04]  /*4e5c0*/  STL.64 [R1+0x430], R40 ;  /* 0x0004302801007387 */ /* 0x000fe80000100a00 */
[----:B------:R0:W-:Y:S04]  /*4e5d0*/  STL.64 [R1+0x438], R42 ;  /* 0x0004382a01007387 */ /* 0x0001e80000100a00 */
[----:B0-----:R-:W4:Y:S01]  /*4e5e0*/  LDL.LU.64 R42, [R1+0x2968] ;  /* 0x00296800012a7983 */ /* 0x001f220000300a00 */
[C---:B------:R-:W-:Y:S03]  /*4e5f0*/  HMMA.16816.F32 R36, R24.reuse, R38, R4 ;  /* 0x000000261824723c */ /* 0x040fe60000001804 */
[----:B------:R-:W3:Y:S04]  /*4e600*/  LDL.LU R40, [R1+0x2960] ;  /* 0x0029600001287983 */ /* 0x000ee80000300800 */
[----:B------:R0:W-:Y:S01]  /*4e610*/  STL.64 [R1+0x28b0], R34 ;  /* 0x0028b02201007387 */ /* 0x0001e20000100a00 */
[C---:B--2---:R-:W-:Y:S03]  /*4e620*/  HMMA.16816.F32 R52, R24.reuse, R54, R48 ;  /* 0x000000361834723c */ /* 0x044fe60000001830 */
[----:B0-----:R-:W2:Y:S04]  /*4e630*/  LDL.64 R34, [R1+0x138] ;  /* 0x0001380001227983 */ /* 0x001ea80000100a00 */
[----:B------:R-:W3:Y:S04]  /*4e640*/  LDL.LU.64 R6, [R1+0x2958] ;  /* 0x0029580001067983 */ /* 0x000ee80000300a00 */
[----:B------:R-:W3:Y:S04]  /*4e650*/  LDL.LU R5, [R1+0x2950] ;  /* 0x0029500001057983 */ /* 0x000ee80000300800 */
[----:B------:R-:W-:Y:S04]  /*4e660*/  STL.64 [R1+0x420], R36 ;  /* 0x0004202401007387 */ /* 0x000fe80000100a00 */
[----:B------:R0:W-:Y:S04]  /*4e670*/  STL.64 [R1+0x428], R38 ;  /* 0x0004282601007387 */ /* 0x0001e80000100a00 */
[----:B0-----:R-:W3:Y:S04]  /*4e680*/  LDL.LU.64 R38, [R1+0x2948] ;  /* 0x0029480001267983 */ /* 0x001ee80000300a00 */
[----:B------:R-:W3:Y:S04]  /*4e690*/  LDL.LU R37, [R1+0x2940] ;  /* 0x0029400001257983 */ /* 0x000ee80000300800 */
[----:B------:R-:W3:Y:S04]  /*4e6a0*/  LDL.LU.64 R50, [R1+0x2938] ;  /* 0x0029380001327983 */ /* 0x000ee80000300a00 */
[----:B------:R-:W-:Y:S04]  /*4e6b0*/  STL.64 [R1+0x410], R52 ;  /* 0x0004103401007387 */ /* 0x000fe80000100a00 */
[----:B------:R0:W-:Y:S04]  /*4e6c0*/  STL.64 [R1+0x418], R54 ;  /* 0x0004183601007387 */ /* 0x0001e80000100a00 */
[----:B0-----:R-:W3:Y:S01]  /*4e6d0*/  LDL.LU.64 R54, [R1+0x2930] ;  /* 0x0029300001367983 */ /* 0x001ee20000300a00 */
[----:B----4-:R-:W-:-:S15]  /*4e6e0*/  HMMA.16816.F32 R56, R24, R42, R56 ;  /* 0x0000002a1838723c */ /* 0x010fde0000001838 */
[----:B------:R-:W-:-:S08]  /*4e6f0*/  NOP ;  /* 0x0000000000007918 */ /* 0x000fd00000000000 */
[----:B------:R-:W-:Y:S04]  /*4e700*/  STL.64 [R1+0x400], R56 ;  /* 0x0004003801007387 */ /* 0x000fe80000100a00 */
[----:B------:R0:W-:Y:S04]  /*4e710*/  STL.64 [R1+0x408], R58 ;  /* 0x0004083a01007387 */ /* 0x0001e80000100a00 */
[----:B0-----:R-:W4:Y:S01]  /*4e720*/  LDL.LU.64 R58, [R1+0x2928] ;  /* 0x00292800013a7983 */ /* 0x001f220000300a00 */
[----:B--2---:R-:W-:Y:S03]  /*4e730*/  HMMA.16816.F32 R20, R24, R34, R20 ;  /* 0x000000221814723c */ /* 0x004fe60000001814 */
[----:B------:R-:W-:Y:S03]  /*4e740*/  STL.64 [R1+0x28b8], R42 ;  /* 0x0028b82a01007387 */ /* 0x000fe60000100a00 */
[----:B------:R-:W-:-:S02]  /*4e750*/  IMAD.MOV.U32 R29, RZ, RZ, R34 ;  /* 0x000000ffff1d7224 */ /* 0x000fc400078e0022 */
[----:B------:R-:W-:-:S15]  /*4e760*/  IMAD.MOV.U32 R28, RZ, RZ, R35 ;  /* 0x000000ffff1c7224 */ /* 0x000fde00078e0023 */
[----:B------:R-:W-:Y:S04]  /*4e770*/  STL [R1+0x3f0], R20 ;  /* 0x0003f01401007387 */ /* 0x000fe80000100800 */
[----:B------:R3:W-:Y:S01]  /*4e780*/  STL.64 [R1+0x3f8], R22 ;  /* 0x0003f81601007387 */ /* 0x0007e20000100a00 */
[----:B------:R-:W-:Y:S02]  /*4e790*/  IMAD.MOV.U32 R4, RZ, RZ, R21 ;  /* 0x000000ffff047224 */ /* 0x000fe400078e0015 */
[----:B---3--:R-:W-:Y:S01]  /*4e7a0*/  HMMA.16816.F32 R20, R24, R38, R44 ;  /* 0x000000261814723c */ /* 0x008fe2000000182c */
[----:B------:R-:W-:-:S15]  /*4e7b0*/  STL.64 [R1+0x28c0], R28 ;  /* 0x0028c01c01007387 */ /* 0x000fde0000100a00 */
[----:B------:R-:W-:-:S07]  /*4e7c0*/  NOP ;  /* 0x0000000000007918 */ /* 0x000fce0000000000 */
[----:B------:R-:W-:Y:S04]  /*4e7d0*/  STL.64 [R1+0x3e0], R20 ;  /* 0x0003e01401007387 */ /* 0x000fe80000100a00 */
[----:B------:R-:W-:Y:S04]  /*4e7e0*/  STL.64 [R1+0x3e8], R22 ;  /* 0x0003e81601007387 */ /* 0x000fe80000100a00 */
[----:B------:R-:W-:Y:S01]  /*4e7f0*/  STL.64 [R1+0x28c8], R38 ;  /* 0x0028c82601007387 */ /* 0x000fe20000100a00 */
[----:B------:R-:W0:Y:S01]  /*4e800*/  S2R R41, SR_TID.X ;  /* 0x0000000000297919 */ /* 0x000e220000002100 */
[----:B----4-:R-:W-:Y:S06]  /*4e810*/  HMMA.16816.F32 R16, R24, R58, R16 ;  /* 0x0000003a1810723c */ /* 0x010fec0000001810 */
[----:B------:R1:W-:-:S15]  /*4e820*/  STL.64 [R1+0x2898], R58 ;  /* 0x0028983a01007387 */ /* 0x0003de0000100a00 */
[----:B------:R-:W-:-:S02]  /*4e830*/  NOP ;  /* 0x0000000000007918 */ /* 0x000fc40000000000 */
[----:B------:R-:W-:Y:S04]  /*4e840*/  STL.64 [R1+0x3d0], R16 ;  /* 0x0003d01001007387 */ /* 0x000fe80000100a00 */
[----:B------:R-:W-:Y:S04]  /*4e850*/  STL.64 [R1+0x3d8], R18 ;  /* 0x0003d81201007387 */ /* 0x000fe80000100a00 */
[----:B------:R-:W2:Y:S04]  /*4e860*/  LDL.LU R56, [R1+0x210] ;  /* 0x0002100001387983 */ /* 0x000ea80000300800 */
[----:B------:R-:W2:Y:S04]  /*4e870*/  LDL.LU R57, [R1+0x214] ;  /* 0x0002140001397983 */ /* 0x000ea80000300800 */
[----:B-1----:R-:W3:Y:S04]  /*4e880*/  LDL.LU R58, [R1+0x218] ;  /* 0x00021800013a7983 */ /* 0x002ee80000300800 */
[----:B------:R-:W3:Y:S01]  /*4e890*/  LDL.LU R59, [R1+0x21c] ;  /* 0x00021c00013b7983 */ /* 0x000ee20000300800 */
[----:B0-----:R-:W-:Y:S01]  /*4e8a0*/  LOP3.LUT R41, R41, 0x7, RZ, 0xc0, !PT ;  /* 0x0000000729297812 */ /* 0x001fe200078ec0ff */
[----:B------:R-:W-:-:S04]  /*4e8b0*/  IMAD.SHL.U32 R37, R37, 0x2, RZ ;  /* 0x0000000225257824 */ /* 0x000fc800078e00ff */
[----:B------:R-:W-:-:S05]  /*4e8c0*/  IMAD R41, R41, 0x90, RZ ;  /* 0x0000009029297824 */ /* 0x000fca00078e02ff */
[----:B------:R-:W-:-:S04]  /*4e8d0*/  LOP3.LUT R41, R41, 0x10, R37, 0x78, !PT ;  /* 0x0000001029297812 */ /* 0x000fc800078e7825 */
[----:B------:R-:W-:-:S04]  /*4e8e0*/  LOP3.LUT R41, R41, 0x400, R40, 0xf8, !PT ;  /* 0x0000040029297812 */ /* 0x000fc800078ef828 */
[----:B------:R-:W-:-:S05]  /*4e8f0*/  LOP3.LUT R41, R41, 0x60, RZ, 0x3c, !PT ;  /* 0x0000006029297812 */ /* 0x000fca00078e3cff */
[----:B------:R-:W0:Y:S01]  /*4e900*/  LDSM.16.MT88.4 R44, [R41+UR4+0xa800] ;  /* 0x00a80004292c783b */ /* 0x000e220008004200 */
[C---:B------:R-:W-:Y:S01]  /*4e910*/  HMMA.16816.F32 R12, R24.reuse, R54, R12 ;  /* 0x00000036180c723c */ /* 0x040fe2000000180c */
[----:B------:R-:W-:Y:S02]  /*4e920*/  IMAD.MOV.U32 R35, RZ, RZ, R8 ;  /* 0x000000ffff237224 */ /* 0x000fe400078e0008 */
[----:B------:R-:W-:Y:S02]  /*4e930*/  IMAD.MOV.U32 R34, RZ, RZ, R9 ;  /* 0x000000ffff227224 */ /* 0x000fe400078e0009 */
[----:B------:R-:W-:Y:S02]  /*4e940*/  IMAD.MOV.U32 R52, RZ, RZ, R6 ;  /* 0x000000ffff347224 */ /* 0x000fe400078e0006 */
[----:B------:R-:W-:Y:S01]  /*4e950*/  IMAD.MOV.U32 R53, RZ, RZ, R7 ;  /* 0x000000ffff357224 */ /* 0x000fe200078e0007 */
[----:B---3--:R-:W-:Y:S04]  /*4e960*/  STL.64 [R1+0x28d8], R58 ;  /* 0x0028d83a01007387 */ /* 0x008fe80000100a00 */
[----:B--2---:R-:W-:Y:S04]  /*4e970*/  STL.64 [R1+0x28d0], R56 ;  /* 0x0028d03801007387 */ /* 0x004fe80000100a00 */
[----:B0-----:R0:W-:Y:S04]  /*4e980*/  STL.64 [R1+0x2788], R46 ;  /* 0x0027882e01007387 */ /* 0x0011e80000100a00 */
[----:B------:R-:W-:Y:S04]  /*4e990*/  STL.64 [R1+0x2780], R44 ;  /* 0x0027802c01007387 */ /* 0x000fe80000100a00 */
[----:B0-----:R-:W2:Y:S04]  /*4e9a0*/  LDL.64 R46, [R1+0x158] ;  /* 0x00015800012e7983 */ /* 0x001ea80000100a00 */
[----:B------:R0:W-:Y:S04]  /*4e9b0*/  STL.64 [R1+0x490], R12 ;  /* 0x0004900c01007387 */ /* 0x0001e80000100a00 */
[----:B------:R1:W-:Y:S04]  /*4e9c0*/  STL.64 [R1+0x498], R14 ;  /* 0x0004980e01007387 */ /* 0x0003e80000100a00 */
[----:B------:R-:W3:Y:S04]  /*4e9d0*/  LDL.LU R16, [R1+0x370] ;  /* 0x0003700001107983 */ /* 0x000ee80000300800 */
[----:B------:R-:W3:Y:S04]  /*4e9e0*/  LDL.LU R17, [R1+0x374] ;  /* 0x0003740001117983 */ /* 0x000ee80000300800 */
[----:B------:R-:W3:Y:S04]  /*4e9f0*/  LDL.LU R18, [R1+0x378] ;  /* 0x0003780001127983 */ /* 0x000ee80000300800 */
[----:B------:R-:W3:Y:S04]  /*4ea00*/  LDL.LU R19, [R1+0x37c] ;  /* 0x00037c0001137983 */ /* 0x000ee80000300800 */
[----:B0-----:R-:W4:Y:S04]  /*4ea10*/  LDL.LU R12, [R1+0x2b0] ;  /* 0x0002b000010c7983 */ /* 0x001f280000300800 */
[----:B------:R-:W4:Y:S04]  /*4ea20*/  LDL.LU R13, [R1+0x2b4] ;  /* 0x0002b400010d7983 */ /* 0x000f280000300800 */
[----:B-1----:R-:W4:Y:S04]  /*4ea30*/  LDL.LU R14, [R1+0x2b8] ;  /* 0x0002b800010e7983 */ /* 0x002f280000300800 */
        /* <DEDUP_REMOVED lines=21> */
[----:B------:R0:W-:Y:S04]  /*4eb90*/  STL.64 [R1+0x2890], R54 ;  /* 0x0028903601007387 */ /* 0x0001e80000100a00 */
[----:B------:R-:W4:Y:S04]  /*4eba0*/  LDL.LU R6, [R1+0x2924] ;  /* 0x0029240001067983 */ /* 0x000f280000300800 */
[----:B------:R-:W4:Y:S04]  /*4ebb0*/  LDL.LU R7, [R1+0x2920] ;  /* 0x0029200001077983 */ /* 0x000f280000300800 */
[----:B0-----:R-:W2:Y:S04]  /*4ebc0*/  LDL.LU R54, [R1+0x228] ;  /* 0x0002280001367983 */ /* 0x001ea80000300800 */
[----:B------:R-:W2:Y:S01]  /*4ebd0*/  LDL.LU R55, [R1+0x22c] ;  /* 0x00022c0001377983 */ /* 0x000ea20000300800 */
[----:B---3--:R-:W-:-:S15]  /*4ebe0*/  HMMA.16816.F32 R16, R24, R50, R16 ;  /* 0x000000321810723c */ /* 0x008fde0000001810 */
[----:B------:R-:W-:-:S08]  /*4ebf0*/  NOP ;  /* 0x0000000000007918 */ /* 0x000fd00000000000 */
[----:B------:R-:W-:Y:S04]  /*4ec00*/  STL.64 [R1+0x480], R16 ;  /* 0x0004801001007387 */ /* 0x000fe80000100a00 */
[----:B------:R0:W-:Y:S01]  /*4ec10*/  STL.64 [R1+0x488], R18 ;  /* 0x0004881201007387 */ /* 0x0001e20000100a00 */
[----:B----4-:R-:W-:Y:S03]  /*4ec20*/  HMMA.16816.F32 R24, R24, R6, R12 ;  /* 0x000000061818723c */ /* 0x010fe6000000180c */
[----:B0-----:R-:W2:Y:S04]  /*4ec30*/  LDL.LU.64 R18, [R1+0x2918] ;  /* 0x0029180001127983 */ /* 0x001ea80000300a00 */
[----:B------:R-:W3:Y:S04]  /*4ec40*/  LDL.LU.64 R16, [R1+0x2910] ;  /* 0x0029100001107983 */ /* 0x000ee80000300a00 */
[----:B------:R0:W-:Y:S04]  /*4ec50*/  STL.64 [R1+0x2888], R50 ;  /* 0x0028883201007387 */ /* 0x0001e80000100a00 */
[----:B0-----:R-:W4:Y:S04]  /*4ec60*/  LDL.64 R50, [R1+0x168] ;  /* 0x0001680001327983 */ /* 0x001f280000100a00 */
[----:B------:R-:W2:Y:S04]  /*4ec70*/  LDL.LU.64 R14, [R1+0x2908] ;  /* 0x00290800010e7983 */ /* 0x000ea80000300a00 */
[----:B------:R-:W2:Y:S04]  /*4ec80*/  LDL.LU.64 R12, [R1+0x2900] ;  /* 0x00290000010c7983 */ /* 0x000ea80000300a00 */
[----:B------:R0:W-:Y:S04]  /*4ec90*/  STL.64 [R1+0x2f0], R24 ;  /* 0x0002f01801007387 */ /* 0x0001e80000100a00 */
[----:B------:R1:W-:Y:S04]  /*4eca0*/  STL.64 [R1+0x2f8], R26 ;  /* 0x0002f81a01007387 */ /* 0x0003e80000100a00 */
[----:B0-----:R-:W4:Y:S04]  /*4ecb0*/  LDL.LU R24, [R1+0x230] ;  /* 0x0002300001187983 */ /* 0x001f280000300800 */
[----:B------:R-:W4:Y:S04]  /*4ecc0*/  LDL.LU R25, [R1+0x234] ;  /* 0x0002340001197983 */ /* 0x000f280000300800 */
[----:B-1----:R-:W4:Y:S04]  /*4ecd0*/  LDL.LU R26, [R1+0x238] ;  /* 0x00023800011a7983 */ /* 0x002f280000300800 */
[----:B------:R-:W4:Y:S04]  /*4ece0*/  LDL.LU R27, [R1+0x23c] ;  /* 0x00023c00011b7983 */ /* 0x000f280000300800 */
[----:B------:R-:W-:Y:S04]  /*4ecf0*/  STL.64 [R1+0x2880], R6 ;  /* 0x0028800601007387 */ /* 0x000fe80000100a00 */
[----:B------:R0:W-:Y:S04]  /*4ed00*/  STL.64 [R1+0x2878], R4 ;  /* 0x0028780401007387 */ /* 0x0001e80000100a00 */
[----:B0-----:R-:W3:Y:S04]  /*4ed10*/  LDL.LU R4, [R1+0x240] ;  /* 0x0002400001047983 */ /* 0x001ee80000300800 */
[----:B------:R-:W3:Y:S04]  /*4ed20*/  LDL.LU R5, [R1+0x244] ;  /* 0x0002440001057983 */ /* 0x000ee80000300800 */
[----:B------:R-:W3:Y:S04]  /*4ed30*/  LDL.LU R6, [R1+0x248] ;  /* 0x0002480001067983 */ /* 0x000ee80000300800 */
[----:B------:R-:W3:Y:S01]  /*4ed40*/  LDL.LU R7, [R1+0x24c] ;  /* 0x00024c0001077983 */ /* 0x000ee20000300800 */
[----:B--2---:R-:W-:-:S15]  /*4ed50*/  HMMA.16816.F32 R20, R12, R18, R20 ;  /* 0x000000120c14723c */ /* 0x004fde0000001814 */
[----:B------:R-:W-:-:S08]  /*4ed60*/  NOP ;  /* 0x0000000000007918 */ /* 0x000fd00000000000 */
[----:B------:R-:W-:Y:S04]  /*4ed70*/  STL.64 [R1+0x2e0], R20 ;  /* 0x0002e01401007387 */ /* 0x000fe80000100a00 */
[----:B------:R0:W-:Y:S04]  /*4ed80*/  STL.64 [R1+0x2e8], R22 ;  /* 0x0002e81601007387 */ /* 0x0001e80000100a00 */
[----:B0-----:R-:W2:Y:S04]  /*4ed90*/  LDL.LU.64 R22, [R1+0x28f8] ;  /* 0x0028f80001167983 */ /* 0x001ea80000300a00 */
[----:B------:R-:W4:Y:S01]  /*4eda0*/  LDL.LU.64 R20, [R1+0x28f0] ;  /* 0x0028f00001147983 */ /* 0x000f220000300a00 */
[----:B--2---:R-:W-:-:S15]  /*4edb0*/  HMMA.16816.F32 R8, R12, R22, R8 ;  /* 0x000000160c08723c */ /* 0x004fde0000001808 */
[----:B------:R-:W-:-:S08]  /*4edc0*/  NOP ;  /* 0x0000000000007918 */ /* 0x000fd00000000000 */
[----:B------:R-:W-:Y:S04]  /*4edd0*/  STL.64 [R1+0x2d0], R8 ;  /* 0x0002d00801007387 */ /* 0x000fe80000100a00 */
[----:B------:R0:W-:Y:S04]  /*4ede0*/  STL.64 [R1+0x2d8], R10 ;  /* 0x0002d80a01007387 */ /* 0x0001e80000100a00 */
[----:B0-----:R-:W2:Y:S04]  /*4edf0*/  LDL.LU.64 R10, [R1+0x28e8] ;  /* 0x0028e800010a7983 */ /* 0x001ea80000300a00 */
[----:B------:R-:W3:Y:S01]  /*4ee00*/  LDL.LU.64 R8, [R1+0x28e0] ;  /* 0x0028e00001087983 */ /* 0x000ee20000300a00 */
[----:B------:R-:W-:Y:S01]  /*4ee10*/  MOV R31, R3 ;  /* 0x00000003001f7202 */ /* 0x000fe20000000f00 */
[C---:B------:R-:W-:Y:S06]  /*4ee20*/  HMMA.16816.F32 R32, R12.reuse, R34, R40 ;  /* 0x000000220c20723c */ /* 0x040fec0000001828 */
[C---:B------:R-:W-:Y:S01]  /*4ee30*/  HMMA.16816.F32 R28, R12.reuse, R30, R36 ;  /* 0x0000001e0c1c723c */ /* 0x040fe20000001824 */
[----:B------:R-:W-:Y:S04]  /*4ee40*/  STL.64 [R1+0x2860], R22 ;  /* 0x0028601601007387 */ /* 0x000fe80000100a00 */
[----:B----4-:R-:W-:Y:S01]  /*4ee50*/  STL.64 [R1+0x2858], R20 ;  /* 0x0028581401007387 */ /* 0x010fe20000100a00 */
[----:B--2---:R-:W-:-:S15]  /*4ee60*/  HMMA.16816.F32 R56, R12, R10, R56 ;  /* 0x0000000a0c38723c */ /* 0x004fde0000001838 */
[----:B------:R-:W-:-:S08]  /*4ee70*/  NOP ;  /* 0x0000000000007918 */ /* 0x000fd00000000000 */
[----:B------:R-:W-:Y:S04]  /*4ee80*/  STL.64 [R1+0x380], R56 ;  /* 0x0003803801007387 */ /* 0x000fe80000100a00 */
[----:B------:R0:W-:Y:S04]  /*4ee90*/  STL.64 [R1+0x388], R58 ;  /* 0x0003883a01007387 */ /* 0x0001e80000100a00 */
[----:B0-----:R-:W2:Y:S04]  /*4eea0*/  LDL.LU.64 R58, [R1+0x28d8] ;  /* 0x0028d800013a7983 */ /* 0x001ea80000300a00 */
[----:B------:R-:W2:Y:S04]  /*4eeb0*/  LDL.LU.64 R56, [R1+0x28d0] ;  /* 0x0028d00001387983 */ /* 0x000ea80000300a00 */
[----:B------:R-:W-:Y:S04]  /*4eec0*/  STL.64 [R1+0x2850], R10 ;  /* 0x0028500a01007387 */ /* 0x000fe80000100a00 */
[----:B---3--:R0:W-:Y:S04]  /*4eed0*/  STL.64 [R1+0x2848], R8 ;  /* 0x0028480801007387 */ /* 0x0081e80000100a00 */
[----:B0-----:R-:W3:Y:S04]  /*4eee0*/  LDL.LU R8, [R1+0x250] ;  /* 0x0002500001087983 */ /* 0x001ee80000300800 */
[----:B------:R-:W3:Y:S04]  /*4eef0*/  LDL.LU R9, [R1+0x254] ;  /* 0x0002540001097983 */ /* 0x000ee80000300800 */
[----:B------:R-:W3:Y:S04]  /*4ef00*/  LDL.LU R10, [R1+0x258] ;  /* 0x00025800010a7983 */ /* 0x000ee80000300800 */
[----:B------:R-:W3:Y:S04]  /*4ef10*/  LDL.LU R11, [R1+0x25c] ;  /* 0x00025c00010b7983 */ /* 0x000ee80000300800 */
[----:B------:R-:W4:Y:S04]  /*4ef20*/  LDL.LU.64 R38, [R1+0x28c8] ;  /* 0x0028c80001267983 */ /* 0x000f280000300a00 */
[----:B------:R0:W-:Y:S04]  /*4ef30*/  STL.64 [R1+0x370], R28 ;  /* 0x0003701c01007387 */ /* 0x0001e80000100a00 */
[----:B------:R-:W-:Y:S04]  /*4ef40*/  STL.64 [R1+0x378], R30 ;  /* 0x0003781e01007387 */ /* 0x000fe80000100a00 */
[----:B0-----:R-:W4:Y:S04]  /*4ef50*/  LDL.LU.64 R28, [R1+0x28c0] ;  /* 0x0028c000011c7983 */ /* 0x001f280000300a00 */
[----:B------:R-:W2:Y:S04]  /*4ef60*/  LDL.LU.64 R42, [R1+0x28b8] ;  /* 0x0028b800012a7983 */ /* 0x000ea80000300a00 */
[----:B------:R-:W-:Y:S04]  /*4ef70*/  STL.64 [R1+0x360], R32 ;  /* 0x0003602001007387 */ /* 0x000fe80000100a00 */
[----:B------:R0:W-:Y:S04]  /*4ef80*/  STL.64 [R1+0x368], R34 ;  /* 0x0003682201007387 */ /* 0x0001e80000100a00 */
[----:B0-----:R-:W4:Y:S01]  /*4ef90*/  LDL.LU.64 R34, [R1+0x28b0] ;  /* 0x0028b00001227983 */ /* 0x001f220000300a00 */
[----:B------:R-:W-:-:S02]  /*4efa0*/  IMAD.MOV.U32 R22, RZ, RZ, R2 ;  /* 0x000000ffff167224 */ /* 0x000fc400078e0002 */
[----:B------:R-:W-:Y:S01]  /*4efb0*/  IMAD.MOV.U32 R23, RZ, RZ, R0 ;  /* 0x000000ffff177224 */ /* 0x000fe200078e0000 */
[----:B------:R-:W2:Y:S01]  /*4efc0*/  LDL.LU R32, [R1+0x200] ;  /* 0x0002000001207983 */ /* 0x000ea20000300800 */
[----:B------:R-:W-:-:S05]  /*4efd0*/  IMAD.MOV.U32 R3, RZ, RZ, R47 ;  /* 0x000000ffff037224 */ /* 0x000fca00078e002f */
[C---:B---3--:R-:W-:Y:S06]  /*4efe0*/  HMMA.16816.F32 R8, R12.reuse, R22, R8 ;  /* 0x000000160c08723c */ /* 0x048fec0000001808 */
[----:B----4-:R-:W-:-:S15]  /*4eff0*/  HMMA.16816.F32 R4, R12, R34, R4 ;  /* 0x000000220c04723c */ /* 0x010fde0000001804 */
[----:B------:R-:W-:-:S02]  /*4f000*/  NOP ;  /* 0x0000000000007918 */ /* 0x000fc40000000000 */
[----:B------:R-:W-:Y:S04]  /*4f010*/  STL.64 [R1+0x350], R8 ;  /* 0x0003500801007387 */ /* 0x000fe80000100a00 */
[----:B------:R0:W-:Y:S02]  /*4f020*/  STL.64 [R1+0x358], R10 ;  /* 0x0003580a01007387 */ /* 0x0001e40000100a00 */
[C---:B0-----:R-:W-:Y:S02]  /*4f030*/  HMMA.16816.F32 R8, R12.reuse, R46, R52 ;  /* 0x0000002e0c08723c */ /* 0x041fe40000001834 */
[----:B------:R-:W-:Y:S04]  /*4f040*/  STL.64 [R1+0x340], R4 ;  /* 0x0003400401007387 */ /* 0x000fe80000100a00 */
[----:B------:R0:W-:Y:S04]  /*4f050*/  STL.64 [R1+0x348], R6 ;  /* 0x0003480601007387 */ /* 0x0001e80000100a00 */
[----:B------:R-:W3:Y:S04]  /*4f060*/  LDL.LU R33, [R1+0x204] ;  /* 0x0002040001217983 */ /* 0x000ee80000300800 */
[----:B------:R-:W3:Y:S04]  /*4f070*/  LDL.LU R34, [R1+0x208] ;  /* 0x0002080001227983 */ /* 0x000ee80000300800 */
[----:B------:R-:W3:Y:S01]  /*4f080*/  LDL.LU R35, [R1+0x20c] ;  /* 0x00020c0001237983 */ /* 0x000ee20000300800 */
[----:B0-----:R-:W-:-:S15]  /*4f090*/  HMMA.16816.F32 R4, R12, R50, R24 ;  /* 0x000000320c04723c */ /* 0x001fde0000001818 */
[----:B------:R-:W-:-:S08]  /*4f0a0*/  NOP ;  /* 0x0000000000007918 */ /* 0x000fd00000000000 */
[----:B------:R-:W-:Y:S04]  /*4f0b0*/  STL.64 [R1+0x330], R4 ;  /* 0x0003300401007387 */ /* 0x000fe80000100a00 */
[----:B------:R-:W-:Y:S04]  /*4f0c0*/  STL.64 [R1+0x338], R6 ;  /* 0x0003380601007387 */ /* 0x000fe80000100a00 */
[----:B------:R-:W-:Y:S04]  /*4f0d0*/  STL.64 [R1+0x320], R8 ;  /* 0x0003200801007387 */ /* 0x000fe80000100a00 */
[----:B------:R2:W-:Y:S02]  /*4f0e0*/  STL.64 [R1+0x328], R10 ;  /* 0x0003280a01007387 */ /* 0x0005e40000100a00 */
[----:B--2---:R-:W-:Y:S01]  /*4f0f0*/  HMMA.16816.F32 R8, R12, R42, R56 ;  /* 0x0000002a0c08723c */ /* 0x004fe20000001838 */
[----:B------:R-:W-:-:S15]  /*4f100*/  IMAD.MOV.U32 R4, RZ, RZ, R46 ;  /* 0x000000ffff047224 */ /* 0x000fde00078e002e */
[----:B------:R-:W-:-:S07]  /*4f110*/  NOP ;  /* 0x0000000000007918 */ /* 0x000fce0000000000 */
[----:B------:R-:W-:Y:S04]  /*4f120*/  STL.64 [R1+0x310], R8 ;  /* 0x0003100801007387 */ /* 0x000fe80000100a00 */
[----:B------:R-:W-:Y:S04]  /*4f130*/  STL.64 [R1+0x318], R10 ;  /* 0x0003180a01007387 */ /* 0x000fe80000100a00 */
[----:B------:R-:W2:Y:S04]  /*4f140*/  LDL.LU R44, [R1+0x10] ;  /* 0x00001000012c7983 */ /* 0x000ea80000300800 */
[----:B------:R-:W2:Y:S04]  /*4f150*/  LDL.LU R45, [R1+0x14] ;  /* 0x00001400012d7983 */ /* 0x000ea80000300800 */
[----:B------:R-:W4:Y:S04]  /*4f160*/  LDL.LU R46, [R1+0x18] ;  /* 0x00001800012e7983 */ /* 0x000f280000300800 */
[----:B------:R-:W4:Y:S01]  /*4f170*/  LDL.LU R47, [R1+0x1c] ;  /* 0x00001c00012f7983 */ /* 0x000f220000300800 */
[----:B------:R-:W-:-:S02]  /*4f180*/  IMAD.MOV.U32 R6, RZ, RZ, R42 ;  /* 0x000000ffff067224 */ /* 0x000fc400078e002a */
[----:B------:R-:W-:Y:S01]  /*4f190*/  IMAD.MOV.U32 R5, RZ, RZ, R43 ;  /* 0x000000ffff057224 */ /* 0x000fe200078e002b */
[----:B----4-:R0:W-:Y:S04]  /*4f1a0*/  STL.64 [R1+0x2798], R46 ;  /* 0x0027982e01007387 */ /* 0x0101e80000100a00 */
[----:B--2---:R-:W-:Y:S04]  /*4f1b0*/  STL.64 [R1+0x2790], R44 ;  /* 0x0027902c01007387 */ /* 0x004fe80000100a00 */
[----:B------:R-:W2:Y:S04]  /*4f1c0*/  LDL.LU R40, [R1] ;  /* 0x0000000001287983 */ /* 0x000ea80000300800 */
[----:B------:R-:W2:Y:S04]  /*4f1d0*/  LDL.LU R41, [R1+0x4] ;  /* 0x0000040001297983 */ /* 0x000ea80000300800 */
[----:B------:R-:W4:Y:S01]  /*4f1e0*/  LDL.LU R42, [R1+0x8] ;  /* 0x00000800012a7983 */ /* 0x000f220000300800 */
[----:B------:R-:W-:-:S03]  /*4f1f0*/  IMAD.MOV.U32 R43, RZ, RZ, R61 ;  /* 0x000000ffff2b7224 */ /* 0x000fc600078e003d */
[----:B------:R-:W3:Y:S01]  /*4f200*/  LDL.LU R61, [R1+0x28a8] ;  /* 0x0028a800013d7983 */ /* 0x000ee20000300800 */
[----:B0-----:R-:W-:Y:S02]  /*4f210*/  IMAD.MOV.U32 R46, RZ, RZ, R29 ;  /* 0x000000ffff2e7224 */ /* 0x001fe400078e001d */
[----:B------:R-:W-:Y:S01]  /*4f220*/  IMAD.MOV.U32 R47, RZ, RZ, R28 ;  /* 0x000000ffff2f7224 */ /* 0x000fe200078e001c */
[----:B----4-:R-:W-:Y:S04]  /*4f230*/  STL.64 [R1+0x27a8], R42 ;  /* 0x0027a82a01007387 */ /* 0x010fe80000100a00 */
[----:B--2---:R0:W-:Y:S04]  /*4f240*/  STL.64 [R1+0x27a0], R40 ;  /* 0x0027a02801007387 */ /* 0x0041e80000100a00 */
[----:B0-----:R-:W2:Y:S04]  /*4f250*/  LDL.LU R40, [R1+0x20] ;  /* 0x0000200001287983 */ /* 0x001ea80000300800 */
[----:B------:R-:W2:Y:S04]  /*4f260*/  LDL.LU R41, [R1+0x24] ;  /* 0x0000240001297983 */ /* 0x000ea80000300800 */
[----:B------:R-:W4:Y:S04]  /*4f270*/  LDL.LU R42, [R1+0x28] ;  /* 0x00002800012a7983 */ /* 0x000f280000300800 */
[----:B------:R-:W4:Y:S01]  /*4f280*/  LDL.LU R43, [R1+0x2c] ;  /* 0x00002c00012b7983 */ /* 0x000f220000300800 */
[----:B---3--:R-:W-:Y:S01]  /*4f290*/  HMMA.16816.F32 R8, R12, R46, R32 ;  /* 0x0000002e0c08723c */ /* 0x008fe20000001820 */
[----:B------:R-:W-:-:S02]  /*4f2a0*/  IMAD.MOV.U32 R2, RZ, RZ, R50 ;  /* 0x000000ffff027224 */ /* 0x000fc400078e0032 */
[----:B------:R-:W-:Y:S01]  /*4f2b0*/  IMAD.MOV.U32 R0, RZ, RZ, R51 ;  /* 0x000000ffff007224 */ /* 0x000fe200078e0033 */
[----:B----4-:R0:W-:Y:S04]  /*4f2c0*/  STL.64 [R1+0x27b8], R42 ;  /* 0x0027b82a01007387 */ /* 0x0101e80000100a00 */
[----:B--2---:R-:W-:Y:S01]  /*4f2d0*/  STL.64 [R1+0x27b0], R40 ;  /* 0x0027b02801007387 */ /* 0x004fe20000100a00 */
[----:B0-----:R-:W-:Y:S02]  /*4f2e0*/  IMAD.MOV.U32 R42, RZ, RZ, R6 ;  /* 0x000000ffff2a7224 */ /* 0x001fe400078e0006 */
[----:B------:R-:W-:-:S05]  /*4f2f0*/  IMAD.MOV.U32 R43, RZ, RZ, R5 ;  /* 0x000000ffff2b7224 */ /* 0x000fca00078e0005 */
[----:B------:R0:W-:Y:S07]  /*4f300*/  STL.64 [R1+0x27c8], R42 ;  /* 0x0027c82a01007387 */ /* 0x0001ee0000100a00 */
[----:B------:R-:W-:Y:S04]  /*4f310*/  STL.64 [R1+0x300], R8 ;  /* 0x0003000801007387 */ /* 0x000fe80000100a00 */
[----:B------:R-:W-:Y:S01]  /*4f320*/  STL.64 [R1+0x308], R10 ;  /* 0x0003080a01007387 */ /* 0x000fe20000100a00 */
[----:B0-----:R-:W-:-:S02]  /*4f330*/  IMAD.MOV.U32 R42, RZ, RZ, R4 ;  /* 0x000000ffff2a7224 */ /* 0x001fc400078e0004 */
[----:B------:R-:W-:-:S05]  /*4f340*/  IMAD.MOV.U32 R43, RZ, RZ, R3 ;  /* 0x000000ffff2b7224 */ /* 0x000fca00078e0003 */
[----:B------:R0:W-:Y:S02]  /*4f350*/  STL.64 [R1+0x27e0], R42 ;  /* 0x0027e02a01007387 */ /* 0x0001e40000100a00 */
[----:B0-----:R-:W-:Y:S02]  /*4f360*/  IMAD.MOV.U32 R42, RZ, RZ, R2 ;  /* 0x000000ffff2a7224 */ /* 0x001fe400078e0002 */
[----:B------:R-:W-:-:S05]  /*4f370*/  IMAD.MOV.U32 R43, RZ, RZ, R0 ;  /* 0x000000ffff2b7224 */ /* 0x000fca00078e0000 */
[----:B------:R-:W-:Y:S04]  /*4f380*/  STL.64 [R1+0x27f8], R42 ;  /* 0x0027f82a01007387 */ /* 0x000fe80000100a00 */
[----:B------:R0:W-:Y:S04]  /*4f390*/  STL.64 [R1+0x27c0], R46 ;  /* 0x0027c02e01007387 */ /* 0x0001e80000100a00 */
[----:B------:R-:W2:Y:S04]  /*4f3a0*/  LDL.LU R44, [R1+0x30] ;  /* 0x00003000012c7983 */ /* 0x000ea80000300800 */
[----:B------:R-:W2:Y:S04]  /*4f3b0*/  LDL.LU R45, [R1+0x34] ;  /* 0x00003400012d7983 */ /* 0x000ea80000300800 */
[----:B0-----:R-:W3:Y:S01]  /*4f3c0*/  LDL.LU R46, [R1+0x38] ;  /* 0x00003800012e7983 */ /* 0x001ee20000300800 */
[----:B------:R-:W-:-:S03]  /*4f3d0*/  MOV R47, R61 ;  /* 0x0000003d002f7202 */ /* 0x000fc60000000f00 */
[----:B------:R-:W4:Y:S04]  /*4f3e0*/  LDL.LU R61, [R1+0x28a4] ;  /* 0x0028a400013d7983 */ /* 0x000f280000300800 */
[----:B------:R-:W2:Y:S04]  /*4f3f0*/  LDL.LU R32, [R1+0x90] ;  /* 0x0000900001207983 */ /* 0x000ea80000300800 */
[----:B------:R-:W2:Y:S04]  /*4f400*/  LDL.LU R33, [R1+0x94] ;  /* 0x0000940001217983 */ /* 0x000ea80000300800 */
[----:B------:R-:W3:Y:S04]  /*4f410*/  LDL.LU R34, [R1+0x98] ;  /* 0x0000980001227983 */ /* 0x000ee80000300800 */
[----:B------:R-:W3:Y:S04]  /*4f420*/  LDL.LU R35, [R1+0x9c] ;  /* 0x00009c0001237983 */ /* 0x000ee80000300800 */
[----:B------:R-:W4:Y:S04]  /*4f430*/  LDL.LU R24, [R1+0xb0] ;  /* 0x0000b00001187983 */ /* 0x000f280000300800 */
[----:B------:R-:W4:Y:S04]  /*4f440*/  LDL.LU R25, [R1+0xb4] ;  /* 0x0000b40001197983 */ /* 0x000f280000300800 */
[----:B------:R-:W2:Y:S04]  /*4f450*/  LDL.LU R26, [R1+0xb8] ;  /* 0x0000b800011a7983 */ /* 0x000ea80000300800 */
[----:B------:R-:W2:Y:S04]  /*4f460*/  LDL.LU R27, [R1+0xbc] ;  /* 0x0000bc00011b7983 */ /* 0x000ea80000300800 */
[----:B--2---:R-:W-:Y:S04]  /*4f470*/  STL.64 [R1+0x2838], R26 ;  /* 0x0028381a01007387 */ /* 0x004fe80000100a00 */
[----:B----4-:R0:W-:Y:S04]  /*4f480*/  STL.64 [R1+0x2830], R24 ;  /* 0x0028301801007387 */ /* 0x0101e80000100a00 */
        /* <DEDUP_REMOVED lines=32> */
[----:B---3--:R0:W-:Y:S04]  /*4f690*/  STL.64 [R1+0x2818], R34 ;  /* 0x0028182201007387 */ /* 0x0081e80000100a00 */
[----:B------:R-:W-:Y:S04]  /*4f6a0*/  STL.64 [R1+0x2810], R32 ;  /* 0x0028102001007387 */ /* 0x000fe80000100a00 */
[----:B0-----:R-:W3:Y:S04]  /*4f6b0*/  LDL.LU.64 R34, [R1+0x188] ;  /* 0x0001880001227983 */ /* 0x001ee80000300a00 */
[----:B---3--:R0:W-:Y:S04]  /*4f6c0*/  STL.64 [R1+0x2828], R34 ;  /* 0x0028282201007387 */ /* 0x0081e80000100a00 */
[----:B0-----:R-:W3:Y:S04]  /*4f6d0*/  LDL.LU.64 R34, [R1+0x198] ;  /* 0x0001980001227983 */ /* 0x001ee80000300a00 */
[----:B---3--:R0:W-:Y:S04]  /*4f6e0*/  STL.64 [R1+0x2840], R34 ;  /* 0x0028402201007387 */ /* 0x0081e80000100a00 */
[----:B0-----:R-:W3:Y:S04]  /*4f6f0*/  LDL.LU.64 R34, [R1+0x1a8] ;  /* 0x0001a80001227983 */ /* 0x001ee80000300a00 */
[----:B------:R-:W2:Y:S01]  /*4f700*/  LDL.LU.64 R42, [R1+0x178] ;  /* 0x00017800012a7983 */ /* 0x000ea20000300a00 */
[----:B----4-:R-:W-:Y:S03]  /*4f710*/  HMMA.16816.F32 R56, R12, R38, R56 ;  /* 0x000000260c38723c */ /* 0x010fe60000001838 */
[----:B--2---:R0:W-:Y:S04]  /*4f720*/  STL.64 [R1+0x2820], R42 ;  /* 0x0028202a01007387 */ /* 0x0041e80000100a00 */
[----:B------:R-:W2:Y:S04]  /*4f730*/  LDL.LU R40, [R1+0xa0] ;  /* 0x0000a00001287983 */ /* 0x000ea80000300800 */
[----:B------:R-:W2:Y:S04]  /*4f740*/  LDL.LU R41, [R1+0xa4] ;  /* 0x0000a40001297983 */ /* 0x000ea80000300800 */
[----:B0-----:R-:W2:Y:S04]  /*4f750*/  LDL.LU R42, [R1+0xa8] ;  /* 0x0000a800012a7983 */ /* 0x001ea80000300800 */
[----:B------:R-:W2:Y:S04]  /*4f760*/  LDL.LU R43, [R1+0xac] ;  /* 0x0000ac00012b7983 */ /* 0x000ea80000300800 */
[----:B------:R-:W-:Y:S04]  /*4f770*/  STL.64 [R1+0x27d8], R46 ;  /* 0x0027d82e01007387 */ /* 0x000fe80000100a00 */
[----:B------:R0:W-:Y:S04]  /*4f780*/  STL.64 [R1+0x27d0], R44 ;  /* 0x0027d02c01007387 */ /* 0x0001e80000100a00 */
[----:B0-----:R-:W4:Y:S04]  /*4f790*/  LDL.LU R44, [R1+0x40] ;  /* 0x00004000012c7983 */ /* 0x001f280000300800 */
[----:B------:R-:W4:Y:S04]  /*4f7a0*/  LDL.LU R45, [R1+0x44] ;  /* 0x00004400012d7983 */ /* 0x000f280000300800 */
[----:B------:R-:W3:Y:S04]  /*4f7b0*/  LDL.LU R46, [R1+0x48] ;  /* 0x00004800012e7983 */ /* 0x000ee80000300800 */
[----:B------:R-:W3:Y:S04]  /*4f7c0*/  LDL.LU R47, [R1+0x4c] ;  /* 0x00004c00012f7983 */ /* 0x000ee80000300800 */
[----:B---3--:R-:W-:Y:S04]  /*4f7d0*/  STL.64 [R1+0x27f0], R46 ;  /* 0x0027f02e01007387 */ /* 0x008fe80000100a00 */
[----:B----4-:R0:W-:Y:S04]  /*4f7e0*/  STL.64 [R1+0x27e8], R44 ;  /* 0x0027e82c01007387 */ /* 0x0101e80000100a00 */
[----:B0-----:R-:W3:Y:S04]  /*4f7f0*/  LDL.LU R44, [R1+0x50] ;  /* 0x00005000012c7983 */ /* 0x001ee80000300800 */
[----:B------:R-:W3:Y:S04]  /*4f800*/  LDL.LU R45, [R1+0x54] ;  /* 0x00005400012d7983 */ /* 0x000ee80000300800 */
[----:B------:R-:W3:Y:S01]  /*4f810*/  LDL.LU R46, [R1+0x58] ;  /* 0x00005800012e7983 */ /* 0x000ee20000300800 */
[----:B------:R-:W-:-:S03]  /*4f820*/  IMAD.MOV.U32 R47, RZ, RZ, R61 ;  /* 0x000000ffff2f7224 */ /* 0x000fc600078e003d */
[----:B------:R-:W4:Y:S04]  /*4f830*/  LDL.LU R61, [R1+0x28a0] ;  /* 0x0028a000013d7983 */ /* 0x000f280000300800 */
[----:B------:R-:W-:Y:S04]  /*4f840*/  STL.64 [R1+0x260], R56 ;  /* 0x0002603801007387 */ /* 0x000fe80000100a00 */
[----:B------:R0:W-:Y:S04]  /*4f850*/  STL.64 [R1+0x268], R58 ;  /* 0x0002683a01007387 */ /* 0x0001e80000100a00 */
[----:B0-----:R-:W2:Y:S02]  /*4f860*/  LDL.LU.64 R58, [R1+0x2898] ;  /* 0x00289800013a7983 */ /* 0x001ea40000300a00 */
[----:B--2---:R-:W-:-:S15]  /*4f870*/  HMMA.16816.F32 R52, R12, R58, R52 ;  /* 0x0000003a0c34723c */ /* 0x004fde0000001834 */
[----:B------:R-:W-:-:S08]  /*4f880*/  NOP ;  /* 0x0000000000007918 */ /* 0x000fd00000000000 */
        /* <DEDUP_REMOVED lines=12> */
[----:B0-----:R-:W2:Y:S04]  /*4f950*/  LDL.LU.64 R6, [R1+0x2880] ;  /* 0x0028800001067983 */ /* 0x001ea80000300a00 */
[----:B------:R-:W3:Y:S01]  /*4f960*/  LDL.LU.64 R4, [R1+0x2878] ;  /* 0x0028780001047983 */ /* 0x000ee20000300a00 */
[----:B--2---:R-:W-:Y:S03]  /*4f970*/  HMMA.16816.F32 R12, R12, R6, R28 ;  /* 0x000000060c0c723c */ /* 0x004fe6000000181c */
[----:B------:R-:W2:Y:S04]  /*4f980*/  LDL.LU.64 R30, [R1+0x2870] ;  /* 0x00287000011e7983 */ /* 0x000ea80000300a00 */
[----:B------:R-:W2:-:S15]  /*4f990*/  LDL.LU.64 R28, [R1+0x2868] ;  /* 0x00286800011c7983 */ /* 0x000e9e0000300a00 */
[----:B------:R-:W-:-:S01]  /*4f9a0*/  NOP ;  /* 0x0000000000007918 */ /* 0x000fc20000000000 */
[----:B------:R0:W-:Y:S04]  /*4f9b0*/  STL.64 [R1+0x1e0], R12 ;  /* 0x0001e00c01007387 */ /* 0x0001e80000100a00 */
[----:B------:R1:W-:Y:S04]  /*4f9c0*/  STL.64 [R1+0x1e8], R14 ;  /* 0x0001e80e01007387 */ /* 0x0003e80000100a00 */
[----:B0-----:R-:W3:Y:S04]  /*4f9d0*/  LDL.LU R12, [R1+0xd0] ;  /* 0x0000d000010c7983 */ /* 0x001ee80000300800 */
[----:B------:R-:W3:Y:S04]  /*4f9e0*/  LDL.LU R13, [R1+0xd4] ;  /* 0x0000d400010d7983 */ /* 0x000ee80000300800 */
[----:B-1----:R-:W3:Y:S01]  /*4f9f0*/  LDL.LU R14, [R1+0xd8] ;  /* 0x0000d800010e7983 */ /* 0x002ee20000300800 */
[----:B--2---:R-:W-:-:S15]  /*4fa00*/  HMMA.16816.F32 R20, R28, R18, R20 ;  /* 0x000000121c14723c */ /* 0x004fde0000001814 */
[----:B------:R-:W-:-:S08]  /*4fa10*/  NOP ;  /* 0x0000000000007918 */ /* 0x000fd00000000000 */
[----:B------:R-:W-:Y:S04]  /*4fa20*/  STL.64 [R1+0x1d0], R20 ;  /* 0x0001d01401007387 */ /* 0x000fe80000100a00 */
[----:B------:R0:W-:Y:S04]  /*4fa30*/  STL.64 [R1+0x1d8], R22 ;  /* 0x0001d81601007387 */ /* 0x0001e80000100a00 */
[----:B0-----:R-:W2:Y:S04]  /*4fa40*/  LDL.LU.64 R22, [R1+0x2860] ;  /* 0x0028600001167983 */ /* 0x001ea80000300a00 */
[----:B------:R-:W3:Y:S01]  /*4fa50*/  LDL.LU.64 R20, [R1+0x2858] ;  /* 0x0028580001147983 */ /* 0x000ee20000300a00 */
[----:B--2---:R-:W-:-:S15]  /*4fa60*/  HMMA.16816.F32 R8, R28, R22, R8 ;  /* 0x000000161c08723c */ /* 0x004fde0000001808 */
[----:B------:R-:W-:-:S08]  /*4fa70*/  NOP ;  /* 0x0000000000007918 */ /* 0x000fd00000000000 */
[----:B------:R-:W-:Y:S04]  /*4fa80*/  STL.64 [R1+0x1c0], R8 ;  /* 0x0001c00801007387 */ /* 0x000fe80000100a00 */
[----:B------:R0:W-:Y:S04]  /*4fa90*/  STL.64 [R1+0x1c8], R10 ;  /* 0x0001c80a01007387 */ /* 0x0001e80000100a00 */
[----:B0-----:R-:W3:Y:S01]  /*4faa0*/  LDL.LU.64 R10, [R1+0x2850] ;  /* 0x00285000010a7983 */ /* 0x001ee20000300a00 */
[----:B----4-:R-:W-:Y:S01]  /*4fab0*/  IMAD.MOV.U32 R15, RZ, RZ, R61 ;  /* 0x000000ffff0f7224 */ /* 0x010fe200078e003d */
[----:B------:R-:W-:Y:S02]  /*4fac0*/  HMMA.16816.F32 R24, R28, R34, R24 ;  /* 0x000000221c18723c */ /* 0x000fe40000001818 */
[----:B------:R-:W2:-:S15]  /*4fad0*/  LDL.LU.64 R8, [R1+0x2848] ;  /* 0x0028480001087983 */ /* 0x000e9e0000300a00 */
[----:B------:R-:W-:-:S07]  /*4fae0*/  NOP ;  /* 0x0000000000007918 */ /* 0x000fce0000000000 */
[----:B------:R-:W-:Y:S01]  /*4faf0*/  IMAD.MOV.U32 R61, RZ, RZ, R25 ;  /* 0x000000ffff3d7224 */ /* 0x000fe200078e0019 */
[----:B---3--:R-:W-:-:S15]  /*4fb00*/  HMMA.16816.F32 R12, R28, R10, R12 ;  /* 0x0000000a1c0c723c */ /* 0x008fde000000180c */
[----:B------:R-:W-:-:S08]  /*4fb10*/  NOP ;  /* 0x0000000000007918 */ /* 0x000fd00000000000 */
[----:B------:R0:W-:Y:S04]  /*4fb20*/  STL.64 [R1+0x1b0], R12 ;  /* 0x0001b00c01007387 */ /* 0x0001e80000100a00 */
[----:B------:R-:W-:Y:S01]  /*4fb30*/  STL.64 [R1+0x1b8], R14 ;  /* 0x0001b80e01007387 */ /* 0x000fe20000100a00 */
[----:B0-----:R-:W-:Y:S02]  /*4fb40*/  IMAD.MOV.U32 R13, RZ, RZ, R34 ;  /* 0x000000ffff0d7224 */ /* 0x001fe400078e0022 */
[----:B------:R-:W-:Y:S02]  /*4fb50*/  IMAD.MOV.U32 R12, RZ, RZ, R35 ;  /* 0x000000ffff0c7224 */ /* 0x000fe400078e0023 */
[----:B------:R-:W3:Y:S04]  /*4fb60*/  LDL.LU.64 R34, [R1+0x2840] ;  /* 0x0028400001227983 */ /* 0x000ee80000300a00 */
[----:B------:R-:W-:Y:S04]  /*4fb70*/  STL [R1+0x220], R24 ;  /* 0x0002201801007387 */ /* 0x000fe80000100800 */
[----:B------:R0:W-:Y:S04]  /*4fb80*/  STL.64 [R1+0x228], R26 ;  /* 0x0002281a01007387 */ /* 0x0001e80000100a00 */
[----:B0-----:R-:W3:Y:S04]  /*4fb90*/  LDL.LU.64 R26, [R1+0x2838] ;  /* 0x00283800011a7983 */ /* 0x001ee80000300a00 */
[----:B------:R-:W3:Y:S04]  /*4fba0*/  LDL.LU.64 R24, [R1+0x2830] ;  /* 0x0028300001187983 */ /* 0x000ee80000300a00 */
[----:B------:R-:W-:Y:S01]  /*4fbb0*/  STL [R1+0x2590], R61 ;  /* 0x0025903d01007387 */ /* 0x000fe20000100800 */
[----:B---3--:R-:W-:Y:S06]  /*4fbc0*/  HMMA.16816.F32 R24, R28, R34, R24 ;  /* 0x000000221c18723c */ /* 0x008fec0000001818 */
[----:B------:R-:W-:-:S15]  /*4fbd0*/  IMAD.MOV.U32 R14, RZ, RZ, R35 ;  /* 0x000000ffff0e7224 */ /* 0x000fde00078e0023 */
[----:B------:R-:W-:-:S02]  /*4fbe0*/  NOP ;  /* 0x0000000000007918 */ /* 0x000fc40000000000 */
[----:B------:R0:W-:Y:S04]  /*4fbf0*/  STL.64 [R1+0x210], R24 ;  /* 0x0002101801007387 */ /* 0x0001e80000100a00 */
[----:B------:R1:W-:Y:S01]  /*4fc00*/  STL.64 [R1+0x218], R26 ;  /* 0x0002181a01007387 */ /* 0x0003e20000100a00 */
[----:B0-----:R-:W-:-:S03]  /*4fc10*/  IMAD.MOV.U32 R24, RZ, RZ, R34 ;  /* 0x000000ffff187224 */ /* 0x001fc600078e0022 */
[----:B------:R-:W3:Y:S02]  /*4fc20*/  LDL.LU.64 R34, [R1+0x2828] ;  /* 0x0028280001227983 */ /* 0x000ee40000300a00 */
[----:B---3--:R-:W-:Y:S06]  /*4fc30*/  HMMA.16816.F32 R40, R28, R34, R40 ;  /* 0x000000221c28723c */ /* 0x008fec0000001828 */
[----:B-1----:R-:W-:Y:S02]  /*4fc40*/  IMAD.MOV.U32 R26, RZ, RZ, R34 ;  /* 0x000000ffff1a7224 */ /* 0x002fe400078e0022 */
[----:B------:R-:W-:-:S15]  /*4fc50*/  IMAD.MOV.U32 R25, RZ, RZ, R35 ;  /* 0x000000ffff197224 */ /* 0x000fde00078e0023 */
[----:B------:R-:W-:Y:S04]  /*4fc60*/  STL.64 [R1+0x200], R40 ;  /* 0x0002002801007387 */ /* 0x000fe80000100a00 */
[----:B------:R0:W-:Y:S04]  /*4fc70*/  STL.64 [R1+0x208], R42 ;  /* 0x0002082a01007387 */ /* 0x0001e80000100a00 */
[----:B0-----:R-:W3:Y:S04]  /*4fc80*/  LDL.LU.64 R42, [R1+0x2820] ;  /* 0x00282000012a7983 */ /* 0x001ee80000300a00 */
[----:B------:R-:W3:Y:S04]  /*4fc90*/  LDL.LU.64 R34, [R1+0x2818] ;  /* 0x0028180001227983 */ /* 0x000ee80000300a00 */
[----:B------:R-:W3:Y:S02]  /*4fca0*/  LDL.LU.64 R32, [R1+0x2810] ;  /* 0x0028100001207983 */ /* 0x000ee40000300a00 */
[----:B---3--:R-:W-:Y:S06]  /*4fcb0*/  HMMA.16816.F32 R32, R28, R42, R32 ;  /* 0x0000002a1c20723c */ /* 0x008fec0000001820 */
[----:B------:R-:W-:-:S15]  /*4fcc0*/  IMAD.MOV.U32 R27, RZ, RZ, R43 ;  /* 0x000000ffff1b7224 */ /* 0x000fde00078e002b */
[----:B------:R-:W-:-:S02]  /*4fcd0*/  NOP ;  /* 0x0000000000007918 */ /* 0x000fc40000000000 */
[----:B------:R0:W-:Y:S04]  /*4fce0*/  STL.64 [R1+0x1f0], R32 ;  /* 0x0001f02001007387 */ /* 0x0001e80000100a00 */
[----:B------:R1:W-:Y:S01]  /*4fcf0*/  STL.64 [R1+0x1f8], R34 ;  /* 0x0001f82201007387 */ /* 0x0003e20000100a00 */
[----:B0-----:R-:W-:-:S03]  /*4fd00*/  IMAD.MOV.U32 R32, RZ, RZ, R42 ;  /* 0x000000ffff207224 */ /* 0x001fc600078e002a */
[----:B-1----:R-:W3:Y:S04]  /*4fd10*/  LDL.LU.64 R34, [R1+0x2808] ;  /* 0x0028080001227983 */ /* 0x002ee80000300a00 */
[----:B------:R-:W4:Y:S04]  /*4fd20*/  LDL.LU R33, [R1+0x2800] ;  /* 0x0028000001217983 */ /* 0x000f280000300800 */
[----:B------:R-:W2:Y:S02]  /*4fd30*/  LDL.LU.64 R42, [R1+0x27f8] ;  /* 0x0027f800012a7983 */ /* 0x000ea40000300a00 */
[----:B--2---:R-:W-:Y:S02]  /*4fd40*/  HMMA.16816.F32 R40, R28, R42, R44 ;  /* 0x0000002a1c28723c */ /* 0x004fe4000000182c */
[----:B------:R-:W2:Y:S04]  /*4fd50*/  LDL.LU.64 R46, [R1+0x27f0] ;  /* 0x0027f000012e7983 */ /* 0x000ea80000300a00 */
[----:B------:R-:W2:-:S15]  /*4fd60*/  LDL.LU.64 R44, [R1+0x27e8] ;  /* 0x0027e800012c7983 */ /* 0x000e9e0000300a00 */
[----:B------:R-:W-:-:S02]  /*4fd70*/  NOP ;  /* 0x0000000000007918 */ /* 0x000fc40000000000 */
[----:B------:R-:W-:Y:S04]  /*4fd80*/  STL.64 [R1+0x510], R40 ;  /* 0x0005102801007387 */ /* 0x000fe80000100a00 */
[----:B------:R0:W-:Y:S01]  /*4fd90*/  STL [R1+0x518], R42 ;  /* 0x0005182a01007387 */ /* 0x0001e20000100800 */
[----:B------:R-:W-:-:S03]  /*4fda0*/  IMAD.MOV.U32 R61, RZ, RZ, R43 ;  /* 0x000000ffff3d7224 */ /* 0x000fc600078e002b */
[----:B0-----:R-:W2:Y:S04]  /*4fdb0*/  LDL.LU.64 R42, [R1+0x27e0] ;  /* 0x0027e000012a7983 */ /* 0x001ea80000300a00 */
[----:B------:R-:W-:Y:S01]  /*4fdc0*/  STL [R1+0x2688], R61 ;  /* 0x0026883d01007387 */ /* 0x000fe20000100800 */
[----:B--2---:R-:W-:Y:S03]  /*4fdd0*/  HMMA.16816.F32 R40, R28, R42, R44 ;  /* 0x0000002a1c28723c */ /* 0x004fe6000000182c */
[----:B------:R-:W2:Y:S04]  /*4fde0*/  LDL.LU.64 R46, [R1+0x27d8] ;  /* 0x0027d800012e7983 */ /* 0x000ea80000300a00 */
[----:B------:R-:W2:-:S15]  /*4fdf0*/  LDL.LU.64 R44, [R1+0x27d0] ;  /* 0x0027d000012c7983 */ /* 0x000e9e0000300a00 */
[----:B------:R-:W-:-:S01]  /*4fe00*/  NOP ;  /* 0x0000000000007918 */ /* 0x000fc20000000000 */
        /* <DEDUP_REMOVED lines=8> */
[----:B0-----:R-:W2:Y:S04]  /*4fe90*/  LDL.LU.64 R42, [R1+0x27b8] ;  /* 0x0027b800012a7983 */ /* 0x001ea80000300a00 */
[----:B------:R-:W2:Y:S02]  /*4fea0*/  LDL.LU.64 R40, [R1+0x27b0] ;  /* 0x0027b00001287983 */ /* 0x000ea40000300a00 */
[----:B--2---:R-:W-:Y:S02]  /*4feb0*/  HMMA.16816.F32 R44, R28, R46, R40 ;  /* 0x0000002e1c2c723c */ /* 0x004fe40000001828 */
[----:B------:R-:W2:Y:S04]  /*4fec0*/  LDL.LU.64 R42, [R1+0x27a8] ;  /* 0x0027a800012a7983 */ /* 0x000ea80000300a00 */
[----:B------:R-:W2:-:S15]  /*4fed0*/  LDL.LU.64 R40, [R1+0x27a0] ;  /* 0x0027a00001287983 */ /* 0x000e9e0000300a00 */
[----:B------:R-:W-:-:S02]  /*4fee0*/  NOP ;  /* 0x0000000000007918 */ /* 0x000fc40000000000 */
[----:B------:R-:W-:Y:S04]  /*4fef0*/  STL.64 [R1+0x4e0], R44 ;  /* 0x0004e02c01007387 */ /* 0x000fe80000100a00 */
[----:B------:R0:W-:Y:S04]  /*4ff00*/  STL.64 [R1+0x4e8], R46 ;  /* 0x0004e82e01007387 */ /* 0x0001e80000100a00 */
[----:B0-----:R-:W3:Y:S04]  /*4ff10*/  LDL.LU.64 R46, [R1+0x2798] ;  /* 0x00279800012e7983 */ /* 0x001ee80000300a00 */
[----:B------:R-:W3:Y:S01]  /*4ff20*/  LDL.LU.64 R44, [R1+0x2790] ;  /* 0x00279000012c7983 */ /* 0x000ee20000300a00 */
[----:B------:R-:W-:-:S02]  /*4ff30*/  IMAD.MOV.U32 R60, RZ, RZ, R58 ;  /* 0x000000ffff3c7224 */ /* 0x000fc400078e003a */
[----:B------:R-:W-:Y:S01]  /*4ff40*/  IMAD.MOV.U32 R3, RZ, RZ, R59 ;  /* 0x000000ffff037224 */ /* 0x000fe200078e003b */
[C---:B--2---:R-:W-:Y:S06]  /*4ff50*/  HMMA.16816.F32 R40, R28.reuse, R58, R40 ;  /* 0x0000003a1c28723c */ /* 0x044fec0000001828 */
[----:B---3--:R-:W-:Y:S01]  /*4ff60*/  HMMA.16816.F32 R36, R28, R38, R44 ;  /* 0x000000261c24723c */ /* 0x008fe2000000182c */
[----:B------:R-:W2:Y:S04]  /*4ff70*/  LDL.LU.64 R46, [R1+0x2788] ;  /* 0x00278800012e7983 */ /* 0x000ea80000300a00 */
[----:B------:R-:W2:-:S15]  /*4ff80*/  LDL.LU.64 R44, [R1+0x2780] ;  /* 0x00278000012c7983 */ /* 0x000e9e0000300a00 */
[----:B------:R-:W-:-:S03]  /*4ff90*/  NOP ;  /* 0x0000000000007918 */ /* 0x000fc60000000000 */
[----:B------:R-:W-:Y:S04]  /*4ffa0*/  STL.64 [R1+0x4d0], R36 ;  /* 0x0004d02401007387 */ /* 0x000fe80000100a00 */
[----:B------:R0:W-:Y:S04]  /*4ffb0*/  STL.64 [R1+0x4d8], R38 ;  /* 0x0004d82601007387 */ /* 0x0001e80000100a00 */
[----:B0-----:R-:W3:Y:S04]  /*4ffc0*/  LDL.LU.64 R38, [R1+0x2778] ;  /* 0x0027780001267983 */ /* 0x001ee80000300a00 */
[----:B------:R-:W3:Y:S04]  /*4ffd0*/  LDL.LU.64 R36, [R1+0x2770] ;  /* 0x0027700001247983 */ /* 0x000ee80000300a00 */
[----:B------:R-:W-:Y:S04]  /*4ffe0*/  STL.64 [R1+0x4c0], R40 ;  /* 0x0004c02801007387 */ /* 0x000fe80000100a00 */
[----:B------:R0:W-:Y:S04]  /*4fff0*/  STL.64 [R1+0x4c8], R42 ;  /* 0x0004c82a01007387 */ /* 0x0001e80000100a00 */
[----:B0-----:R-:W2:Y:S04]  /*50000*/  LDL.LU.64 R42, [R1+0x2768] ;  /* 0x00276800012a7983 */ /* 0x001ea80000300a00 */
[----:B------:R-:W2:Y:S04]  /*50010*/  LDL.LU.64 R40, [R1+0x2760] ;  /* 0x0027600001287983 */ /* 0x000ea80000300a00 */
[----:B------:R-:W4:Y:S04]  /*50020*/  LDL.LU.64 R58, [R1+0x2758] ;  /* 0x00275800013a7983 */ /* 0x000f280000300a00 */
[----:B------:R-:W4:Y:S02]  /*50030*/  LDL.LU.64 R56, [R1+0x2750] ;  /* 0x0027500001387983 */ /* 0x000f240000300a00 */
[----:B----4-:R-:W-:Y:S02]  /*50040*/  HMMA.16816.F32 R56, R28, R54, R56 ;  /* 0x000000361c38723c */ /* 0x010fe40000001838 */
[----:B------:R-:W4:Y:S04]  /*50050*/  LDL.LU.64 R54, [R1+0x2748] ;  /* 0x0027480001367983 */ /* 0x000f280000300a00 */
[----:B------:R-:W4:Y:S01]  /*50060*/  LDL.LU.64 R52, [R1+0x2740] ;  /* 0x0027400001347983 */ /* 0x000f220000300a00 */
[----:B------:R-:W-:-:S02]  /*50070*/  IMAD.MOV.U32 R2, RZ, RZ, R50 ;  /* 0x000000ffff027224 */ /* 0x000fc400078e0032 */
[----:B------:R-:W-:-:S14]  /*50080*/  IMAD.MOV.U32 R0, RZ, RZ, R51 ;  /* 0x000000ffff007224 */ /* 0x000fdc00078e0033 */
[----:B------:R0:W-:Y:S04]  /*50090*/  STL.64 [R1+0x4b0], R56 ;  /* 0x0004b03801007387 */ /* 0x0001e80000100a00 */
[----:B------:R1:W-:Y:S04]  /*500a0*/  STL.64 [R1+0x4b8], R58 ;  /* 0x0004b83a01007387 */ /* 0x0003e80000100a00 */
[----:B0-----:R-:W3:Y:S04]  /*500b0*/  LDL.LU R56, [R1+0x3a0] ;  /* 0x0003a00001387983 */ /* 0x001ee80000300800 */
[----:B------:R-:W3:Y:S04]  /*500c0*/  LDL.LU R57, [R1+0x3a4] ;  /* 0x0003a40001397983 */ /* 0x000ee80000300800 */
[----:B-1----:R-:W3:Y:S04]  /*500d0*/  LDL.LU R58, [R1+0x3a8] ;  /* 0x0003a800013a7983 */ /* 0x002ee80000300800 */
[----:B------:R-:W3:Y:S01]  /*500e0*/  LDL.LU R59, [R1+0x3ac] ;  /* 0x0003ac00013b7983 */ /* 0x000ee20000300800 */
[----:B----4-:R-:W-:-:S15]  /*500f0*/  HMMA.16816.F32 R52, R28, R50, R52 ;  /* 0x000000321c34723c */ /* 0x010fde0000001834 */
[----:B------:R-:W-:-:S08]  /*50100*/  NOP ;  /* 0x0000000000007918 */ /* 0x000fd00000000000 */
[----:B------:R-:W-:Y:S04]  /*50110*/  STL.64 [R1+0x4a0], R52 ;  /* 0x0004a03401007387 */ /* 0x000fe80000100a00 */
[----:B------:R-:W-:Y:S04]  /*50120*/  STL.64 [R1+0x4a8], R54 ;  /* 0x0004a83601007387 */ /* 0x000fe80000100a00 */
[----:B------:R-:W4:Y:S04]  /*50130*/  LDL.LU.64 R50, [R1+0x2738] ;  /* 0x0027380001327983 */ /* 0x000f280000300a00 */
[----:B------:R-:W4:Y:S01]  /*50140*/  LDL.LU.64 R48, [R1+0x2730] ;  /* 0x0027300001307983 */ /* 0x000f220000300a00 */
[----:B------:R-:W0:Y:S03]  /*50150*/  S2R R15, SR_TID.X ;  /* 0x00000000000f7919 */ /* 0x000e260000002100 */
[----:B------:R-:W-:Y:S04]  /*50160*/  STL.64 [R1+0x26b0], R6 ;  /* 0x0026b00601007387 */ /* 0x000fe80000100a00 */
[----:B------:R2:W-:Y:S01]  /*50170*/  STL.64 [R1+0x26a8], R4 ;  /* 0x0026a80401007387 */ /* 0x0005e20000100a00 */
[----:B------:R-:W-:Y:S01]  /*50180*/  IMAD R34, R34, 0x110, RZ ;  /* 0x0000011022227824 */ /* 0x000fe200078e02ff */
[----:B------:R-:W-:Y:S01]  /*50190*/  LOP3.LUT R35, R35, 0x10, R33, 0x78, !PT ;  /* 0x0000001023237812 */ /* 0x000fe200078e7821 */
[----:B0-----:R-:W-:-:S05]  /*501a0*/  IMAD.SHL.U32 R15, R15, 0x40, RZ ;  /* 0x000000400f0f7824 */ /* 0x001fca00078e00ff */
[----:B------:R-:W-:Y:S02]  /*501b0*/  LOP3.LUT R35, R35, 0x400, R15, 0xf8, !PT ;  /* 0x0000040023237812 */ /* 0x000fe400078ef80f */
[----:B------:R-:W-:-:S04]  /*501c0*/  LOP3.LUT R15, R34, 0x30, R33, 0x78, !PT ;  /* 0x00000030220f7812 */ /* 0x000fc800078e7821 */
[----:B------:R-:W-:-:S05]  /*501d0*/  LOP3.LUT R15, R15, 0x40, RZ, 0x3c, !PT ;  /* 0x000000400f0f7812 */ /* 0x000fca00078e3cff */
[----:B------:R-:W-:Y:S01]  /*501e0*/  LDSM.16.M88.4 R52, [R15+UR4+0x3880] ;  /* 0x003880040f34783b */ /* 0x000fe20008000200 */
[----:B----4-:R-:W-:Y:S06]  /*501f0*/  HMMA.16816.F32 R28, R28, R6, R48 ;  /* 0x000000061c1c723c */ /* 0x010fec0000001830 */
[----:B--2---:R-:W-:Y:S01]  /*50200*/  HMMA.16816.F32 R4, R44, R18, R40 ;  /* 0x000000122c04723c */ /* 0x004fe20000001828 */
[----:B------:R-:W0:Y:S04]  /*50210*/  LDSM.16.MT88.4 R40, [R35+UR4+0xb000] ;  /* 0x00b000042328783b */ /* 0x000e280008004200 */
[----:B------:R-:W-:-:S12]  /*50220*/  LDSM.16.M88.4 R48, [R15+UR4+0x4080] ;  /* 0x004080040f30783b */ /* 0x000fd80008000200 */
[----:B------:R-:W-:Y:S04]  /*50230*/  STL.64 [R1+0x110], R28 ;  /* 0x0001101c01007387 */ /* 0x000fe80000100a00 */
[----:B------:R-:W-:Y:S04]  /*50240*/  STL.64 [R1+0x118], R30 ;  /* 0x0001181e01007387 */ /* 0x000fe80000100a00 */
[----:B------:R-:W-:Y:S04]  /*50250*/  STL.64 [R1+0x100], R4 ;  /* 0x0001000401007387 */ /* 0x000fe80000100a00 */
[----:B------:R3:W-:Y:S04]  /*50260*/  STL.64 [R1+0x108], R6 ;  /* 0x0001080601007387 */ /* 0x0007e80000100a00 */
[----:B------:R-:W-:Y:S01]  /*50270*/  LDSM.16.M88.4 R28, [R15+UR4+0x880] ;  /* 0x000880040f1c783b */ /* 0x000fe20008000200 */
[----:B---3--:R-:W-:Y:S03]  /*50280*/  HMMA.16816.F32 R4, R44, R22, R36 ;  /* 0x000000162c04723c */ /* 0x008fe60000001824 */
[----:B------:R-:W1:-:S15]  /*50290*/  LDSM.16.M88.4 R36, [R15+UR4+0x80] ;  /* 0x000080040f24783b */ /* 0x000e5e0008000200 */
[----:B------:R-:W-:-:S05]  /*502a0*/  NOP ;  /* 0x0000000000007918 */ /* 0x000fca0000000000 */
[----:B------:R-:W-:Y:S04]  /*502b0*/  STL.64 [R1+0xf0], R4 ;  /* 0x0000f00401007387 */ /* 0x000fe80000100a00 */
[----:B------:R2:W-:Y:S02]  /*502c0*/  STL.64 [R1+0xf8], R6 ;  /* 0x0000f80601007387 */ /* 0x0005e40000100a00 */
[----:B--2---:R-:W-:Y:S02]  /*502d0*/  HMMA.16816.F32 R4, R44, R10, R56 ;  /* 0x0000000a2c04723c */ /* 0x004fe40000001838 */
[----:B0-----:R-:W-:Y:S04]  /*502e0*/  STL.64 [R1+0x26c0], R42 ;  /* 0x0026c02a01007387 */ /* 0x001fe80000100a00 */
[----:B------:R-:W-:Y:S04]  /*502f0*/  STL.64 [R1+0x26b8], R40 ;  /* 0x0026b82801007387 */ /* 0x000fe80000100a00 */
[----:B------:R-:W-:Y:S04]  /*50300*/  LDSM.16.M88.4 R56, [R15+UR4+0x3080] ;  /* 0x003080040f38783b */ /* 0x000fe80008000200 */
[----:B-1----:R-:W-:Y:S04]  /*50310*/  STL.64 [R1+0x50], R36 ;  /* 0x0000502401007387 */ /* 0x002fe80000100a00 */
[----:B------:R-:W-:Y:S04]  /*50320*/  STL.64 [R1+0x58], R38 ;  /* 0x0000582601007387 */ /* 0x000fe80000100a00 */
[----:B------:R-:W-:Y:S04]  /*50330*/  STL.64 [R1+0x40], R28 ;  /* 0x0000401c01007387 */ /* 0x000fe80000100a00 */
[----:B------:R-:W-:Y:S04]  /*50340*/  STL.64 [R1+0x48], R30 ;  /* 0x0000481e01007387 */ /* 0x000fe80000100a00 */
[----:B------:R-:W0:Y:S04]  /*50350*/  LDSM.16.M88.4 R36, [R15+UR4+0x1080] ;  /* 0x001080040f24783b */ /* 0x000e280008000200 */
[----:B------:R-:W-:Y:S04]  /*50360*/  LDSM.16.M88.4 R28, [R15+UR4+0x1880] ;  /* 0x001880040f1c783b */ /* 0x000fe80008000200 */
[----:B------:R-:W-:Y:S04]  /*50370*/  STL.64 [R1+0xe0], R4 ;  /* 0x0000e00401007387 */ /* 0x000fe80000100a00 */
[----:B------:R-:W-:Y:S04]  /*50380*/  STL.64 [R1+0xe8], R6 ;  /* 0x0000e80601007387 */ /* 0x000fe80000100a00 */
[----:B------:R-:W1:Y:S04]  /*50390*/  LDSM.16.M88.4 R4, [R15+UR4+0x2080] ;  /* 0x002080040f04783b */ /* 0x000e680008000200 */
[----:B0-----:R-:W-:Y:S04]  /*503a0*/  STL.64 [R1+0x30], R36 ;  /* 0x0000302401007387 */ /* 0x001fe80000100a00 */
[----:B------:R-:W-:Y:S04]  /*503b0*/  STL.64 [R1+0x38], R38 ;  /* 0x0000382601007387 */ /* 0x000fe80000100a00 */
[----:B-1----:R-:W-:Y:S04]  /*503c0*/  STL.64 [R1+0x10], R4 ;  /* 0x0000100401007387 */ /* 0x002fe80000100a00 */
[----:B------:R-:W-:Y:S04]  /*503d0*/  STL.64 [R1+0x20], R28 ;  /* 0x0000201c01007387 */ /* 0x000fe80000100a00 */
[----:B------:R-:W-:Y:S04]  /*503e0*/  STL.64 [R1+0x28], R30 ;  /* 0x0000281e01007387 */ /* 0x000fe80000100a00 */
[----:B------:R-:W0:Y:S04]  /*503f0*/  LDSM.16.M88.4 R28, [R15+UR4+0x2880] ;  /* 0x002880040f1c783b */ /* 0x000e280008000200 */
[----:B------:R1:W-:Y:S01]  /*50400*/  STL.64 [R1+0x18], R6 ;  /* 0x0000180601007387 */ /* 0x0003e20000100a00 */
[----:B------:R-:W-:-:S02]  /*50410*/  IMAD.MOV.U32 R42, RZ, RZ, R16 ;  /* 0x000000ffff2a7224 */ /* 0x000fc400078e0010 */
[----:B------:R-:W-:Y:S02]  /*50420*/  IMAD.MOV.U32 R43, RZ, RZ, R17 ;  /* 0x000000ffff2b7224 */ /* 0x000fe400078e0011 */
[----:B-1----:R-:W-:Y:S02]  /*50430*/  IMAD.MOV.U32 R6, RZ, RZ, R32 ;  /* 0x000000ffff067224 */ /* 0x002fe400078e0020 */
[----:B------:R-:W-:Y:S04]  /*50440*/  LDSM.16.M88.4 R32, [R15+UR4+0x5080] ;  /* 0x005080040f20783b */ /* 0x000fe80008000200 */
[----:B0-----:R-:W-:Y:S04]  /*50450*/  STL.64 [R1], R28 ;  /* 0x0000001c01007387 */ /* 0x001fe80000100a00 */
[----:B------:R-:W-:Y:S04]  /*50460*/  STL.64 [R1+0x8], R30 ;  /* 0x0000081e01007387 */ /* 0x000fe80000100a00 */
[----:B------:R-:W2:Y:S04]  /*50470*/  LDL.LU R40, [R1+0x5a0] ;  /* 0x0005a00001287983 */ /* 0x000ea80000300800 */
[----:B------:R-:W2:Y:S04]  /*50480*/  LDL.LU R41, [R1+0x5a4] ;  /* 0x0005a40001297983 */ /* 0x000ea80000300800 */
[----:B------:R-:W3:Y:S04]  /*50490*/  LDL.LU R16, [R1+0x272c] ;  /* 0x00272c0001107983 */ /* 0x000ee80000300800 */
[----:B------:R-:W4:Y:S04]  /*504a0*/  LDL.LU R17, [R1+0x2728] ;  /* 0x0027280001117983 */ /* 0x000f280000300800 */
[----:B------:R-:W-:Y:S04]  /*504b0*/  STL [R1+0x2454], R58 ;  /* 0x0024543a01007387 */ /* 0x000fe80000100800 */
[----:B------:R-:W-:Y:S04]  /*504c0*/  STL [R1+0x2450], R59 ;  /* 0x0024503b01007387 */ /* 0x000fe80000100800 */
[----:B------:R-:W-:Y:S04]  /*504d0*/  STL.64 [R1+0x26c8], R56 ;  /* 0x0026c83801007387 */ /* 0x000fe80000100a00 */
[----:B------:R-:W-:Y:S04]  /*504e0*/  STL [R1+0x2448], R54 ;  /* 0x0024483601007387 */ /* 0x000fe80000100800 */
[----:B------:R-:W-:Y:S04]  /*504f0*/  STL [R1+0x2444], R55 ;  /* 0x0024443701007387 */ /* 0x000fe80000100800 */
[----:B------:R0:W-:Y:S04]  /*50500*/  STL [R1+0x23bc], R50 ;  /* 0x0023bc3201007387 */ /* 0x0001e80000100800 */
[----:B------:R1:W-:Y:S04]  /*50510*/  STL [R1+0x23b8], R51 ;  /* 0x0023b83301007387 */ /* 0x0003e80000100800 */
[----:B------:R1:W-:Y:S04]  /*50520*/  STL.64 [R1+0x2628], R48 ;  /* 0x0026283001007387 */ /* 0x0003e80000100a00 */
[----:B------:R-:W-:Y:S01]  /*50530*/  LDSM.16.M88.4 R28, [R15+UR4+0x5880] ;  /* 0x005880040f1c783b */ /* 0x000fe20008000200 */
[----:B0-----:R-:W-:-:S02]  /*50540*/  IMAD.MOV.U32 R50, RZ, RZ, R9 ;  /* 0x000000ffff327224 */ /* 0x001fc400078e0009 */
[----:B-1----:R-:W-:Y:S02]  /*50550*/  IMAD.MOV.U32 R51, RZ, RZ, R8 ;  /* 0x000000ffff337224 */ /* 0x002fe400078e0008 */
[----:B------:R-:W0:Y:S01]  /*50560*/  LDSM.16.M88.4 R8, [R15+UR4+0x4880] ;  /* 0x004880040f08783b */ /* 0x000e220008000200 */
[----:B------:R-:W-:-:S03]  /*50570*/  IMAD.MOV.U32 R48, RZ, RZ, R20 ;  /* 0x000000ffff307224 */ /* 0x000fc600078e0014 */
[----:B------:R-:W2:Y:S01]  /*50580*/  LDL.LU R20, [R1+0x2724] ;  /* 0x0027240001147983 */ /* 0x000ea20000300800 */
[----:B------:R-:W-:-:S03]  /*50590*/  IMAD.MOV.U32 R49, RZ, RZ, R21 ;  /* 0x000000ffff317224 */ /* 0x000fc600078e0015 */
[----:B------:R-:W2:Y:S04]  /*505a0*/  LDL.LU R21, [R1+0x2720] ;  /* 0x0027200001157983 */ /* 0x000ea80000300800 */
[----:B0-----:R-:W-:Y:S04]  /*505b0*/  STL [R1+0x23ac], R10 ;  /* 0x0023ac0a01007387 */ /* 0x001fe80000100800 */
[----:B------:R-:W-:Y:S04]  /*505c0*/  STL [R1+0x23a8], R11 ;  /* 0x0023a80b01007387 */ /* 0x000fe80000100800 */
[----:B------:R-:W-:Y:S04]  /*505d0*/  STL.64 [R1+0x2630], R8 ;  /* 0x0026300801007387 */ /* 0x000fe80000100a00 */
[----:B------:R-:W-:Y:S04]  /*505e0*/  STL.64 [R1+0x2640], R34 ;  /* 0x0026402201007387 */ /* 0x000fe80000100a00 */
[----:B------:R0:W-:Y:S04]  /*505f0*/  STL.64 [R1+0x2638], R32 ;  /* 0x0026382001007387 */ /* 0x0001e80000100a00 */
[----:B0-----:R-:W2:Y:S04]  /*50600*/  LDL.LU R32, [R1+0x5c0] ;  /* 0x0005c00001207983 */ /* 0x001ea80000300800 */
[----:B------:R-:W2:Y:S04]  /*50610*/  LDL.LU R33, [R1+0x5c4] ;  /* 0x0005c40001217983 */ /* 0x000ea80000300800 */
[----:B------:R-:W2:Y:S04]  /*50620*/  LDL.LU R34, [R1+0x5c8] ;  /* 0x0005c80001227983 */ /* 0x000ea80000300800 */
[----:B------:R-:W2:Y:S01]  /*50630*/  LDL.LU R35, [R1+0x5cc] ;  /* 0x0005cc0001237983 */ /* 0x000ea20000300800 */
[----:B------:R-:W-:Y:S01]  /*50640*/  MOV R7, R27 ;  /* 0x0000001b00077202 */ /* 0x000fe20000000f00 */
[----:B------:R-:W-:-:S02]  /*50650*/  IMAD.MOV.U32 R58, RZ, RZ, R26 ;  /* 0x000000ffff3a7224 */ /* 0x000fc400078e001a */
[----:B------:R-:W-:Y:S02]  /*50660*/  IMAD.MOV.U32 R59, RZ, RZ, R25 ;  /* 0x000000ffff3b7224 */ /* 0x000fe400078e0019 */
[----:B------:R-:W-:Y:S02]  /*50670*/  IMAD.MOV.U32 R10, RZ, RZ, R24 ;  /* 0x000000ffff0a7224 */ /* 0x000fe400078e0018 */
[----:B------:R-:W0:Y:S01]  /*50680*/  LDSM.16.M88.4 R24, [R15+UR4+0x6080] ;  /* 0x006080040f18783b */ /* 0x000e220008000200 */
[----:B------:R-:W-:Y:S02]  /*50690*/  IMAD.MOV.U32 R11, RZ, RZ, R14 ;  /* 0x000000ffff0b7224 */ /* 0x000fe400078e000e */
[----:B------:R-:W1:Y:S01]  /*506a0*/  S2R R14, SR_TID.X ;  /* 0x00000000000e7919 */ /* 0x000e620000002100 */
[----:B------:R1:W-:Y:S04]  /*506b0*/  STL [R1+0x240c], R30 ;  /* 0x00240c1e01007387 */ /* 0x0003e80000100800 */
[----:B------:R1:W-:Y:S04]  /*506c0*/  STL [R1+0x2408], R31 ;  /* 0x0024081f01007387 */ /* 0x0003e80000100800 */
[----:B------:R-:W-:Y:S01]  /*506d0*/  STL.64 [R1+0x26d0], R28 ;  /* 0x0026d01c01007387 */ /* 0x000fe20000100a00 */
[----:B------:R-:W-:-:S02]  /*506e0*/  IMAD.MOV.U32 R61, RZ, RZ, R5 ;  /* 0x000000ffff3d7224 */ /* 0x000fc400078e0005 */
[----:B-1----:R-:W-:Y:S02]  /*506f0*/  IMAD.MOV.U32 R30, RZ, RZ, R13 ;  /* 0x000000ffff1e7224 */ /* 0x002fe400078e000d */
[----:B------:R-:W-:Y:S01]  /*50700*/  IMAD.MOV.U32 R31, RZ, RZ, R12 ;  /* 0x000000ffff1f7224 */ /* 0x000fe200078e000c */
[----:B------:R-:W-:Y:S01]  /*50710*/  LOP3.LUT R13, R14, 0x7, RZ, 0xc0, !PT ;  /* 0x000000070e0d7812 */ /* 0x000fe200078ec0ff */
[----:B0-----:R-:W-:Y:S04]  /*50720*/  STL [R1+0x23a4], R26 ;  /* 0x0023a41a01007387 */ /* 0x001fe80000100800 */
[----:B------:R3:W-:Y:S04]  /*50730*/  STL [R1+0x23a0], R27 ;  /* 0x0023a01b01007387 */ /* 0x0007e80000100800 */
[----:B------:R2:W-:Y:S01]  /*50740*/  STL.64 [R1+0x2648], R24 ;  /* 0x0026481801007387 */ /* 0x0005e20000100a00 */
[----:B------:R-:W-:-:S02]  /*50750*/  IMAD R5, R13, 0x90, RZ ;  /* 0x000000900d057824 */ /* 0x000fc400078e02ff */
[C---:B------:R-:W-:Y:S02]  /*50760*/  IMAD.SHL.U32 R39, R14.reuse, 0x2, RZ ;  /* 0x000000020e277824 */ /* 0x040fe400078e00ff */
[----:B------:R-:W-:-:S03]  /*50770*/  IMAD.SHL.U32 R4, R14, 0x40, RZ ;  /* 0x000000400e047824 */ /* 0x000fc600078e00ff */
[----:B------:R-:W-:-:S04]  /*50780*/  LOP3.LUT R5, R5, 0x10, R39, 0x78, !PT ;  /* 0x0000001005057812 */ /* 0x000fc800078e7827 */
[----:B------:R-:W-:-:S04]  /*50790*/  LOP3.LUT R5, R5, 0x400, R4, 0xf8, !PT ;  /* 0x0000040005057812 */ /* 0x000fc800078ef804 */
[----:B------:R-:W-:-:S05]  /*507a0*/  LOP3.LUT R5, R5, 0x20, RZ, 0x3c, !PT ;  /* 0x0000002005057812 */ /* 0x000fca00078e3cff */
[----:B------:R-:W-:Y:S01]  /*507b0*/  LDSM.16.MT88.4 R36, [R5+UR4+0xb000] ;  /* 0x00b000040524783b */ /* 0x000fe20008004200 */
[----:B---3--:R-:W-:Y:S02]  /*507c0*/  IMAD.MOV.U32 R27, RZ, RZ, R16 ;  /* 0x000000ffff1b7224 */ /* 0x008fe400078e0010 */
[----:B----4-:R-:W-:Y:S02]  /*507d0*/  IMAD.MOV.U32 R26, RZ, RZ, R17 ;  /* 0x000000ffff1a7224 */ /* 0x010fe400078e0011 */
[----:B------:R-:W-:Y:S01]  /*507e0*/  LDSM.16.M88.4 R16, [R15+UR4+0x7080] ;  /* 0x007080040f10783b */ /* 0x000fe20008000200 */
[----:B--2---:R-:W-:Y:S02]  /*507f0*/  IMAD.MOV.U32 R25, RZ, RZ, R20 ;  /* 0x000000ffff197224 */ /* 0x004fe400078e0014 */
[----:B------:R-:W-:Y:S02]  /*50800*/  IMAD.MOV.U32 R24, RZ, RZ, R21 ;  /* 0x000000ffff187224 */ /* 0x000fe400078e0015 */
[----:B------:R-:W0:Y:S04]  /*50810*/  LDSM.16.M88.4 R20, [R15+UR4+0x6880] ;  /* 0x006880040f14783b */ /* 0x000e280008000200 */
[----:B------:R-:W1:Y:S04]  /*50820*/  LDSM.16.M88.4 R12, [R15+UR4+0x7880] ;  /* 0x007880040f0c783b */ /* 0x000e680008000200 */
[----:B0-----:R-:W-:Y:S04]  /*50830*/  STL [R1+0x2388], R22 ;  /* 0x0023881601007387 */ /* 0x001fe80000100800 */
[----:B------:R-:W-:Y:S04]  /*50840*/  STL [R1+0x2384], R23 ;  /* 0x0023841701007387 */ /* 0x000fe80000100800 */
[----:B------:R-:W-:Y:S04]  /*50850*/  STL.64 [R1+0x2620], R20 ;  /* 0x0026201401007387 */ /* 0x000fe80000100a00 */
[----:B------:R-:W-:Y:S04]  /*50860*/  STL [R1+0x2380], R18 ;  /* 0x0023801201007387 */ /* 0x000fe80000100800 */
[----:B------:R-:W-:Y:S04]  /*50870*/  STL [R1+0x237c], R19 ;  /* 0x00237c1301007387 */ /* 0x000fe80000100800 */
[----:B------:R0:W-:Y:S04]  /*50880*/  STL.64 [R1+0x2650], R16 ;  /* 0x0026501001007387 */ /* 0x0001e80000100a00 */
[----:B-1----:R-:W-:Y:S04]  /*50890*/  STL [R1+0x238c], R14 ;  /* 0x00238c0e01007387 */ /* 0x002fe80000100800 */
[----:B------:R-:W-:Y:S04]  /*508a0*/  STL [R1+0x2378], R15 ;  /* 0x0023780f01007387 */ /* 0x000fe80000100800 */
[----:B------:R1:W-:Y:S01]  /*508b0*/  STL.64 [R1+0x2618], R12 ;  /* 0x0026180c01007387 */ /* 0x0003e20000100a00 */
[C---:B0-----:R-:W-:Y:S06]  /*508c0*/  HMMA.16816.F32 R16, R44.reuse, R30, R24 ;  /* 0x0000001e2c10723c */ /* 0x041fec0000001818 */
[C---:B-1----:R-:W-:Y:S06]  /*508d0*/  HMMA.16816.F32 R12, R44.reuse, R10, R32 ;  /* 0x0000000a2c0c723c */ /* 0x042fec0000001820 */
[C---:B------:R-:W-:Y:S01]  /*508e0*/  HMMA.16816.F32 R8, R44.reuse, R58, R48 ;  /* 0x0000003a2c08723c */ /* 0x040fe20000001830 */
[----:B------:R-:W-:Y:S04]  /*508f0*/  STL.64 [R1+0x2610], R38 ;  /* 0x0026102601007387 */ /* 0x000fe80000100a00 */
[----:B------:R-:W-:Y:S06]  /*50900*/  STL.64 [R1+0x2608], R36 ;  /* 0x0026082401007387 */ /* 0x000fec0000100a00 */
[----:B------:R-:W-:Y:S04]  /*50910*/  STL.64 [R1+0xd0], R16 ;  /* 0x0000d01001007387 */ /* 0x000fe80000100a00 */
[----:B------:R-:W-:Y:S04]  /*50920*/  STL.64 [R1+0xd8], R18 ;  /* 0x0000d81201007387 */ /* 0x000fe80000100a00 */
[----:B------:R-:W2:Y:S04]  /*50930*/  LDL.LU R50, [R1+0x168] ;  /* 0x0001680001327983 */ /* 0x000ea80000300800 */
[----:B------:R-:W-:Y:S04]  /*50940*/  STL.64 [R1+0xc0], R12 ;  /* 0x0000c00c01007387 */ /* 0x000fe80000100a00 */
[----:B------:R0:W-:Y:S02]  /*50950*/  STL.64 [R1+0xc8], R14 ;  /* 0x0000c80e01007387 */ /* 0x0001e40000100a00 */
[C---:B0-----:R-:W-:Y:S02]  /*50960*/  HMMA.16816.F32 R12, R44.reuse, R6, R40 ;  /* 0x000000062c0c723c */ /* 0x041fe40000001828 */
[----:B------:R0:W-:Y:S04]  /*50970*/  STL.64 [R1+0xb0], R8 ;  /* 0x0000b00801007387 */ /* 0x0001e80000100a00 */
[----:B------:R1:W-:Y:S04]  /*50980*/  STL.64 [R1+0xb8], R10 ;  /* 0x0000b80a01007387 */ /* 0x0003e80000100a00 */
[----:B------:R-:W2:Y:S04]  /*50990*/  LDL.LU R51, [R1+0x16c] ;  /* 0x00016c0001337983 */ /* 0x000ea80000300800 */
[----:B0-----:R-:W2:Y:S04]  /*509a0*/  LDL.LU R8, [R1+0x590] ;  /* 0x0005900001087983 */ /* 0x001ea80000300800 */
[----:B------:R-:W2:Y:S04]  /*509b0*/  LDL.LU R9, [R1+0x594] ;  /* 0x0005940001097983 */ /* 0x000ea80000300800 */
[----:B-1----:R-:W2:Y:S04]  /*509c0*/  LDL.LU R10, [R1+0x598] ;  /* 0x00059800010a7983 */ /* 0x002ea80000300800 */
[----:B------:R-:W2:Y:S04]  /*509d0*/  LDL.LU R11, [R1+0x59c] ;  /* 0x00059c00010b7983 */ /* 0x000ea80000300800 */
[----:B------:R-:W3:Y:S04]  /*509e0*/  LDL.LU R6, [R1+0x128] ;  /* 0x0001280001067983 */ /* 0x000ee80000300800 */
[----:B------:R-:W-:Y:S04]  /*509f0*/  STL.64 [R1+0xa0], R12 ;  /* 0x0000a00c01007387 */ /* 0x000fe80000100a00 */
[----:B------:R-:W-:Y:S04]  /*50a00*/  STL.64 [R1+0xa8], R14 ;  /* 0x0000a80e01007387 */ /* 0x000fe80000100a00 */
[----:B------:R-:W3:Y:S04]  /*50a10*/  LDL.LU R7, [R1+0x12c] ;  /* 0x00012c0001077983 */ /* 0x000ee80000300800 */
[----:B---3--:R0:W-:Y:S04]  /*50a20*/  STL.64 [R1+0x26d8], R6 ;  /* 0x0026d80601007387 */ /* 0x0081e80000100a00 */
[----:B------:R-:W3:Y:S04]  /*50a30*/  LDL.LU R40, [R1+0x550] ;  /* 0x0005500001287983 */ /* 0x000ee80000300800 */
[----:B------:R-:W3:Y:S04]  /*50a40*/  LDL.LU R41, [R1+0x554] ;  /* 0x0005540001297983 */ /* 0x000ee80000300800 */
[----:B------:R-:W4:Y:S04]  /*50a50*/  LDL.LU R42, [R1+0x558] ;  /* 0x00055800012a7983 */ /* 0x000f280000300800 */
[----:B------:R-:W4:Y:S04]  /*50a60*/  LDL.LU R43, [R1+0x55c] ;  /* 0x00055c00012b7983 */ /* 0x000f280000300800 */
[----:B----4-:R-:W-:Y:S04]  /*50a70*/  STL.64 [R1+0x26e8], R42 ;  /* 0x0026e82a01007387 */ /* 0x010fe80000100a00 */
[----:B---3--:R1:W-:Y:S04]  /*50a80*/  STL.64 [R1+0x26e0], R40 ;  /* 0x0026e02801007387 */ /* 0x0083e80000100a00 */
[----:B------:R-:W3:Y:S04]  /*50a90*/  LDL.LU R58, [R1+0x138] ;  /* 0x00013800013a7983 */ /* 0x000ee80000300800 */
[----:B------:R-:W3:Y:S01]  /*50aa0*/  LDL.LU R59, [R1+0x13c] ;  /* 0x00013c00013b7983 */ /* 0x000ee20000300800 */
[----:B--2---:R-:W-:Y:S03]  /*50ab0*/  HMMA.16816.F32 R8, R44, R50, R8 ;  /* 0x000000322c08723c */ /* 0x004fe60000001808 */
[----:B---3--:R2:W-:Y:S04]  /*50ac0*/  STL.64 [R1+0x26f0], R58 ;  /* 0x0026f03a01007387 */ /* 0x0085e80000100a00 */
[----:B0-----:R-:W3:Y:S04]  /*50ad0*/  LDL.LU R6, [R1+0x148] ;  /* 0x0001480001067983 */ /* 0x001ee80000300800 */
[----:B------:R-:W3:Y:S01]  /*50ae0*/  LDL.LU R7, [R1+0x14c] ;  /* 0x00014c0001077983 */ /* 0x000ee20000300800 */
[----:B------:R-:W-:-:S02]  /*50af0*/  IMAD.MOV.U32 R38, RZ, RZ, R60 ;  /* 0x000000ffff267224 */ /* 0x000fc400078e003c */
[----:B------:R-:W-:Y:S02]  /*50b00*/  IMAD.MOV.U32 R39, RZ, RZ, R3 ;  /* 0x000000ffff277224 */ /* 0x000fe400078e0003 */
[----:B------:R-:W-:Y:S02]  /*50b10*/  IMAD.MOV.U32 R26, RZ, RZ, R2 ;  /* 0x000000ffff1a7224 */ /* 0x000fe400078e0002 */
[----:B------:R-:W-:Y:S01]  /*50b20*/  IMAD.MOV.U32 R27, RZ, RZ, R0 ;  /* 0x000000ffff1b7224 */ /* 0x000fe200078e0000 */
[----:B---3--:R0:W-:Y:S04]  /*50b30*/  STL.64 [R1+0x26f8], R6 ;  /* 0x0026f80601007387 */ /* 0x0081e80000100a00 */
[----:B-1----:R-:W3:Y:S04]  /*50b40*/  LDL.LU R40, [R1+0x570] ;  /* 0x0005700001287983 */ /* 0x002ee80000300800 */
[----:B------:R-:W3:Y:S04]  /*50b50*/  LDL.LU R41, [R1+0x574] ;  /* 0x0005740001297983 */ /* 0x000ee80000300800 */
[----:B------:R-:W3:Y:S04]  /*50b60*/  LDL.LU R42, [R1+0x578] ;  /* 0x00057800012a7983 */ /* 0x000ee80000300800 */
[----:B------:R-:W3:Y:S04]  /*50b70*/  LDL.LU R43, [R1+0x57c] ;  /* 0x00057c00012b7983 */ /* 0x000ee80000300800 */
[----:B--2---:R-:W2:Y:S04]  /*50b80*/  LDL.LU R58, [R1+0x158] ;  /* 0x00015800013a7983 */ /* 0x004ea80000300800 */
[----:B------:R-:W2:Y:S04]  /*50b90*/  LDL.LU R59, [R1+0x15c] ;  /* 0x00015c00013b7983 */ /* 0x000ea80000300800 */
[----:B------:R-:W2:Y:S04]  /*50ba0*/  LDL.LU R4, [R1+0x580] ;  /* 0x0005800001047983 */ /* 0x000ea80000300800 */
[----:B------:R-:W2:Y:S04]  /*50bb0*/  LDL.LU R5, [R1+0x584] ;  /* 0x0005840001057983 */ /* 0x000ea80000300800 */
[----:B0-----:R-:W2:Y:S04]  /*50bc0*/  LDL.LU R6, [R1+0x588] ;  /* 0x0005880001067983 */ /* 0x001ea80000300800 */
[----:B------:R-:W2:Y:S04]  /*50bd0*/  LDL.LU R7, [R1+0x58c] ;  /* 0x00058c0001077983 */ /* 0x000ea80000300800 */
[----:B------:R-:W4:Y:S04]  /*50be0*/  LDL.LU R28, [R1+0x560] ;  /* 0x00056000011c7983 */ /* 0x000f280000300800 */
[----:B------:R-:W4:Y:S04]  /*50bf0*/  LDL.LU R29, [R1+0x564] ;  /* 0x00056400011d7983 */ /* 0x000f280000300800 */
[----:B------:R-:W4:Y:S04]  /*50c00*/  LDL.LU R30, [R1+0x568] ;  /* 0x00056800011e7983 */ /* 0x000f280000300800 */
[----:B------:R-:W4:Y:S04]  /*50c10*/  LDL.LU R31, [R1+0x56c] ;  /* 0x00056c00011f7983 */ /* 0x000f280000300800 */
[----:B------:R0:W-:Y:S04]  /*50c20*/  STL.64 [R1+0x98], R10 ;  /* 0x0000980a01007387 */ /* 0x0001e80000100a00 */
[----:B------:R-:W4:Y:S04]  /*50c30*/  LDL.LU R18, [R1+0x78] ;  /* 0x0000780001127983 */ /* 0x000f280000300800 */
[----:B------:R-:W4:Y:S04]  /*50c40*/  LDL.LU R19, [R1+0x7c] ;  /* 0x00007c0001137983 */ /* 0x000f280000300800 */
[----:B------:R-:W0:Y:S04]  /*50c50*/  LDL.LU R60, [R1+0x271c] ;  /* 0x00271c00013c7983 */ /* 0x000e280000300800 */
        /* <DEDUP_REMOVED lines=13> */
[----:B------:R-:W-:-:S03]  /*50d30*/  IMAD.MOV.U32 R54, RZ, RZ, R8 ;  /* 0x000000ffff367224 */ /* 0x000fc600078e0008 */
[----:B------:R-:W4:Y:S01]  /*50d40*/  LDL.LU R34, [R1+0x3c8] ;  /* 0x0003c80001227983 */ /* 0x000f220000300800 */
[----:B------:R-:W-:-:S03]  /*50d50*/  MOV R55, R9 ;  /* 0x0000000900377202 */ /* 0x000fc60000000f00 */
[----:B------:R-:W4:Y:S01]  /*50d60*/  LDL.LU R35, [R1+0x3cc] ;  /* 0x0003cc0001237983 */ /* 0x000f220000300800 */
[C---:B--2---:R-:W-:Y:S01]  /*50d70*/  HMMA.16816.F32 R56, R44.reuse, R58, R4 ;  /* 0x0000003a2c38723c */ /* 0x044fe20000001804 */
[----:B0-----:R-:W-:Y:S02]  /*50d80*/  IMAD.MOV.U32 R11, RZ, RZ, R60 ;  /* 0x000000ffff0b7224 */ /* 0x001fe400078e003c */
[----:B---3--:R-:W-:Y:S02]  /*50d90*/  IMAD.MOV.U32 R10, RZ, RZ, R3 ;  /* 0x000000ffff0a7224 */ /* 0x008fe400078e0003 */
[----:B----4-:R-:W-:Y:S02]  /*50da0*/  IMAD.MOV.U32 R9, RZ, RZ, R2 ;  /* 0x000000ffff097224 */ /* 0x010fe400078e0002 */
[----:B------:R-:W-:Y:S02]  /*50db0*/  IMAD.MOV.U32 R8, RZ, RZ, R0 ;  /* 0x000000ffff087224 */ /* 0x000fe400078e0000 */
[----:B------:R-:W2:Y:S04]  /*50dc0*/  LDL.LU R0, [R1+0x270c] ;  /* 0x00270c0001007983 */ /* 0x000ea80000300800 */
[----:B------:R-:W3:Y:S04]  /*50dd0*/  LDL.LU R2, [R1+0x2708] ;  /* 0x0027080001027983 */ /* 0x000ee80000300800 */
[----:B------:R-:W4:Y:S04]  /*50de0*/  LDL.LU R3, [R1+0x2704] ;  /* 0x0027040001037983 */ /* 0x000f280000300800 */
[----:B------:R-:W2:Y:S04]  /*50df0*/  LDL.LU R60, [R1+0x2700] ;  /* 0x00270000013c7983 */ /* 0x000ea80000300800 */
[----:B------:R-:W4:Y:S04]  /*50e00*/  LDL.64 R48, [R1+0x50] ;  /* 0x0000500001307983 */ /* 0x000f280000100a00 */
[----:B------:R-:W-:Y:S04]  /*50e10*/  STL [R1+0x2458], R55 ;  /* 0x0024583701007387 */ /* 0x000fe80000100800 */
[----:B------:R-:W-:Y:S04]  /*50e20*/  STL [R1+0x244c], R54 ;  /* 0x00244c3601007387 */ /* 0x000fe80000100800 */
[----:B------:R-:W3:Y:S04]  /*50e30*/  LDL.LU.64 R6, [R1+0x26f8] ;  /* 0x0026f80001067983 */ /* 0x000ee80000300a00 */
[----:B------:R-:W-:Y:S04]  /*50e40*/  STL.64 [R1+0x2c0], R56 ;  /* 0x0002c03801007387 */ /* 0x000fe80000100a00 */
[----:B------:R0:W-:Y:S04]  /*50e50*/  STL.64 [R1+0x2c8], R58 ;  /* 0x0002c83a01007387 */ /* 0x0001e80000100a00 */
[----:B0-----:R-:W2:Y:S01]  /*50e60*/  LDL.LU.64 R58, [R1+0x26f0] ;  /* 0x0026f000013a7983 */ /* 0x001ea20000300a00 */
[----:B---3--:R-:W-:Y:S03]  /*50e70*/  HMMA.16816.F32 R4, R44, R6, R40 ;  /* 0x000000062c04723c */ /* 0x008fe60000001828 */
[----:B------:R-:W3:Y:S04]  /*50e80*/  LDL.LU.64 R42, [R1+0x26e8] ;  /* 0x0026e800012a7983 */ /* 0x000ee80000300a00 */
[----:B------:R-:W3:-:S15]  /*50e90*/  LDL.LU.64 R40, [R1+0x26e0] ;  /* 0x0026e00001287983 */ /* 0x000ede0000300a00 */
[----:B------:R-:W-:-:S01]  /*50ea0*/  NOP ;  /* 0x0000000000007918 */ /* 0x000fc20000000000 */
[----:B------:R-:W-:Y:S04]  /*50eb0*/  STL.64 [R1+0x2b0], R4 ;  /* 0x0002b00401007387 */ /* 0x000fe80000100a00 */
[----:B------:R0:W-:Y:S04]  /*50ec0*/  STL.64 [R1+0x2b8], R6 ;  /* 0x0002b80601007387 */ /* 0x0001e80000100a00 */
[----:B0-----:R-:W3:Y:S01]  /*50ed0*/  LDL.LU.64 R6, [R1+0x26d8] ;  /* 0x0026d80001067983 */ /* 0x001ee20000300a00 */
[----:B--2---:R-:W-:Y:S03]  /*50ee0*/  HMMA.16816.F32 R56, R44, R58, R28 ;  /* 0x0000003a2c38723c */ /* 0x004fe6000000181c */
[----:B------:R-:W2:-:S15]  /*50ef0*/  LDL.LU.64 R28, [R1+0x26d0] ;  /* 0x0026d000011c7983 */ /* 0x000e9e0000300a00 */
[----:B------:R-:W-:-:S05]  /*50f00*/  NOP ;  /* 0x0000000000007918 */ /* 0x000fca0000000000 */
[----:B------:R0:W-:Y:S04]  /*50f10*/  STL.64 [R1+0x2a0], R56 ;  /* 0x0002a03801007387 */ /* 0x0001e80000100a00 */
[----:B------:R1:W-:Y:S04]  /*50f20*/  STL.64 [R1+0x2a8], R58 ;  /* 0x0002a83a01007387 */ /* 0x0003e80000100a00 */
[----:B0-----:R-:W4:Y:S01]  /*50f30*/  LDL.LU.64 R56, [R1+0x26c8] ;  /* 0x0026c80001387983 */ /* 0x001f220000300a00 */
[----:B---3--:R-:W-:Y:S03]  /*50f40*/  HMMA.16816.F32 R4, R44, R6, R40 ;  /* 0x000000062c04723c */ /* 0x008fe60000001828 */
[----:B------:R-:W3:Y:S04]  /*50f50*/  LDL.LU.64 R42, [R1+0x26c0] ;  /* 0x0026c000012a7983 */ /* 0x000ee80000300a00 */
[----:B------:R-:W3:-:S15]  /*50f60*/  LDL.LU.64 R40, [R1+0x26b8] ;  /* 0x0026b80001287983 */ /* 0x000ede0000300a00 */
[----:B------:R-:W-:-:S01]  /*50f70*/  NOP ;  /* 0x0000000000007918 */ /* 0x000fc20000000000 */
[----:B------:R0:W-:Y:S01]  /*50f80*/  STL [R1+0x290], R4 ;  /* 0x0002900401007387 */ /* 0x0001e20000100800 */
[----:B-1----:R-:W-:Y:S02]  /*50f90*/  IMAD.MOV.U32 R58, RZ, RZ, R6 ;  /* 0x000000ffff3a7224 */ /* 0x002fe400078e0006 */
[----:B------:R-:W-:Y:S02]  /*50fa0*/  IMAD.MOV.U32 R59, RZ, RZ, R7 ;  /* 0x000000ffff3b7224 */ /* 0x000fe400078e0007 */
[----:B------:R-:W3:Y:S01]  /*50fb0*/  LDL.LU.64 R6, [R1+0x26b0] ;  /* 0x0026b00001067983 */ /* 0x000ee20000300a00 */
[----:B------:R-:W-:-:S03]  /*50fc0*/  IMAD.MOV.U32 R55, RZ, RZ, R5 ;  /* 0x000000ffff377224 */ /* 0x000fc600078e0005 */
[----:B0-----:R-:W3:Y:S01]  /*50fd0*/  LDL.LU.64 R4, [R1+0x26a8] ;  /* 0x0026a80001047983 */ /* 0x001ee20000300a00 */
[----:B------:R-:W-:Y:S03]  /*50fe0*/  HMMA.16816.F32 R12, R44, R18, R12 ;  /* 0x000000122c0c723c */ /* 0x000fe6000000180c */
[----:B------:R0:W-:Y:S04]  /*50ff0*/  STL.64 [R1+0x2660], R58 ;  /* 0x0026603a01007387 */ /* 0x0001e80000100a00 */
[----:B----4-:R1:W-:Y:S01]  /*51000*/  STL.64 [R1+0x2658], R56 ;  /* 0x0026583801007387 */ /* 0x0103e20000100a00 */
[----:B0-----:R-:W-:Y:S02]  /*51010*/  IMAD.MOV.U32 R58, RZ, RZ, R2 ;  /* 0x000000ffff3a7224 */ /* 0x001fe400078e0002 */
[----:B-1----:R-:W-:-:S02]  /*51020*/  IMAD.MOV.U32 R56, RZ, RZ, R60 ;  /* 0x000000ffff387224 */ /* 0x002fc400078e003c */
[----:B------:R-:W-:Y:S02]  /*51030*/  IMAD.MOV.U32 R57, RZ, RZ, R3 ;  /* 0x000000ffff397224 */ /* 0x000fe400078e0003 */
[----:B------:R-:W-:-:S07]  /*51040*/  IMAD.MOV.U32 R59, RZ, RZ, R0 ;  /* 0x000000ffff3b7224 */ /* 0x000fce00078e0000 */
[C---:B------:R-:W-:Y:S03]  /*51050*/  HMMA.16816.F32 R36, R44.reuse, R38, R56 ;  /* 0x000000262c24723c */ /* 0x040fe60000001838 */
[----:B------:R-:W-:Y:S02]  /*51060*/  IMAD.MOV.U32 R60, RZ, RZ, R12 ;  /* 0x000000ffff3c7224 */ /* 0x000fe400078e000c */
[----:B------:R-:W-:Y:S02]  /*51070*/  IMAD.MOV.U32 R3, RZ, RZ, R13 ;  /* 0x000000ffff037224 */ /* 0x000fe400078e000d */
[----:B------:R-:W-:Y:S01]  /*51080*/  IMAD.MOV.U32 R2, RZ, RZ, R14 ;  /* 0x000000ffff027224 */ /* 0x000fe200078e000e */
[----:B------:R-:W-:Y:S02]  /*51090*/  MOV R0, R15 ;  /* 0x0000000f00007202 */ /* 0x000fe40000000f00 */
[----:B------:R-:W-:-:S14]  /*510a0*/  HMMA.16816.F32 R12, R44, R26, R20 ;  /* 0x0000001a2c0c723c */ /* 0x000fdc0000001814 */
[----:B------:R-:W-:Y:S01]  /*510b0*/  IMAD.MOV.U32 R54, RZ, RZ, R36 ;  /* 0x000000ffff367224 */ /* 0x000fe200078e0024 */
[----:B------:R-:W-:Y:S04]  /*510c0*/  STL [R1+0x84], R37 ;  /* 0x0000842501007387 */ /* 0x000fe80000100800 */
[----:B------:R-:W-:Y:S04]  /*510d0*/  STL.64 [R1+0x88], R38 ;  /* 0x0000882601007387 */ /* 0x000fe80000100a00 */
[----:B------:R-:W-:Y:S04]  /*510e0*/  STL.64 [R1+0x2670], R54 ;  /* 0x0026703601007387 */ /* 0x000fe80000100a00 */
[----:B------:R-:W-:Y:S04]  /*510f0*/  STL.64 [R1+0x2668], R52 ;  /* 0x0026683401007387 */ /* 0x000fe80000100a00 */
[----:B------:R-:W-:Y:S04]  /*51100*/  STL [R1+0x2440], R0 ;  /* 0x0024400001007387 */ /* 0x000fe80000100800 */
[----:B------:R-:W-:Y:S01]  /*51110*/  STL [R1+0x2418], R2 ;  /* 0x0024180201007387 */ /* 0x000fe20000100800 */
[----:B------:R-:W-:-:S03]  /*51120*/  IMAD.MOV.U32 R31, RZ, RZ, R12 ;  /* 0x000000ffff1f7224 */ /* 0x000fc600078e000c */
[----:B------:R-:W-:Y:S04]  /*51130*/  STL [R1+0x2414], R3 ;  /* 0x0024140301007387 */ /* 0x000fe80000100800 */
[----:B------:R-:W-:Y:S04]  /*51140*/  STL [R1+0x2410], R60 ;  /* 0x0024103c01007387 */ /* 0x000fe80000100800 */
[----:B------:R-:W-:Y:S04]  /*51150*/  STL [R1+0x64], R13 ;  /* 0x0000640d01007387 */ /* 0x000fe80000100800 */
[----:B------:R-:W-:Y:S04]  /*51160*/  STL.64 [R1+0x68], R14 ;  /* 0x0000680e01007387 */ /* 0x000fe80000100a00 */
[----:B------:R-:W-:Y:S04]  /*51170*/  STL [R1+0x2698], R31 ;  /* 0x0026981f01007387 */ /* 0x000fe80000100800 */
[----:B--2---:R0:W-:Y:S01]  /*51180*/  STL.64 [R1+0x2690], R28 ;  /* 0x0026901c01007387 */ /* 0x0041e20000100a00 */
[----:B---3--:R-:W-:Y:S06]  /*51190*/  HMMA.16816.F32 R8, R40, R48, R8 ;  /* 0x000000302808723c */ /* 0x008fec0000001808 */
[----:B------:R-:W-:Y:S01]  /*511a0*/  HMMA.16816.F32 R44, R44, R6, R32 ;  /* 0x000000062c2c723c */ /* 0x000fe20000001820 */
[----:B------:R1:W-:Y:S01]  /*511b0*/  STL [R1+0x269c], R5 ;  /* 0x00269c0501007387 */ /* 0x0003e20000100800 */
[----:B------:R-:W-:-:S15]  /*511c0*/  IMAD.MOV.U32 R21, RZ, RZ, R4 ;  /* 0x000000ffff157224 */ /* 0x000fde00078e0004 */
[----:B------:R-:W-:-:S06]  /*511d0*/  NOP ;  /* 0x0000000000007918 */ /* 0x000fcc0000000000 */
[----:B------:R-:W-:Y:S04]  /*511e0*/  STL.64 [R1+0x23f0], R46 ;  /* 0x0023f02e01007387 */ /* 0x000fe80000100a00 */
[----:B------:R-:W-:Y:S04]  /*511f0*/  STL.64 [R1+0x23e8], R44 ;  /* 0x0023e82c01007387 */ /* 0x000fe80000100a00 */
[----:B------:R2:W-:Y:S04]  /*51200*/  STL.64 [R1+0x280], R8 ;  /* 0x0002800801007387 */ /* 0x0005e80000100a00 */
[----:B------:R-:W-:Y:S04]  /*51210*/  STL [R1+0x288], R10 ;  /* 0x0002880a01007387 */ /* 0x000fe80000100800 */
[----:B------:R-:W3:Y:S04]  /*51220*/  LDL.LU R20, [R1+0x3f0] ;  /* 0x0003f00001147983 */ /* 0x000ee80000300800 */
[----:B------:R-:W4:Y:S04]  /*51230*/  LDL.LU R4, [R1+0x26a0] ;  /* 0x0026a00001047983 */ /* 0x000f280000300800 */
[----:B------:R-:W2:Y:S04]  /*51240*/  LDL.LU R22, [R1+0x3f8] ;  /* 0x0003f80001167983 */ /* 0x000ea80000300800 */
[----:B------:R-:W2:Y:S04]  /*51250*/  LDL.LU R23, [R1+0x3fc] ;  /* 0x0003fc0001177983 */ /* 0x000ea80000300800 */
[----:B0-----:R-:W3:Y:S04]  /*51260*/  LDL.LU R28, [R1+0x390] ;  /* 0x00039000011c7983 */ /* 0x001ee80000300800 */
[----:B------:R-:W3:Y:S04]  /*51270*/  LDL.LU R29, [R1+0x394] ;  /* 0x00039400011d7983 */ /* 0x000ee80000300800 */
[----:B------:R-:W3:Y:S01]  /*51280*/  LDL.LU R30, [R1+0x398] ;  /* 0x00039800011e7983 */ /* 0x000ee20000300800 */
[----:B------:R-:W-:-:S02]  /*51290*/  IMAD.MOV.U32 R13, RZ, RZ, R48 ;  /* 0x000000ffff0d7224 */ /* 0x000fc400078e0030 */
[----:B------:R-:W-:Y:S02]  /*512a0*/  IMAD.MOV.U32 R12, RZ, RZ, R49 ;  /* 0x000000ffff0c7224 */ /* 0x000fe400078e0031 */
[----:B----4-:R-:W-:Y:S02]  /*512b0*/  IMAD.MOV.U32 R31, RZ, RZ, R4 ;  /* 0x000000ffff1f7224 */ /* 0x010fe400078e0004 */
[----:B-1----:R-:W4:Y:S04]  /*512c0*/  LDL.64 R4, [R1+0x40] ;  /* 0x0000400001047983 */ /* 0x002f280000100a00 */
[----:B--2---:R-:W-:Y:S04]  /*512d0*/  STL.64 [R1+0x2680], R22 ;  /* 0x0026801601007387 */ /* 0x004fe80000100a00 */
[----:B---3--:R0:W-:Y:S04]  /*512e0*/  STL.64 [R1+0x2678], R20 ;  /* 0x0026781401007387 */ /* 0x0081e80000100a00 */
[----:B------:R-:W2:Y:S04]  /*512f0*/  LDL.LU R48, [R1+0x430] ;  /* 0x0004300001307983 */ /* 0x000ea80000300800 */
[----:B------:R-:W2:Y:S04]  /*51300*/  LDL.LU R49, [R1+0x434] ;  /* 0x0004340001317983 */ /* 0x000ea80000300800 */
[----:B------:R-:W2:Y:S04]  /*51310*/  LDL.LU R50, [R1+0x438] ;  /* 0x0004380001327983 */ /* 0x000ea80000300800 */
[----:B------:R-:W2:Y:S04]  /*51320*/  LDL.LU R51, [R1+0x43c] ;  /* 0x00043c0001337983 */ /* 0x000ea80000300800 */
[----:B------:R-:W3:Y:S04]  /*51330*/  LDL R8, [R1] ;  /* 0x0000000001087983 */ /* 0x000ee80000100800 */
[----:B------:R-:W3:Y:S04]  /*51340*/  LDL R9, [R1+0x4] ;  /* 0x0000040001097983 */ /* 0x000ee80000100800 */
[----:B------:R-:W2:Y:S04]  /*51350*/  LDL.LU R56, [R1+0x460] ;  /* 0x0004600001387983 */ /* 0x000ea80000300800 */
[----:B------:R-:W2:Y:S04]  /*51360*/  LDL.LU R57, [R1+0x464] ;  /* 0x0004640001397983 */ /* 0x000ea80000300800 */
[----:B------:R-:W2:Y:S04]  /*51370*/  LDL.LU R58, [R1+0x468] ;  /* 0x00046800013a7983 */ /* 0x000ea80000300800 */
[----:B------:R-:W2:Y:S04]  /*51380*/  LDL.LU R59, [R1+0x46c] ;  /* 0x00046c00013b7983 */ /* 0x000ea80000300800 */
[----:B0-----:R-:W3:Y:S04]  /*51390*/  LDL.LU R20, [R1+0x470] ;  /* 0x0004700001147983 */ /* 0x001ee80000300800 */
[----:B------:R-:W3:Y:S04]  /*513a0*/  LDL.LU R21, [R1+0x474] ;  /* 0x0004740001157983 */ /* 0x000ee80000300800 */
[----:B------:R-:W3:Y:S04]  /*513b0*/  LDL.LU R22, [R1+0x478] ;  /* 0x0004780001167983 */ /* 0x000ee80000300800 */
[----:B------:R-:W3:Y:S04]  /*513c0*/  LDL.LU R23, [R1+0x47c] ;  /* 0x00047c0001177983 */ /* 0x000ee80000300800 */
[----:B------:R-:W3:Y:S04]  /*513d0*/  LDL.64 R52, [R1+0x30] ;  /* 0x0000300001347983 */ /* 0x000ee80000100a00 */
        /* <DEDUP_REMOVED lines=18> */
[----:B------:R0:W-:Y:S01]  /*51500*/  STL [R1+0x2520], R0 ;  /* 0x0025200001007387 */ /* 0x0001e20000100800 */
[----:B----4-:R-:W-:Y:S06]  /*51510*/  HMMA.16816.F32 R28, R40, R4, R28 ;  /* 0x00000004281c723c */ /* 0x010fec000000181c */
[----:B------:R-:W-:-:S02]  /*51520*/  IMAD.MOV.U32 R14, RZ, RZ, R5 ;  /* 0x000000ffff0e7224 */ /* 0x000fc400078e0005 */
[----:B------:R-:W4:Y:S01]  /*51530*/  LDL.LU R5, [R1+0x269c] ;  /* 0x00269c0001057983 */ /* 0x000f220000300800 */
[----:B------:R-:W-:Y:S01]  /*51540*/  IMAD.MOV.U32 R15, RZ, RZ, R4 ;  /* 0x000000ffff0f7224 */ /* 0x000fe200078e0004 */
[C---:B---3--:R-:W-:Y:S06]  /*51550*/  HMMA.16816.F32 R20, R40.reuse, R52, R20 ;  /* 0x000000342814723c */ /* 0x048fec0000001814 */
[----:B--2---:R-:W-:Y:S08]  /*51560*/  HMMA.16816.F32 R56, R40, R16, R56 ;  /* 0x000000102838723c */ /* 0x004ff00000001838 */
[----:B------:R-:W-:-:S02]  /*51570*/  IMAD.MOV.U32 R2, RZ, RZ, R28 ;  /* 0x000000ffff027224 */ /* 0x000fc400078e001c */
[----:B------:R-:W-:Y:S02]  /*51580*/  IMAD.MOV.U32 R60, RZ, RZ, R30 ;  /* 0x000000ffff3c7224 */ /* 0x000fe400078e001e */
[----:B------:R-:W-:Y:S02]  /*51590*/  IMAD.MOV.U32 R30, RZ, RZ, R31 ;  /* 0x000000ffff1e7224 */ /* 0x000fe400078e001f */
[----:B------:R-:W-:Y:S01]  /*515a0*/  IMAD.MOV.U32 R3, RZ, RZ, R29 ;  /* 0x000000ffff037224 */ /* 0x000fe200078e001d */
[----:B------:R-:W2:Y:S04]  /*515b0*/  LDL.LU R31, [R1+0x2698] ;  /* 0x00269800011f7983 */ /* 0x000ea80000300800 */
[----:B------:R-:W3:Y:S04]  /*515c0*/  LDL.LU.64 R28, [R1+0x2690] ;  /* 0x00269000011c7983 */ /* 0x000ee80000300a00 */
[----:B------:R1:W-:Y:S01]  /*515d0*/  STL [R1+0x2524], R2 ;  /* 0x0025240201007387 */ /* 0x0003e20000100800 */
[----:B0-----:R-:W-:-:S02]  /*515e0*/  IMAD.MOV.U32 R0, RZ, RZ, R53 ;  /* 0x000000ffff007224 */ /* 0x001fc400078e0035 */
[----:B-1----:R-:W-:Y:S01]  /*515f0*/  IMAD.MOV.U32 R2, RZ, RZ, R52 ;  /* 0x000000ffff027224 */ /* 0x002fe200078e0034 */
[----:B----4-:R-:W0:Y:S04]  /*51600*/  LDSM.16.MT88.4 R4, [R5+UR4+0xb000] ;  /* 0x00b000040504783b */ /* 0x010e280008004200 */
[----:B0-----:R-:W-:Y:S04]  /*51610*/  STL.64 [R1+0x2588], R6 ;  /* 0x0025880601007387 */ /* 0x001fe80000100a00 */
[----:B------:R0:W-:Y:S04]  /*51620*/  STL.64 [R1+0x2580], R4 ;  /* 0x0025800401007387 */ /* 0x0001e80000100a00 */
[----:B0-----:R-:W4:Y:S01]  /*51630*/  LDL R4, [R1+0x10] ;  /* 0x0000100001047983 */ /* 0x001f220000100800 */
[----:B------:R-:W-:-:S03]  /*51640*/  IMAD.MOV.U32 R5, RZ, RZ, R61 ;  /* 0x000000ffff057224 */ /* 0x000fc600078e003d */
[----:B------:R-:W2:Y:S04]  /*51650*/  LDL.LU R61, [R1+0x2688] ;  /* 0x00268800013d7983 */ /* 0x000ea80000300800 */
[----:B------:R-:W-:Y:S04]  /*51660*/  STL.64 [R1+0x470], R20 ;  /* 0x0004701401007387 */ /* 0x000fe80000100a00 */
[----:B------:R0:W-:Y:S04]  /*51670*/  STL.64 [R1+0x478], R22 ;  /* 0x0004781601007387 */ /* 0x0001e80000100a00 */
[----:B0-----:R-:W3:Y:S04]  /*51680*/  LDL.LU.64 R22, [R1+0x2680] ;  /* 0x0026800001167983 */ /* 0x001ee80000300a00 */
[----:B------:R-:W3:Y:S04]  /*51690*/  LDL.LU.64 R20, [R1+0x2678] ;  /* 0x0026780001147983 */ /* 0x000ee80000300a00 */
[----:B------:R-:W2:Y:S04]  /*516a0*/  LDL.LU.64 R54, [R1+0x2670] ;  /* 0x0026700001367983 */ /* 0x000ea80000300a00 */
[----:B------:R-:W3:Y:S04]  /*516b0*/  LDL.LU.64 R52, [R1+0x2668] ;  /* 0x0026680001347983 */ /* 0x000ee80000300a00 */
[----:B------:R-:W-:Y:S04]  /*516c0*/  STL.64 [R1+0x460], R56 ;  /* 0x0004603801007387 */ /* 0x000fe80000100a00 */
[----:B------:R0:W-:Y:S04]  /*516d0*/  STL.64 [R1+0x468], R58 ;  /* 0x0004683a01007387 */ /* 0x0001e80000100a00 */
[----:B0-----:R-:W2:Y:S04]  /*516e0*/  LDL.LU.64 R58, [R1+0x2660] ;  /* 0x00266000013a7983 */ /* 0x001ea80000300a00 */
[----:B------:R-:W3:Y:S01]  /*516f0*/  LDL.LU.64 R56, [R1+0x2658] ;  /* 0x0026580001387983 */ /* 0x000ee20000300a00 */
[----:B------:R-:W-:Y:S01]  /*51700*/  HMMA.16816.F32 R8, R40, R8, R32 ;  /* 0x000000082808723c */ /* 0x000fe20000001820 */
[----:B------:R-:W-:-:S02]  /*51710*/  IMAD.MOV.U32 R7, RZ, RZ, R16 ;  /* 0x000000ffff077224 */ /* 0x000fc400078e0010 */
[----:B------:R-:W-:Y:S02]  /*51720*/  IMAD.MOV.U32 R6, RZ, RZ, R17 ;  /* 0x000000ffff067224 */ /* 0x000fe400078e0011 */
[----:B------:R-:W2:Y:S01]  /*51730*/  LDL.LU.64 R16, [R1+0x2650] ;  /* 0x0026500001107983 */ /* 0x000ea20000300a00 */
[C---:B----4-:R-:W-:Y:S06]  /*51740*/  HMMA.16816.F32 R24, R40.reuse, R4, R24 ;  /* 0x000000042818723c */ /* 0x050fec0000001818 */
[----:B---3--:R-:W-:-:S15]  /*51750*/  HMMA.16816.F32 R48, R40, R56, R48 ;  /* 0x000000382830723c */ /* 0x008fde0000001830 */
[----:B------:R-:W-:-:S02]  /*51760*/  NOP ;  /* 0x0000000000007918 */ /* 0x000fc40000000000 */
[----:B------:R0:W-:Y:S04]  /*51770*/  STL.64 [R1+0x450], R24 ;  /* 0x0004501801007387 */ /* 0x0001e80000100a00 */
[----:B------:R-:W-:Y:S04]  /*51780*/  STL.64 [R1+0x458], R26 ;  /* 0x0004581a01007387 */ /* 0x000fe80000100a00 */
[----:B0-----:R-:W3:Y:S04]  /*51790*/  LDL.LU.64 R24, [R1+0x2648] ;  /* 0x0026480001187983 */ /* 0x001ee80000300a00 */
[----:B------:R-:W-:Y:S04]  /*517a0*/  STL.64 [R1+0x25e8], R4 ;  /* 0x0025e80401007387 */ /* 0x000fe80000100a00 */
[----:B------:R-:W4:Y:S04]  /*517b0*/  LDL.LU.64 R34, [R1+0x2640] ;  /* 0x0026400001227983 */ /* 0x000f280000300a00 */
[----:B------:R-:W3:Y:S04]  /*517c0*/  LDL.LU.64 R32, [R1+0x2638] ;  /* 0x0026380001207983 */ /* 0x000ee80000300a00 */
[----:B------:R0:W-:Y:S04]  /*517d0*/  STL.64 [R1+0x440], R8 ;  /* 0x0004400801007387 */ /* 0x0001e80000100a00 */
[----:B------:R-:W-:Y:S04]  /*517e0*/  STL.64 [R1+0x448], R10 ;  /* 0x0004480a01007387 */ /* 0x000fe80000100a00 */
[----:B0-----:R-:W4:Y:S04]  /*517f0*/  LDL.LU.64 R8, [R1+0x2630] ;  /* 0x0026300001087983 */ /* 0x001f280000300a00 */
[----:B------:R0:W-:Y:S04]  /*51800*/  STL.64 [R1+0x430], R48 ;  /* 0x0004303001007387 */ /* 0x0001e80000100a00 */
[----:B------:R-:W-:Y:S04]  /*51810*/  STL.64 [R1+0x438], R50 ;  /* 0x0004383201007387 */ /* 0x000fe80000100a00 */
[----:B0-----:R-:W3:Y:S04]  /*51820*/  LDL.LU.64 R48, [R1+0x2628] ;  /* 0x0026280001307983 */ /* 0x001ee80000300a00 */
[----:B--2---:R-:W-:Y:S04]  /*51830*/  STL.64 [R1+0x25d0], R58 ;  /* 0x0025d03a01007387 */ /* 0x004fe80000100a00 */
[----:B------:R0:W-:Y:S04]  /*51840*/  STL.64 [R1+0x25c8], R56 ;  /* 0x0025c83801007387 */ /* 0x0001e80000100a00 */
[----:B0-----:R-:W2:Y:S04]  /*51850*/  LDL.LU R56, [R1+0x420] ;  /* 0x0004200001387983 */ /* 0x001ea80000300800 */
[----:B------:R-:W2:Y:S04]  /*51860*/  LDL.LU R57, [R1+0x424] ;  /* 0x0004240001397983 */ /* 0x000ea80000300800 */
[----:B------:R-:W2:Y:S04]  /*51870*/  LDL.LU R58, [R1+0x428] ;  /* 0x00042800013a7983 */ /* 0x000ea80000300800 */
[----:B------:R-:W2:Y:S04]  /*51880*/  LDL.LU R59, [R1+0x42c] ;  /* 0x00042c00013b7983 */ /* 0x000ea80000300800 */
[----:B------:R-:W-:Y:S04]  /*51890*/  STL.64 [R1+0x25c0], R54 ;  /* 0x0025c03601007387 */ /* 0x000fe80000100a00 */
[----:B------:R-:W-:Y:S01]  /*518a0*/  STL.64 [R1+0x25b8], R52 ;  /* 0x0025b83401007387 */ /* 0x000fe20000100a00 */
[C---:B----4-:R-:W-:Y:S06]  /*518b0*/  HMMA.16816.F32 R36, R40.reuse, R8, R36 ;  /* 0x000000082824723c */ /* 0x050fec0000001824 */
[C---:B---3--:R-:W-:Y:S06]  /*518c0*/  HMMA.16816.F32 R44, R40.reuse, R48, R44 ;  /* 0x00000030282c723c */ /* 0x048fec000000182c */
[----:B--2---:R-:W-:-:S15]  /*518d0*/  HMMA.16816.F32 R56, R40, R52, R56 ;  /* 0x000000342838723c */ /* 0x004fde0000001838 */
[----:B------:R-:W-:-:S08]  /*518e0*/  NOP ;  /* 0x0000000000007918 */ /* 0x000fd00000000000 */
[----:B------:R0:W-:Y:S04]  /*518f0*/  STL.64 [R1+0x420], R56 ;  /* 0x0004203801007387 */ /* 0x0001e80000100a00 */
[----:B------:R1:W-:Y:S04]  /*51900*/  STL.64 [R1+0x428], R58 ;  /* 0x0004283a01007387 */ /* 0x0003e80000100a00 */
[----:B------:R2:W-:Y:S04]  /*51910*/  STL.64 [R1+0x410], R44 ;  /* 0x0004102c01007387 */ /* 0x0005e80000100a00 */
[----:B------:R3:W-:Y:S04]  /*51920*/  STL.64 [R1+0x418], R46 ;  /* 0x0004182e01007387 */ /* 0x0007e80000100a00 */
[----:B------:R-:W-:Y:S04]  /*51930*/  STL.64 [R1+0x400], R36 ;  /* 0x0004002401007387 */ /* 0x000fe80000100a00 */
[----:B------:R-:W-:Y:S04]  /*51940*/  STL.64 [R1+0x408], R38 ;  /* 0x0004082601007387 */ /* 0x000fe80000100a00 */
[----:B0-----:R-:W4:Y:S04]  /*51950*/  LDL.LU R56, [R1+0x360] ;  /* 0x0003600001387983 */ /* 0x001f280000300800 */
[----:B------:R-:W4:Y:S04]  /*51960*/  LDL.LU R57, [R1+0x364] ;  /* 0x0003640001397983 */ /* 0x000f280000300800 */
[----:B-1----:R-:W2:Y:S04]  /*51970*/  LDL.LU R58, [R1+0x368] ;  /* 0x00036800013a7983 */ /* 0x002ea80000300800 */
[----:B------:R-:W2:Y:S01]  /*51980*/  LDL.LU R59, [R1+0x36c] ;  /* 0x00036c00013b7983 */ /* 0x000ea20000300800 */
[----:B------:R-:W-:-:S15]  /*51990*/  HMMA.16816.F32 R20, R40, R32, R20 ;  /* 0x000000202814723c */ /* 0x000fde0000001814 */
[----:B------:R-:W-:-:S09]  /*519a0*/  NOP ;  /* 0x0000000000007918 */ /* 0x000fd20000000000 */
[----:B------:R-:W-:Y:S02]  /*519b0*/  IMAD.MOV.U32 R10, RZ, RZ, R20 ;  /* 0x000000ffff0a7224 */ /* 0x000fe400078e0014 */
[----:B------:R-:W-:Y:S01]  /*519c0*/  IMAD.MOV.U32 R11, RZ, RZ, R21 ;  /* 0x000000ffff0b7224 */ /* 0x000fe200078e0015 */
[----:B------:R-:W-:Y:S01]  /*519d0*/  MOV R26, R22 ;  /* 0x00000016001a7202 */ /* 0x000fe20000000f00 */
[----:B------:R-:W-:Y:S01]  /*519e0*/  IMAD.MOV.U32 R27, RZ, RZ, R23 ;  /* 0x000000ffff1b7224 */ /* 0x000fe200078e0017 */
[----:B--2---:R-:W-:Y:S04]  /*519f0*/  STL.64 [R1+0x25f8], R58 ;  /* 0x0025f83a01007387 */ /* 0x004fe80000100a00 */
[----:B----4-:R0:W-:Y:S04]  /*51a00*/  STL.64 [R1+0x25f0], R56 ;  /* 0x0025f03801007387 */ /* 0x0101e80000100a00 */
[----:B------:R-:W2:Y:S04]  /*51a10*/  LDL.LU R20, [R1+0x3e0] ;  /* 0x0003e00001147983 */ /* 0x000ea80000300800 */
[----:B------:R-:W2:Y:S04]  /*51a20*/  LDL.LU R21, [R1+0x3e4] ;  /* 0x0003e40001157983 */ /* 0x000ea80000300800 */
[----:B------:R-:W2:Y:S04]  /*51a30*/  LDL.LU R22, [R1+0x3e8] ;  /* 0x0003e80001167983 */ /* 0x000ea80000300800 */
[----:B------:R-:W2:Y:S01]  /*51a40*/  LDL.LU R23, [R1+0x3ec] ;  /* 0x0003ec0001177983 */ /* 0x000ea20000300800 */
[----:B------:R-:W-:-:S02]  /*51a50*/  IMAD.MOV.U32 R52, RZ, RZ, R15 ;  /* 0x000000ffff347224 */ /* 0x000fc400078e000f */
[----:B------:R-:W-:-:S05]  /*51a60*/  IMAD.MOV.U32 R53, RZ, RZ, R14 ;  /* 0x000000ffff357224 */ /* 0x000fca00078e000e */
[----:B------:R1:W-:Y:S04]  /*51a70*/  STL.64 [R1+0x2600], R52 ;  /* 0x0026003401007387 */ /* 0x0003e80000100a00 */
[----:B------:R-:W-:Y:S04]  /*51a80*/  STL.64 [R1+0x25b0], R10 ;  /* 0x0025b00a01007387 */ /* 0x000fe80000100a00 */
[----:B------:R4:W-:Y:S04]  /*51a90*/  STL.64 [R1+0x25a8], R8 ;  /* 0x0025a80801007387 */ /* 0x0009e80000100a00 */
[----:B------:R-:W2:Y:S04]  /*51aa0*/  LDL.LU R44, [R1+0x490] ;  /* 0x00049000012c7983 */ /* 0x000ea80000300800 */
[----:B------:R-:W2:Y:S04]  /*51ab0*/  LDL.LU R45, [R1+0x494] ;  /* 0x00049400012d7983 */ /* 0x000ea80000300800 */
[----:B---3--:R-:W3:Y:S04]  /*51ac0*/  LDL.LU R46, [R1+0x498] ;  /* 0x00049800012e7983 */ /* 0x008ee80000300800 */
[----:B------:R-:W3:Y:S01]  /*51ad0*/  LDL.LU R47, [R1+0x49c] ;  /* 0x00049c00012f7983 */ /* 0x000ee20000300800 */
[----:B0-----:R-:W-:-:S02]  /*51ae0*/  IMAD.MOV.U32 R57, RZ, RZ, R12 ;  /* 0x000000ffff397224 */ /* 0x001fc400078e000c */
[----:B------:R-:W-:Y:S01]  /*51af0*/  IMAD.MOV.U32 R56, RZ, RZ, R13 ;  /* 0x000000ffff387224 */ /* 0x000fe200078e000d */
        /* <DEDUP_REMOVED lines=9> */
[----:B------:R-:W3:Y:S04]  /*51b90*/  LDL.LU R53, [R1+0x2e4] ;  /* 0x0002e40001357983 */ /* 0x000ee80000300800 */
[----:B------:R-:W3:Y:S04]  /*51ba0*/  LDL.LU R54, [R1+0x2e8] ;  /* 0x0002e80001367983 */ /* 0x000ee80000300800 */
[----:B------:R-:W3:Y:S04]  /*51bb0*/  LDL.LU R55, [R1+0x2ec] ;  /* 0x0002ec0001377983 */ /* 0x000ee80000300800 */
[----:B------:R-:W3:Y:S01]  /*51bc0*/  LDL.LU R4, [R1+0x380] ;  /* 0x0003800001047983 */ /* 0x000ee20000300800 */
[----:B----4-:R-:W-:-:S03]  /*51bd0*/  IMAD.MOV.U32 R9, RZ, RZ, R6 ;  /* 0x000000ffff097224 */ /* 0x010fc600078e0006 */
[----:B------:R-:W4:Y:S01]  /*51be0*/  LDL.LU R5, [R1+0x384] ;  /* 0x0003840001057983 */ /* 0x000f220000300800 */
[----:B------:R-:W-:-:S03]  /*51bf0*/  IMAD.MOV.U32 R8, RZ, RZ, R7 ;  /* 0x000000ffff087224 */ /* 0x000fc600078e0007 */
        /* <DEDUP_REMOVED lines=11> */
[----:B0-----:R-:W2:Y:S04]  /*51cb0*/  LDL.LU.64 R20, [R1+0x2620] ;  /* 0x0026200001147983 */ /* 0x001ea80000300a00 */
[----:B------:R-:W-:Y:S04]  /*51cc0*/  STL.64 [R1+0x25e0], R30 ;  /* 0x0025e01e01007387 */ /* 0x000fe80000100a00 */
[----:B------:R0:W-:Y:S04]  /*51cd0*/  STL.64 [R1+0x25d8], R28 ;  /* 0x0025d81c01007387 */ /* 0x0001e80000100a00 */
[----:B0-----:R-:W4:Y:S04]  /*51ce0*/  LDL.LU R28, [R1+0x3d0] ;  /* 0x0003d000011c7983 */ /* 0x001f280000300800 */
[----:B------:R-:W4:Y:S04]  /*51cf0*/  LDL.LU R29, [R1+0x3d4] ;  /* 0x0003d400011d7983 */ /* 0x000f280000300800 */
[----:B------:R-:W4:Y:S04]  /*51d00*/  LDL.LU R30, [R1+0x3d8] ;  /* 0x0003d800011e7983 */ /* 0x000f280000300800 */
[----:B------:R-:W4:Y:S01]  /*51d10*/  LDL.LU R31, [R1+0x3dc] ;  /* 0x0003dc00011f7983 */ /* 0x000f220000300800 */
[C---:B---3--:R-:W-:Y:S06]  /*51d20*/  HMMA.16816.F32 R12, R40.reuse, R16, R12 ;  /* 0x00000010280c723c */ /* 0x048fec000000180c */
[----:B----4-:R-:W-:-:S15]  /*51d30*/  HMMA.16816.F32 R28, R40, R24, R28 ;  /* 0x00000018281c723c */ /* 0x010fde000000181c */
[----:B------:R-:W-:-:S08]  /*51d40*/  NOP ;  /* 0x0000000000007918 */ /* 0x000fd00000000000 */
[----:B------:R-:W-:Y:S04]  /*51d50*/  STL.64 [R1+0x3d0], R28 ;  /* 0x0003d01c01007387 */ /* 0x000fe80000100a00 */
[----:B------:R2:W-:Y:S02]  /*51d60*/  STL.64 [R1+0x3d8], R30 ;  /* 0x0003d81e01007387 */ /* 0x0005e40000100a00 */
[----:B--2---:R-:W-:Y:S02]  /*51d70*/  HMMA.16816.F32 R28, R40, R20, R44 ;  /* 0x00000014281c723c */ /* 0x004fe4000000182c */
[----:B------:R-:W2:-:S15]  /*51d80*/  LDL.LU R44, [R1+0x350] ;  /* 0x00035000012c7983 */ /* 0x000e9e0000300800 */
[----:B------:R-:W-:-:S06]  /*51d90*/  NOP ;  /* 0x0000000000007918 */ /* 0x000fcc0000000000 */
[----:B------:R0:W-:Y:S04]  /*51da0*/  STL.64 [R1+0x490], R28 ;  /* 0x0004901c01007387 */ /* 0x0001e80000100a00 */
[----:B------:R-:W-:Y:S04]  /*51db0*/  STL.64 [R1+0x498], R30 ;  /* 0x0004981e01007387 */ /* 0x000fe80000100a00 */
[----:B------:R-:W2:Y:S04]  /*51dc0*/  LDL.LU R45, [R1+0x354] ;  /* 0x00035400012d7983 */ /* 0x000ea80000300800 */
[----:B------:R-:W2:Y:S04]  /*51dd0*/  LDL.LU R46, [R1+0x358] ;  /* 0x00035800012e7983 */ /* 0x000ea80000300800 */
[----:B------:R-:W2:Y:S04]  /*51de0*/  LDL.LU R47, [R1+0x35c] ;  /* 0x00035c00012f7983 */ /* 0x000ea80000300800 */
[----:B0-----:R-:W2:Y:S04]  /*51df0*/  LDL.LU.64 R28, [R1] ;  /* 0x00000000011c7983 */ /* 0x001ea80000300a00 */
[----:B------:R0:W-:Y:S04]  /*51e00*/  STL.64 [R1+0x480], R12 ;  /* 0x0004800c01007387 */ /* 0x0001e80000100a00 */
[----:B------:R-:W-:Y:S04]  /*51e10*/  STL.64 [R1+0x488], R14 ;  /* 0x0004880e01007387 */ /* 0x000fe80000100a00 */
[----:B0-----:R-:W3:Y:S02]  /*51e20*/  LDL.LU.64 R12, [R1+0x2618] ;  /* 0x00261800010c7983 */ /* 0x001ee40000300a00 */
[----:B---3--:R-:W-:Y:S02]  /*51e30*/  HMMA.16816.F32 R40, R40, R12, R36 ;  /* 0x0000000c2828723c */ /* 0x008fe40000001824 */
[----:B------:R-:W3:Y:S04]  /*51e40*/  LDL.LU.64 R38, [R1+0x2610] ;  /* 0x0026100001267983 */ /* 0x000ee80000300a00 */
[----:B------:R-:W3:-:S15]  /*51e50*/  LDL.LU.64 R36, [R1+0x2608] ;  /* 0x0026080001247983 */ /* 0x000ede0000300a00 */
        /* <DEDUP_REMOVED lines=8> */
[----:B------:R-:W0:Y:S01]  /*51ee0*/  S2R R22, SR_TID.X ;  /* 0x0000000000167919 */ /* 0x000e220000002100 */
[----:B------:R-:W-:Y:S02]  /*51ef0*/  IMAD.MOV.U32 R51, RZ, RZ, R23 ;  /* 0x000000ffff337224 */ /* 0x000fe400078e0017 */
[----:B------:R-:W1:Y:S01]  /*51f00*/  S2R R23, SR_TID.X ;  /* 0x0000000000177919 */ /* 0x000e620000002100 */
[----:B---3--:R-:W-:Y:S01]  /*51f10*/  HMMA.16816.F32 R56, R36, R56, R52 ;  /* 0x000000382438723c */ /* 0x008fe20000001834 */
[----:B------:R-:W4:Y:S01]  /*51f20*/  LDL.LU.64 R52, [R1+0x2600] ;  /* 0x0026000001347983 */ /* 0x000f220000300a00 */
[----:B0-----:R-:W-:Y:S01]  /*51f30*/  LOP3.LUT R22, R22, 0x7, RZ, 0xc0, !PT ;  /* 0x0000000716167812 */ /* 0x001fe200078ec0ff */
[----:B-1----:R-:W-:-:S04]  /*51f40*/  IMAD.SHL.U32 R18, R23, 0x2, RZ ;  /* 0x0000000217127824 */ /* 0x002fc800078e00ff */
[----:B------:R-:W-:Y:S02]  /*51f50*/  IMAD R22, R22, 0x90, RZ ;  /* 0x0000009016167824 */ /* 0x000fe400078e02ff */
[----:B------:R-:W-:-:S03]  /*51f60*/  IMAD.SHL.U32 R23, R23, 0x40, RZ ;  /* 0x0000004017177824 */ /* 0x000fc600078e00ff */
[----:B------:R-:W-:-:S04]  /*51f70*/  LOP3.LUT R22, R22, 0x10, R18, 0x78, !PT ;  /* 0x0000001016167812 */ /* 0x000fc800078e7812 */
[----:B------:R-:W-:-:S04]  /*51f80*/  LOP3.LUT R22, R22, 0x400, R23, 0xf8, !PT ;  /* 0x0000040016167812 */ /* 0x000fc800078ef817 */
[----:B------:R-:W-:-:S03]  /*51f90*/  LOP3.LUT R22, R22, 0x60, RZ, 0x3c, !PT ;  /* 0x0000006016167812 */ /* 0x000fc600078e3cff */
[----:B------:R-:W-:Y:S04]  /*51fa0*/  STL.64 [R1+0x3b0], R56 ;  /* 0x0003b03801007387 */ /* 0x000fe80000100a00 */
[----:B------:R0:W-:Y:S04]  /*51fb0*/  STL.64 [R1+0x3b8], R58 ;  /* 0x0003b83a01007387 */ /* 0x0001e80000100a00 */
[----:B0-----:R-:W3:Y:S04]  /*51fc0*/  LDL.LU.64 R58, [R1+0x25f8] ;  /* 0x0025f800013a7983 */ /* 0x001ee80000300a00 */
[----:B------:R-:W3:Y:S01]  /*51fd0*/  LDL.LU.64 R56, [R1+0x25f0] ;  /* 0x0025f00001387983 */ /* 0x000ee20000300a00 */
[----:B----4-:R-:W-:Y:S03]  /*51fe0*/  HMMA.16816.F32 R52, R36, R52, R40 ;  /* 0x000000342434723c */ /* 0x010fe60000001828 */
[----:B------:R-:W0:-:S15]  /*51ff0*/  LDSM.16.MT88.4 R40, [R22+UR4+0xb000] ;  /* 0x00b000041628783b */ /* 0x000e1e0008004200 */
[----:B------:R-:W-:-:S05]  /*52000*/  NOP ;  /* 0x0000000000007918 */ /* 0x000fca0000000000 */
[----:B------:R1:W-:Y:S04]  /*52010*/  STL.64 [R1+0x3a0], R52 ;  /* 0x0003a03401007387 */ /* 0x0003e80000100a00 */
[----:B------:R4:W-:Y:S04]  /*52020*/  STL.64 [R1+0x3a8], R54 ;  /* 0x0003a83601007387 */ /* 0x0009e80000100a00 */
[----:B-1----:R-:W2:Y:S04]  /*52030*/  LDL.LU R52, [R1+0x340] ;  /* 0x0003400001347983 */ /* 0x002ea80000300800 */
[----:B------:R-:W2:Y:S04]  /*52040*/  LDL.LU R53, [R1+0x344] ;  /* 0x0003440001357983 */ /* 0x000ea80000300800 */
[----:B----4-:R-:W4:Y:S04]  /*52050*/  LDL.LU R54, [R1+0x348] ;  /* 0x0003480001367983 */ /* 0x010f280000300800 */
[----:B------:R-:W4:Y:S04]  /*52060*/  LDL.LU R55, [R1+0x34c] ;  /* 0x00034c0001377983 */ /* 0x000f280000300800 */
[----:B0-----:R-:W-:Y:S04]  /*52070*/  STL.64 [R1+0x24c8], R42 ;  /* 0x0024c82a01007387 */ /* 0x001fe80000100a00 */
[----:B------:R0:W-:Y:S02]  /*52080*/  STL.64 [R1+0x24c0], R40 ;  /* 0x0024c02801007387 */ /* 0x0001e40000100a00 */
[----:B0-----:R-:W-:-:S02]  /*52090*/  IMAD.MOV.U32 R40, RZ, RZ, R2 ;  /* 0x000000ffff287224 */ /* 0x001fc400078e0002 */
[----:B------:R-:W-:-:S07]  /*520a0*/  IMAD.MOV.U32 R41, RZ, RZ, R0 ;  /* 0x000000ffff297224 */ /* 0x000fce00078e0000 */
[C---:B------:R-:W-:Y:S01]  /*520b0*/  HMMA.16816.F32 R40, R36.reuse, R40, R4 ;  /* 0x000000282428723c */ /* 0x040fe20000001804 */
[----:B------:R-:W3:Y:S05]  /*520c0*/  LDL.LU.64 R4, [R1+0x25e8] ;  /* 0x0025e80001047983 */ /* 0x000eea0000300a00 */
[----:B------:R-:W-:Y:S01]  /*520d0*/  HMMA.16816.F32 R32, R36, R8, R32 ;  /* 0x000000082420723c */ /* 0x000fe20000001820 */
[----:B------:R-:W4:-:S15]  /*520e0*/  LDL.LU R8, [R1+0x330] ;  /* 0x0003300001087983 */ /* 0x000f1e0000300800 */
[----:B------:R-:W-:-:S01]  /*520f0*/  NOP ;  /* 0x0000000000007918 */ /* 0x000fc20000000000 */
[----:B------:R-:W-:Y:S04]  /*52100*/  STL.64 [R1+0x390], R40 ;  /* 0x0003902801007387 */ /* 0x000fe80000100a00 */
[----:B------:R-:W-:Y:S04]  /*52110*/  STL.64 [R1+0x398], R42 ;  /* 0x0003982a01007387 */ /* 0x000fe80000100a00 */
[----:B------:R-:W-:Y:S04]  /*52120*/  STL.64 [R1+0x380], R32 ;  /* 0x0003802001007387 */ /* 0x000fe80000100a00 */
[----:B------:R3:W-:Y:S04]  /*52130*/  STL.64 [R1+0x388], R34 ;  /* 0x0003882201007387 */ /* 0x0007e80000100a00 */
[----:B------:R-:W4:Y:S04]  /*52140*/  LDL.LU R9, [R1+0x334] ;  /* 0x0003340001097983 */ /* 0x000f280000300800 */
[----:B------:R-:W4:Y:S04]  /*52150*/  LDL.LU R10, [R1+0x338] ;  /* 0x00033800010a7983 */ /* 0x000f280000300800 */
[----:B------:R-:W4:Y:S01]  /*52160*/  LDL.LU R11, [R1+0x33c] ;  /* 0x00033c00010b7983 */ /* 0x000f220000300800 */
[C---:B---3--:R-:W-:Y:S06]  /*52170*/  HMMA.16816.F32 R32, R36.reuse, R4, R56 ;  /* 0x000000042420723c */ /* 0x048fec0000001838 */
[----:B--2---:R-:W-:Y:S01]  /*52180*/  HMMA.16816.F32 R56, R36, R28, R44 ;  /* 0x0000001c2438723c */ /* 0x004fe2000000182c */
[----:B------:R-:W2:Y:S06]  /*52190*/  LDL.LU R4, [R1+0x230] ;  /* 0x0002300001047983 */ /* 0x000eac0000300800 */
[----:B------:R-:W-:-:S02]  /*521a0*/  IMAD.MOV.U32 R47, RZ, RZ, R28 ;  /* 0x000000ffff2f7224 */ /* 0x000fc400078e001c */
[----:B------:R-:W-:-:S08]  /*521b0*/  IMAD.MOV.U32 R46, RZ, RZ, R29 ;  /* 0x000000ffff2e7224 */ /* 0x000fd000078e001d */
        /* <DEDUP_REMOVED lines=9> */
[----:B------:R-:W2:Y:S04]  /*52250*/  LDL.LU R40, [R1+0x240] ;  /* 0x0002400001287983 */ /* 0x000ea80000300800 */
[----:B------:R-:W2:Y:S04]  /*52260*/  LDL.LU R41, [R1+0x244] ;  /* 0x0002440001297983 */ /* 0x000ea80000300800 */
[----:B------:R-:W2:Y:S04]  /*52270*/  LDL.LU R42, [R1+0x248] ;  /* 0x00024800012a7983 */ /* 0x000ea80000300800 */
[----:B------:R-:W2:Y:S04]  /*52280*/  LDL.LU R43, [R1+0x24c] ;  /* 0x00024c00012b7983 */ /* 0x000ea80000300800 */
[----:B------:R-:W2:Y:S04]  /*52290*/  LDL.LU.64 R30, [R1+0x25e0] ;  /* 0x0025e000011e7983 */ /* 0x000ea80000300a00 */
[----:B------:R-:W2:Y:S01]  /*522a0*/  LDL.LU.64 R28, [R1+0x25d8] ;  /* 0x0025d800011c7983 */ /* 0x000ea20000300a00 */
[----:B------:R-:W-:-:S03]  /*522b0*/  IMAD.MOV.U32 R14, RZ, RZ, R58 ;  /* 0x000000ffff0e7224 */ /* 0x000fc600078e003a */
[----:B------:R0:W-:Y:S01]  /*522c0*/  STL.64 [R1+0x360], R56 ;  /* 0x0003603801007387 */ /* 0x0001e20000100a00 */
[----:B------:R-:W-:-:S03]  /*522d0*/  IMAD.MOV.U32 R22, RZ, RZ, R59 ;  /* 0x000000ffff167224 */ /* 0x000fc600078e003b */
[----:B------:R-:W2:Y:S04]  /*522e0*/  LDL.LU.64 R58, [R1+0x25d0] ;  /* 0x0025d000013a7983 */ /* 0x000ea80000300a00 */
        /* <DEDUP_REMOVED lines=11> */
[----:B------:R-:W4:Y:S01]  /*523a0*/  LDL.LU.64 R52, [R1+0x25b8] ;  /* 0x0025b80001347983 */ /* 0x000f220000300a00 */
[C---:B---3--:R-:W-:Y:S03]  /*523b0*/  HMMA.16816.F32 R32, R36.reuse, R48, R32 ;  /* 0x000000302420723c */ /* 0x048fe60000001820 */
[----:B--2---:R-:W-:Y:S04]  /*523c0*/  STL.64 [R1+0x2550], R58 ;  /* 0x0025503a01007387 */ /* 0x004fe80000100a00 */
[----:B------:R0:W-:Y:S04]  /*523d0*/  STL.64 [R1+0x2548], R56 ;  /* 0x0025483801007387 */ /* 0x0001e80000100a00 */
[----:B0-----:R-:W2:Y:S04]  /*523e0*/  LDL.LU R56, [R1+0x260] ;  /* 0x0002600001387983 */ /* 0x001ea80000300800 */
[----:B------:R-:W2:Y:S04]  /*523f0*/  LDL.LU R57, [R1+0x264] ;  /* 0x0002640001397983 */ /* 0x000ea80000300800 */
[----:B------:R-:W2:Y:S04]  /*52400*/  LDL.LU R58, [R1+0x268] ;  /* 0x00026800013a7983 */ /* 0x000ea80000300800 */
[----:B------:R-:W2:Y:S01]  /*52410*/  LDL.LU R59, [R1+0x26c] ;  /* 0x00026c00013b7983 */ /* 0x000ea20000300800 */
[----:B----4-:R-:W-:-:S15]  /*52420*/  HMMA.16816.F32 R8, R36, R52, R8 ;  /* 0x000000342408723c */ /* 0x010fde0000001808 */
[----:B------:R-:W-:-:S09]  /*52430*/  NOP ;  /* 0x0000000000007918 */ /* 0x000fd20000000000 */
[----:B------:R-:W-:Y:S01]  /*52440*/  MOV R19, R10 ;  /* 0x0000000a00137202 */ /* 0x000fe20000000f00 */
[----:B------:R-:W-:Y:S02]  /*52450*/  IMAD.MOV.U32 R15, RZ, RZ, R11 ;  /* 0x000000ffff0f7224 */ /* 0x000fe400078e000b */
[----:B------:R-:W-:Y:S02]  /*52460*/  IMAD.MOV.U32 R23, RZ, RZ, R8 ;  /* 0x000000ffff177224 */ /* 0x000fe400078e0008 */
[----:B------:R-:W-:Y:S01]  /*52470*/  IMAD.MOV.U32 R18, RZ, RZ, R9 ;  /* 0x000000ffff127224 */ /* 0x000fe200078e0009 */
[----:B------:R-:W3:Y:S04]  /*52480*/  LDL.LU.64 R10, [R1+0x25b0] ;  /* 0x0025b000010a7983 */ /* 0x000ee80000300a00 */
[----:B------:R-:W4:Y:S04]  /*52490*/  LDL.LU.64 R8, [R1+0x25a8] ;  /* 0x0025a80001087983 */ /* 0x000f280000300a00 */
[----:B------:R-:W-:Y:S04]  /*524a0*/  STL.64 [R1+0x2568], R54 ;  /* 0x0025683601007387 */ /* 0x000fe80000100a00 */
[----:B------:R0:W-:Y:S04]  /*524b0*/  STL.64 [R1+0x2560], R52 ;  /* 0x0025603401007387 */ /* 0x0001e80000100a00 */
[----:B0-----:R-:W2:Y:S04]  /*524c0*/  LDL.LU R52, [R1+0x300] ;  /* 0x0003000001347983 */ /* 0x001ea80000300800 */
[----:B------:R-:W2:Y:S04]  /*524d0*/  LDL.LU R53, [R1+0x304] ;  /* 0x0003040001357983 */ /* 0x000ea80000300800 */
[----:B------:R-:W2:Y:S04]  /*524e0*/  LDL.LU R54, [R1+0x308] ;  /* 0x0003080001367983 */ /* 0x000ea80000300800 */
[----:B------:R-:W2:Y:S04]  /*524f0*/  LDL.LU R55, [R1+0x30c] ;  /* 0x00030c0001377983 */ /* 0x000ea80000300800 */
[----:B------:R-:W-:Y:S04]  /*52500*/  STL.64 [R1+0x330], R32 ;  /* 0x0003302001007387 */ /* 0x000fe80000100a00 */
[----:B------:R0:W-:Y:S04]  /*52510*/  STL.64 [R1+0x338], R34 ;  /* 0x0003382201007387 */ /* 0x0001e80000100a00 */
[----:B0-----:R-:W2:Y:S04]  /*52520*/  LDL.LU.64 R34, [R1+0x25a0] ;  /* 0x0025a00001227983 */ /* 0x001ea80000300a00 */
[----:B------:R-:W2:Y:S04]  /*52530*/  LDL.LU.64 R32, [R1+0x2598] ;  /* 0x0025980001207983 */ /* 0x000ea80000300a00 */
[----:B------:R-:W-:Y:S04]  /*52540*/  STL.64 [R1+0x2578], R50 ;  /* 0x0025783201007387 */ /* 0x000fe80000100a00 */
[----:B------:R0:W-:Y:S04]  /*52550*/  STL.64 [R1+0x2570], R48 ;  /* 0x0025703001007387 */ /* 0x0001e80000100a00 */
[----:B0-----:R-:W2:Y:S04]  /*52560*/  LDL.LU R48, [R1+0x310] ;  /* 0x0003100001307983 */ /* 0x001ea80000300800 */
[----:B------:R-:W2:Y:S04]  /*52570*/  LDL.LU R49, [R1+0x314] ;  /* 0x0003140001317983 */ /* 0x000ea80000300800 */
[----:B------:R-:W2:Y:S04]  /*52580*/  LDL.LU R50, [R1+0x318] ;  /* 0x0003180001327983 */ /* 0x000ea80000300800 */
[----:B------:R-:W2:Y:S04]  /*52590*/  LDL.LU R51, [R1+0x31c] ;  /* 0x00031c0001337983 */ /* 0x000ea80000300800 */
[----:B---3--:R-:W-:Y:S04]  /*525a0*/  STL.64 [R1+0x2540], R10 ;  /* 0x0025400a01007387 */ /* 0x008fe80000100a00 */
[----:B----4-:R0:W-:Y:S01]  /*525b0*/  STL.64 [R1+0x2538], R8 ;  /* 0x0025380801007387 */ /* 0x0101e20000100a00 */
[C---:B--2---:R-:W-:Y:S06]  /*525c0*/  HMMA.16816.F32 R48, R36.reuse, R8, R48 ;  /* 0x000000082430723c */ /* 0x044fec0000001830 */
[----:B0-----:R-:W-:-:S15]  /*525d0*/  HMMA.16816.F32 R8, R36, R32, R52 ;  /* 0x000000202408723c */ /* 0x001fde0000001834 */
[----:B------:R-:W-:-:S02]  /*525e0*/  NOP ;  /* 0x0000000000007918 */ /* 0x000fc40000000000 */
        /* <DEDUP_REMOVED lines=8> */
[----:B------:R-:W-:-:S15]  /*52670*/  STL.64 [R1+0x2510], R28 ;  /* 0x0025101c01007387 */ /* 0x000fde0000100a00 */
[----:B------:R-:W-:-:S02]  /*52680*/  NOP ;  /* 0x0000000000007918 */ /* 0x000fc40000000000 */
        /* <DEDUP_REMOVED lines=15> */
[----:B------:R-:W2:-:S15]  /*52780*/  LDL.LU R4, [R1+0x1e0] ;  /* 0x0001e00001047983 */ /* 0x000e9e0000300800 */
[----:B------:R-:W-:-:S06]  /*52790*/  NOP ;  /* 0x0000000000007918 */ /* 0x000fcc0000000000 */
[----:B------:R0:W-:Y:S04]  /*527a0*/  STL.64 [R1+0x2d0], R8 ;  /* 0x0002d00801007387 */ /* 0x0001e80000100a00 */
[----:B------:R-:W-:Y:S04]  /*527b0*/  STL.64 [R1+0x2d8], R10 ;  /* 0x0002d80a01007387 */ /* 0x000fe80000100a00 */
        /* <DEDUP_REMOVED lines=15> */
[----:B------:R-:W4:Y:S04]  /*528b0*/  LDL.LU.64 R52, [R1+0x50] ;  /* 0x0000500001347983 */ /* 0x000f280000300a00 */
[----:B0-----:R-:W3:Y:S04]  /*528c0*/  LDL.LU.64 R8, [R1+0x40] ;  /* 0x0000400001087983 */ /* 0x001ee80000300a00 */
        /* <DEDUP_REMOVED lines=14> */
[----:B------:R-:W4:Y:S04]  /*529b0*/  LDL.LU R61, [R1+0x2590] ;  /* 0x00259000013d7983 */ /* 0x000f280000300800 */
[----:B------:R-:W-:Y:S04]  /*529c0*/  STL.64 [R1+0x24e8], R18 ;  /* 0x0024e81201007387 */ /* 0x000fe80000100a00 */
[----:B------:R0:W-:Y:S04]  /*529d0*/  STL.64 [R1+0x24e0], R16 ;  /* 0x0024e01001007387 */ /* 0x0001e80000100a00 */
[----:B0-----:R-:W3:Y:S01]  /*529e0*/  LDL.LU.64 R16, [R1+0x20] ;  /* 0x0000200001107983 */ /* 0x001ee20000300a00 */
[----:B--2---:R-:W-:Y:S03]  /*529f0*/  HMMA.16816.F32 R36, R36, R12, R4 ;  /* 0x0000000c2424723c */ /* 0x004fe60000001804 */
[----:B------:R-:W3:Y:S04]  /*52a00*/  LDL.LU.64 R6, [R1+0x2588] ;  /* 0x0025880001067983 */ /* 0x000ee80000300a00 */
[----:B------:R-:W3:-:S15]  /*52a10*/  LDL.LU.64 R4, [R1+0x2580] ;  /* 0x0025800001047983 */ /* 0x000ede0000300a00 */
[----:B------:R-:W-:-:S01]  /*52a20*/  NOP ;  /* 0x0000000000007918 */ /* 0x000fc20000000000 */
[----:B------:R0:W-:Y:S04]  /*52a30*/  STL.64 [R1+0x260], R36 ;  /* 0x0002602401007387 */ /* 0x0001e80000100a00 */
[----:B------:R1:W-:Y:S04]  /*52a40*/  STL.64 [R1+0x268], R38 ;  /* 0x0002682601007387 */ /* 0x0003e80000100a00 */
[----:B0-----:R-:W2:Y:S04]  /*52a50*/  LDL.LU R36, [R1+0x1b0] ;  /* 0x0001b00001247983 */ /* 0x001ea80000300800 */
[----:B------:R-:W2:Y:S04]  /*52a60*/  LDL.LU R37, [R1+0x1b4] ;  /* 0x0001b40001257983 */ /* 0x000ea80000300800 */
[----:B-1----:R-:W2:Y:S04]  /*52a70*/  LDL.LU R38, [R1+0x1b8] ;  /* 0x0001b80001267983 */ /* 0x002ea80000300800 */
[----:B------:R-:W2:Y:S04]  /*52a80*/  LDL.LU R39, [R1+0x1bc] ;  /* 0x0001bc0001277983 */ /* 0x000ea80000300800 */
[----:B------:R-:W-:Y:S04]  /*52a90*/  STL.64 [R1+0x24d8], R14 ;  /* 0x0024d80e01007387 */ /* 0x000fe80000100a00 */
[----:B------:R4:W-:Y:S01]  /*52aa0*/  STL.64 [R1+0x24d0], R12 ;  /* 0x0024d00c01007387 */ /* 0x0009e20000100a00 */
[----:B------:R-:W0:Y:S01]  /*52ab0*/  S2R R58, SR_TID.X ;  /* 0x00000000003a7919 */ /* 0x000e220000002100 */
[----:B----4-:R-:W-:-:S02]  /*52ac0*/  IMAD.MOV.U32 R13, RZ, RZ, R61 ;  /* 0x000000ffff0d7224 */ /* 0x010fc400078e003d */
[----:B------:R-:W4:Y:S01]  /*52ad0*/  LDL.LU R12, [R1+0x220] ;  /* 0x00022000010c7983 */ /* 0x000f220000300800 */
[----:B------:R-:W1:Y:S03]  /*52ae0*/  S2R R61, SR_TID.X ;  /* 0x00000000003d7919 */ /* 0x000e660000002100 */
[----:B------:R-:W4:Y:S04]  /*52af0*/  LDL.LU R14, [R1+0x228] ;  /* 0x00022800010e7983 */ /* 0x000f280000300800 */
[----:B------:R-:W4:Y:S01]  /*52b00*/  LDL.LU R15, [R1+0x22c] ;  /* 0x00022c00010f7983 */ /* 0x000f220000300800 */
[----:B------:R-:W-:Y:S02]  /*52b10*/  IMAD.MOV.U32 R2, RZ, RZ, R52 ;  /* 0x000000ffff027224 */ /* 0x000fe400078e0034 */
[----:B------:R-:W-:Y:S01]  /*52b20*/  IMAD.MOV.U32 R0, RZ, RZ, R53 ;  /* 0x000000ffff007224 */ /* 0x000fe200078e0035 */
[----:B-1----:R-:W-:Y:S01]  /*52b30*/  LOP3.LUT R59, R61, 0x7, RZ, 0xc0, !PT ;  /* 0x000000073d3b7812 */ /* 0x002fe200078ec0ff */
[----:B0-----:R-:W-:-:S02]  /*52b40*/  IMAD.SHL.U32 R61, R58, 0x40, RZ ;  /* 0x000000403a3d7824 */ /* 0x001fc400078e00ff */
[----:B------:R-:W-:Y:S02]  /*52b50*/  IMAD.SHL.U32 R58, R58, 0x2, RZ ;  /* 0x000000023a3a7824 */ /* 0x000fe400078e00ff */
[----:B------:R-:W-:-:S05]  /*52b60*/  IMAD R59, R59, 0x90, RZ ;  /* 0x000000903b3b7824 */ /* 0x000fca00078e02ff */
[----:B------:R-:W-:Y:S01]  /*52b70*/  LOP3.LUT R11, R59, 0x10, R58, 0x78, !PT ;  /* 0x000000103b0b7812 */ /* 0x000fe200078e783a */
[C---:B---3--:R-:W-:Y:S06]  /*52b80*/  HMMA.16816.F32 R48, R4.reuse, R52, R48 ;  /* 0x000000340430723c */ /* 0x048fec0000001830 */
[----:B------:R-:W-:-:S15]  /*52b90*/  HMMA.16816.F32 R44, R4, R8, R44 ;  /* 0x00000008042c723c */ /* 0x000fde000000182c */
[----:B------:R-:W-:-:S02]  /*52ba0*/  NOP ;  /* 0x0000000000007918 */ /* 0x000fc40000000000 */
[----:B------:R-:W-:Y:S04]  /*52bb0*/  STL.64 [R1+0x250], R48 ;  /* 0x0002503001007387 */ /* 0x000fe80000100a00 */
[----:B------:R0:W-:Y:S04]  /*52bc0*/  STL.64 [R1+0x258], R50 ;  /* 0x0002583201007387 */ /* 0x0001e80000100a00 */
[----:B0-----:R-:W3:Y:S04]  /*52bd0*/  LDL.LU.64 R50, [R1+0x2578] ;  /* 0x0025780001327983 */ /* 0x001ee80000300a00 */
[----:B------:R-:W3:Y:S04]  /*52be0*/  LDL.LU.64 R48, [R1+0x2570] ;  /* 0x0025700001307983 */ /* 0x000ee80000300a00 */
[----:B------:R-:W3:Y:S04]  /*52bf0*/  LDL.LU.64 R54, [R1+0x2568] ;  /* 0x0025680001367983 */ /* 0x000ee80000300a00 */
[----:B------:R-:W3:Y:S04]  /*52c00*/  LDL.LU.64 R52, [R1+0x2560] ;  /* 0x0025600001347983 */ /* 0x000ee80000300a00 */
[----:B------:R-:W-:Y:S04]  /*52c10*/  STL.64 [R1+0x240], R44 ;  /* 0x0002402c01007387 */ /* 0x000fe80000100a00 */
[----:B------:R0:W-:Y:S01]  /*52c20*/  STL.64 [R1+0x248], R46 ;  /* 0x0002482e01007387 */ /* 0x0001e20000100a00 */
[----:B--2---:R-:W-:Y:S03]  /*52c30*/  HMMA.16816.F32 R36, R4, R56, R36 ;  /* 0x000000380424723c */ /* 0x004fe60000001824 */
[----:B0-----:R-:W2:Y:S01]  /*52c40*/  LDL.LU.64 R46, [R1+0x2558] ;  /* 0x00255800012e7983 */ /* 0x001ea20000300a00 */
[----:B------:R-:W-:-:S02]  /*52c50*/  IMAD.MOV.U32 R45, RZ, RZ, R8 ;  /* 0x000000ffff2d7224 */ /* 0x000fc400078e0008 */
[----:B------:R-:W-:Y:S02]  /*52c60*/  IMAD.MOV.U32 R44, RZ, RZ, R9 ;  /* 0x000000ffff2c7224 */ /* 0x000fe400078e0009 */
[----:B------:R-:W-:Y:S02]  /*52c70*/  IMAD.MOV.U32 R9, RZ, RZ, R56 ;  /* 0x000000ffff097224 */ /* 0x000fe400078e0038 */
[----:B------:R-:W-:Y:S01]  /*52c80*/  IMAD.MOV.U32 R8, RZ, RZ, R57 ;  /* 0x000000ffff087224 */ /* 0x000fe200078e0039 */
[----:B------:R-:W3:Y:S04]  /*52c90*/  LDL.LU.64 R58, [R1+0x2550] ;  /* 0x00255000013a7983 */ /* 0x000ee80000300a00 */
[----:B------:R-:W3:Y:S01]  /*52ca0*/  LDL.LU.64 R56, [R1+0x2548] ;  /* 0x0025480001387983 */ /* 0x000ee20000300a00 */
[----:B------:R-:W-:-:S07]  /*52cb0*/  LOP3.LUT R11, R11, 0x400, R61, 0xf8, !PT ;  /* 0x000004000b0b7812 */ /* 0x000fce00078ef83d */
[----:B------:R-:W-:Y:S04]  /*52cc0*/  STL.64 [R1+0x230], R36 ;  /* 0x0002302401007387 */ /* 0x000fe80000100a00 */
[----:B------:R-:W-:Y:S01]  /*52cd0*/  STL [R1+0x238], R38 ;  /* 0x0002382601007387 */ /* 0x000fe20000100800 */
[----:B------:R-:W-:-:S03]  /*52ce0*/  IMAD.MOV.U32 R61, RZ, RZ, R39 ;  /* 0x000000ffff3d7224 */ /* 0x000fc600078e0027 */
[----:B------:R0:W1:Y:S01]  /*52cf0*/  LDSM.16.MT88.4 R36, [R11+UR4+0xb800] ;  /* 0x00b800040b24783b */ /* 0x0000620008004200 */
[C---:B----4-:R-:W-:Y:S06]  /*52d00*/  HMMA.16816.F32 R12, R4.reuse, R16, R12 ;  /* 0x00000010040c723c */ /* 0x050fec000000180c */
[----:B------:R-:W-:Y:S02]  /*52d10*/  IMAD.MOV.U32 R10, RZ, RZ, R17 ;  /* 0x000000ffff0a7224 */ /* 0x000fe400078e0011 */
[----:B0-----:R-:W-:Y:S02]  /*52d20*/  IMAD.MOV.U32 R11, RZ, RZ, R16 ;  /* 0x000000ffff0b7224 */ /* 0x001fe400078e0010 */
[----:B------:R-:W-:Y:S01]  /*52d30*/  HMMA.16816.F32 R16, R4, R24, R20 ;  /* 0x000000180410723c */ /* 0x000fe20000001814 */
[----:B------:R-:W-:Y:S04]  /*52d40*/  STL [R1+0x2350], R61 ;  /* 0x0023503d01007387 */ /* 0x000fe80000100800 */
[----:B-1----:R-:W-:Y:S04]  /*52d50*/  STL.64 [R1+0x2400], R38 ;  /* 0x0024002601007387 */ /* 0x002fe80000100a00 */
[----:B------:R-:W-:Y:S04]  /*52d60*/  STL.64 [R1+0x23f8], R36 ;  /* 0x0023f82401007387 */ /* 0x000fe80000100a00 */
[----:B------:R0:W-:Y:S04]  /*52d70*/  STL.64 [R1+0x220], R12 ;  /* 0x0002200c01007387 */ /* 0x0001e80000100a00 */
[----:B------:R-:W-:Y:S06]  /*52d80*/  STL.64 [R1+0x228], R14 ;  /* 0x0002280e01007387 */ /* 0x000fec0000100a00 */
[----:B------:R-:W-:Y:S04]  /*52d90*/  STL.64 [R1+0x210], R16 ;  /* 0x0002101001007387 */ /* 0x000fe80000100a00 */
[----:B------:R3:W-:Y:S01]  /*52da0*/  STL.64 [R1+0x218], R18 ;  /* 0x0002181201007387 */ /* 0x0007e20000100a00 */
[----:B0-----:R-:W-:-:S02]  /*52db0*/  IMAD.MOV.U32 R12, RZ, RZ, R25 ;  /* 0x000000ffff0c7224 */ /* 0x001fc400078e0019 */
[----:B------:R-:W-:Y:S02]  /*52dc0*/  IMAD.MOV.U32 R13, RZ, RZ, R24 ;  /* 0x000000ffff0d7224 */ /* 0x000fe400078e0018 */
[----:B--2---:R-:W-:Y:S02]  /*52dd0*/  IMAD.MOV.U32 R36, RZ, RZ, R47 ;  /* 0x000000ffff247224 */ /* 0x004fe400078e002f */
[----:B------:R-:W-:-:S07]  /*52de0*/  IMAD.MOV.U32 R37, RZ, RZ, R46 ;  /* 0x000000ffff257224 */ /* 0x000fce00078e002e */
[C---:B------:R-:W-:Y:S06]  /*52df0*/  HMMA.16816.F32 R20, R4.reuse, R36, R28 ;  /* 0x000000240414723c */ /* 0x040fec000000181c */
[----:B---3--:R-:W-:Y:S01]  /*52e00*/  HMMA.16816.F32 R16, R4, R56, R32 ;  /* 0x000000380410723c */ /* 0x008fe20000001820 */
[----:B------:R-:W-:-:S15]  /*52e10*/  STL.64 [R1+0x2460], R36 ;  /* 0x0024602401007387 */ /* 0x000fde0000100a00 */
[----:B------:R-:W-:-:S01]  /*52e20*/  NOP ;  /* 0x0000000000007918 */ /* 0x000fc20000000000 */
[----:B------:R-:W-:Y:S04]  /*52e30*/  STL.64 [R1+0x200], R20 ;  /* 0x0002001401007387 */ /* 0x000fe80000100a00 */
[----:B------:R-:W-:Y:S04]  /*52e40*/  STL.64 [R1+0x208], R22 ;  /* 0x0002081601007387 */ /* 0x000fe80000100a00 */
[----:B------:R-:W-:Y:S04]  /*52e50*/  STL.64 [R1+0x2470], R58 ;  /* 0x0024703a01007387 */ /* 0x000fe80000100a00 */
[----:B------:R-:W-:Y:S04]  /*52e60*/  STL.64 [R1+0x2468], R56 ;  /* 0x0024683801007387 */ /* 0x000fe80000100a00 */
[----:B------:R-:W-:Y:S04]  /*52e70*/  STL.64 [R1+0x1f0], R16 ;  /* 0x0001f01001007387 */ /* 0x000fe80000100a00 */
[----:B------:R0:W-:Y:S02]  /*52e80*/  STL.64 [R1+0x1f8], R18 ;  /* 0x0001f81201007387 */ /* 0x0001e40000100a00 */
[----:B0-----:R-:W-:Y:S01]  /*52e90*/  HMMA.16816.F32 R16, R4, R52, R40 ;  /* 0x000000340410723c */ /* 0x001fe20000001828 */
[----:B------:R-:W-:Y:S01]  /*52ea0*/  IMAD.MOV.U32 R36, RZ, RZ, R13 ;  /* 0x000000ffff247224 */ /* 0x000fe200078e000d */
[----:B------:R-:W-:Y:S01]  /*52eb0*/  MOV R37, R12 ;  /* 0x0000000c00257202 */ /* 0x000fe20000000f00 */
[----:B------:R-:W-:Y:S04]  /*52ec0*/  STL.64 [R1+0x2480], R54 ;  /* 0x0024803601007387 */ /* 0x000fe80000100a00 */
[----:B------:R0:W-:-:S15]  /*52ed0*/  STL.64 [R1+0x2478], R52 ;  /* 0x0024783401007387 */ /* 0x0001de0000100a00 */
[----:B------:R-:W-:-:S01]  /*52ee0*/  NOP ;  /* 0x0000000000007918 */ /* 0x000fc20000000000 */
[----:B------:R-:W-:Y:S04]  /*52ef0*/  STL.64 [R1+0x1e0], R16 ;  /* 0x0001e01001007387 */ /* 0x000fe80000100a00 */
[----:B------:R-:W-:Y:S04]  /*52f00*/  STL.64 [R1+0x1e8], R18 ;  /* 0x0001e81201007387 */ /* 0x000fe80000100a00 */
[----:B------:R1:W-:Y:S04]  /*52f10*/  STL.64 [R1+0x2488], R36 ;  /* 0x0024882401007387 */ /* 0x0003e80000100a00 */
        /* <DEDUP_REMOVED lines=9> */
[----:B-1----:R-:W2:Y:S04]  /*52fb0*/  LDL.LU R36, [R1+0xd0] ;  /* 0x0000d00001247983 */ /* 0x002ea80000300800 */
[----:B------:R-:W2:Y:S04]  /*52fc0*/  LDL.LU R37, [R1+0xd4] ;  /* 0x0000d40001257983 */ /* 0x000ea80000300800 */
[----:B------:R-:W3:Y:S04]  /*52fd0*/  LDL.LU R38, [R1+0xd8] ;  /* 0x0000d80001267983 */ /* 0x000ee80000300800 */
        /* <DEDUP_REMOVED lines=37> */
[----:B------:R1:W-:Y:S01]  /*53230*/  STL.64 [R1+0x24b8], R56 ;  /* 0x0024b83801007387 */ /* 0x0003e20000100a00 */
[----:B0-----:R-:W-:-:S02]  /*53240*/  IMAD.MOV.U32 R37, RZ, RZ, R44 ;  /* 0x000000ffff257224 */ /* 0x001fc400078e002c */
[----:B------:R-:W-:Y:S01]  /*53250*/  IMAD.MOV.U32 R36, RZ, RZ, R45 ;  /* 0x000000ffff247224 */ /* 0x000fe200078e002d */
        /* <DEDUP_REMOVED lines=17> */
[----:B------:R-:W4:Y:S02]  /*53370*/  LDL.LU.64 R8, [R1+0x2538] ;  /* 0x0025380001087983 */ /* 0x000f240000300a00 */
[----:B----4-:R-:W-:-:S15]  /*53380*/  HMMA.16816.F32 R32, R4, R8, R32 ;  /* 0x000000080420723c */ /* 0x010fde0000001820 */
[----:B------:R-:W-:-:S08]  /*53390*/  NOP ;  /* 0x0000000000007918 */ /* 0x000fd00000000000 */
[----:B------:R-:W-:Y:S04]  /*533a0*/  STL.64 [R1+0x1c0], R32 ;  /* 0x0001c02001007387 */ /* 0x000fe80000100a00 */
[----:B------:R0:W-:Y:S04]  /*533b0*/  STL.64 [R1+0x1c8], R34 ;  /* 0x0001c82201007387 */ /* 0x0001e80000100a00 */
[----:B0-----:R-:W4:Y:S04]  /*533c0*/  LDL.LU.64 R34, [R1+0x2530] ;  /* 0x0025300001227983 */ /* 0x001f280000300a00 */
[----:B------:R-:W3:Y:S04]  /*533d0*/  LDL.LU.64 R32, [R1+0x2528] ;  /* 0x0025280001207983 */ /* 0x000ee80000300a00 */
[----:B--2---:R-:W-:Y:S04]  /*533e0*/  STL.64 [R1+0x2438], R10 ;  /* 0x0024380a01007387 */ /* 0x004fe80000100a00 */
[----:B------:R0:W-:Y:S02]  /*533f0*/  STL.64 [R1+0x2430], R8 ;  /* 0x0024300801007387 */ /* 0x0001e40000100a00 */
[----:B0-----:R-:W-:-:S02]  /*53400*/  IMAD.MOV.U32 R8, RZ, RZ, R2 ;  /* 0x000000ffff087224 */ /* 0x001fc400078e0002 */
[----:B------:R-:W-:Y:S01]  /*53410*/  IMAD.MOV.U32 R9, RZ, RZ, R0 ;  /* 0x000000ffff097224 */ /* 0x000fe200078e0000 */
[----:B------:R-:W2:Y:S04]  /*53420*/  LDL.LU R2, [R1+0x2524] ;  /* 0x0025240001027983 */ /* 0x000ea80000300800 */
[----:B------:R-:W2:Y:S01]  /*53430*/  LDL.LU R0, [R1+0x2520] ;  /* 0x0025200001007983 */ /* 0x000ea20000300800 */
[----:B---3--:R-:W-:-:S15]  /*53440*/  HMMA.16816.F32 R28, R4, R32, R28 ;  /* 0x00000020041c723c */ /* 0x008fde000000181c */
[----:B------:R-:W-:-:S08]  /*53450*/  NOP ;  /* 0x0000000000007918 */ /* 0x000fd00000000000 */
[----:B------:R-:W-:Y:S04]  /*53460*/  STL.64 [R1+0x1b0], R28 ;  /* 0x0001b01c01007387 */ /* 0x000fe80000100a00 */
[----:B------:R0:W-:Y:S04]  /*53470*/  STL.64 [R1+0x1b8], R30 ;  /* 0x0001b81e01007387 */ /* 0x0001e80000100a00 */
[----:B0-----:R-:W3:Y:S04]  /*53480*/  LDL.LU.64 R30, [R1+0x2518] ;  /* 0x00251800011e7983 */ /* 0x001ee80000300a00 */
[----:B------:R-:W2:Y:S04]  /*53490*/  LDL.LU.64 R28, [R1+0x2510] ;  /* 0x00251000011c7983 */ /* 0x000ea80000300a00 */
[----:B----4-:R-:W-:Y:S04]  /*534a0*/  STL.64 [R1+0x2428], R34 ;  /* 0x0024282201007387 */ /* 0x010fe80000100a00 */
[----:B------:R0:W-:Y:S04]  /*534b0*/  STL.64 [R1+0x2420], R32 ;  /* 0x0024202001007387 */ /* 0x0001e80000100a00 */
[----:B0-----:R-:W4:Y:S04]  /*534c0*/  LDL.LU R32, [R1+0x100] ;  /* 0x0001000001207983 */ /* 0x001f280000300800 */
[----:B------:R-:W4:Y:S04]  /*534d0*/  LDL.LU R33, [R1+0x104] ;  /* 0x0001040001217983 */ /* 0x000f280000300800 */
[----:B------:R-:W4:Y:S04]  /*534e0*/  LDL.LU R34, [R1+0x108] ;  /* 0x0001080001227983 */ /* 0x000f280000300800 */
[----:B------:R-:W4:Y:S01]  /*534f0*/  LDL.LU R35, [R1+0x10c] ;  /* 0x00010c0001237983 */ /* 0x000f220000300800 */
[----:B--2---:R-:W-:-:S15]  /*53500*/  HMMA.16816.F32 R24, R4, R28, R24 ;  /* 0x0000001c0418723c */ /* 0x004fde0000001818 */
[----:B------:R-:W-:-:S08]  /*53510*/  NOP ;  /* 0x0000000000007918 */ /* 0x000fd00000000000 */
        /* <DEDUP_REMOVED lines=9> */
[----:B------:R-:W4:Y:S02]  /*535b0*/  LDL.LU.64 R20, [R1+0x24f0] ;  /* 0x0024f00001147983 */ /* 0x000f240000300a00 */
[----:B----4-:R-:W-:-:S15]  /*535c0*/  HMMA.16816.F32 R16, R4, R20, R16 ;  /* 0x000000140410723c */ /* 0x010fde0000001810 */
[----:B------:R-:W-:-:S08]  /*535d0*/  NOP ;  /* 0x0000000000007918 */ /* 0x000fd00000000000 */
[----:B------:R-:W-:Y:S04]  /*535e0*/  STL.64 [R1+0x180], R16 ;  /* 0x0001801001007387 */ /* 0x000fe80000100a00 */
[----:B------:R0:W-:Y:S04]  /*535f0*/  STL.64 [R1+0x188], R18 ;  /* 0x0001881201007387 */ /* 0x0001e80000100a00 */
[----:B0-----:R-:W4:Y:S04]  /*53600*/  LDL.LU.64 R18, [R1+0x24e8] ;  /* 0x0024e80001127983 */ /* 0x001f280000300a00 */
[----:B------:R-:W2:Y:S02]  /*53610*/  LDL.LU.64 R16, [R1+0x24e0] ;  /* 0x0024e00001107983 */ /* 0x000ea40000300a00 */
[----:B--2---:R-:W-:-:S15]  /*53620*/  HMMA.16816.F32 R12, R4, R16, R12 ;  /* 0x00000010040c723c */ /* 0x004fde000000180c */
[----:B------:R-:W-:-:S08]  /*53630*/  NOP ;  /* 0x0000000000007918 */ /* 0x000fd00000000000 */
[----:B------:R-:W-:Y:S04]  /*53640*/  STL.64 [R1+0x170], R12 ;  /* 0x0001700c01007387 */ /* 0x000fe80000100a00 */
[----:B------:R0:W-:Y:S04]  /*53650*/  STL.64 [R1+0x178], R14 ;  /* 0x0001780e01007387 */ /* 0x0001e80000100a00 */
[----:B0-----:R-:W2:Y:S04]  /*53660*/  LDL.LU.64 R14, [R1+0x24d8] ;  /* 0x0024d800010e7983 */ /* 0x001ea80000300a00 */
[----:B------:R-:W3:Y:S02]  /*53670*/  LDL.LU.64 R12, [R1+0x24d0] ;  /* 0x0024d000010c7983 */ /* 0x000ee40000300a00 */
        /* <DEDUP_REMOVED lines=10> */
[C---:B---3--:R-:W-:Y:S03]  /*53720*/  HMMA.16816.F32 R32, R40.reuse, R8, R32 ;  /* 0x000000082820723c */ /* 0x048fe60000001820 */
[----:B------:R-:W3:Y:S03]  /*53730*/  LDL.LU R8, [R1+0x2c0] ;  /* 0x0002c00001087983 */ /* 0x000ee60000300800 */
[----:B------:R-:W-:-:S15]  /*53740*/  HMMA.16816.F32 R36, R40, R36, R56 ;  /* 0x000000242824723c */ /* 0x000fde0000001838 */
[----:B------:R-:W-:-:S02]  /*53750*/  NOP ;  /* 0x0000000000007918 */ /* 0x000fc40000000000 */
[----:B------:R0:W-:Y:S04]  /*53760*/  STL.64 [R1+0x150], R32 ;  /* 0x0001502001007387 */ /* 0x0001e80000100a00 */
[----:B------:R1:W-:Y:S04]  /*53770*/  STL.64 [R1+0x158], R34 ;  /* 0x0001582201007387 */ /* 0x0003e80000100a00 */
[----:B------:R-:W3:Y:S04]  /*53780*/  LDL.LU R9, [R1+0x2c4] ;  /* 0x0002c40001097983 */ /* 0x000ee80000300800 */
[----:B------:R-:W3:Y:S04]  /*53790*/  LDL.LU R10, [R1+0x2c8] ;  /* 0x0002c800010a7983 */ /* 0x000ee80000300800 */
[----:B------:R-:W3:Y:S04]  /*537a0*/  LDL.LU R11, [R1+0x2cc] ;  /* 0x0002cc00010b7983 */ /* 0x000ee80000300800 */
[----:B0-----:R-:W2:Y:S04]  /*537b0*/  LDL.LU R32, [R1+0x2b0] ;  /* 0x0002b00001207983 */ /* 0x001ea80000300800 */
[----:B------:R-:W2:Y:S04]  /*537c0*/  LDL.LU R33, [R1+0x2b4] ;  /* 0x0002b40001217983 */ /* 0x000ea80000300800 */
[----:B-1----:R-:W2:Y:S04]  /*537d0*/  LDL.LU R34, [R1+0x2b8] ;  /* 0x0002b80001227983 */ /* 0x002ea80000300800 */
[----:B------:R-:W2:Y:S04]  /*537e0*/  LDL.LU R35, [R1+0x2bc] ;  /* 0x0002bc0001237983 */ /* 0x000ea80000300800 */
[----:B------:R-:W4:Y:S04]  /*537f0*/  LDL.LU.64 R56, [R1+0x24b8] ;  /* 0x0024b80001387983 */ /* 0x000f280000300a00 */
[----:B------:R-:W-:Y:S04]  /*53800*/  STL.64 [R1+0x140], R36 ;  /* 0x0001402401007387 */ /* 0x000fe80000100a00 */
[----:B------:R0:W-:Y:S04]  /*53810*/  STL.64 [R1+0x148], R38 ;  /* 0x0001482601007387 */ /* 0x0001e80000100a00 */
[----:B0-----:R-:W3:Y:S04]  /*53820*/  LDL.LU.64 R38, [R1+0x24b0] ;  /* 0x0024b00001267983 */ /* 0x001ee80000300a00 */
[----:B------:R-:W3:Y:S01]  /*53830*/  LDL.LU.64 R36, [R1+0x24a8] ;  /* 0x0024a80001247983 */ /* 0x000ee20000300a00 */
[----:B----4-:R-:W-:Y:S03]  /*53840*/  HMMA.16816.F32 R56, R40, R56, R52 ;  /* 0x000000382838723c */ /* 0x010fe60000001834 */
[----:B------:R-:W3:-:S15]  /*53850*/  LDL.LU.64 R52, [R1+0x24a0] ;  /* 0x0024a00001347983 */ /* 0x000ede0000300a00 */
[----:B------:R-:W-:-:S05]  /*53860*/  NOP ;  /* 0x0000000000007918 */ /* 0x000fca0000000000 */
[----:B------:R-:W-:Y:S04]  /*53870*/  STL.64 [R1+0x130], R56 ;  /* 0x0001303801007387 */ /* 0x000fe80000100a00 */
[----:B------:R0:W-:Y:S04]  /*53880*/  STL.64 [R1+0x138], R58 ;  /* 0x0001383a01007387 */ /* 0x0001e80000100a00 */
[----:B0-----:R-:W4:Y:S04]  /*53890*/  LDL.LU.64 R58, [R1+0x2498] ;  /* 0x00249800013a7983 */ /* 0x001f280000300a00 */
[----:B------:R-:W4:Y:S01]  /*538a0*/  LDL.LU.64 R56, [R1+0x2490] ;  /* 0x0024900001387983 */ /* 0x000f220000300a00 */
[----:B---3--:R-:W-:Y:S03]  /*538b0*/  HMMA.16816.F32 R52, R40, R52, R36 ;  /* 0x000000342834723c */ /* 0x008fe60000001824 */
[----:B------:R-:W4:-:S15]  /*538c0*/  LDL.LU.64 R36, [R1+0x2488] ;  /* 0x0024880001247983 */ /* 0x000f1e0000300a00 */
[----:B------:R-:W-:-:S05]  /*538d0*/  NOP ;  /* 0x0000000000007918 */ /* 0x000fca0000000000 */
[----:B------:R-:W-:Y:S04]  /*538e0*/  STL.64 [R1+0x120], R52 ;  /* 0x0001203401007387 */ /* 0x000fe80000100a00 */
[----:B------:R0:W-:Y:S04]  /*538f0*/  STL.64 [R1+0x128], R54 ;  /* 0x0001283601007387 */ /* 0x0001e80000100a00 */
[----:B0-----:R-:W3:Y:S04]  /*53900*/  LDL.LU.64 R54, [R1+0x2480] ;  /* 0x0024800001367983 */ /* 0x001ee80000300a00 */
[----:B------:R-:W2:Y:S01]  /*53910*/  LDL.LU.64 R52, [R1+0x2478] ;  /* 0x0024780001347983 */ /* 0x000ea20000300a00 */
[----:B----4-:R-:W-:Y:S03]  /*53920*/  HMMA.16816.F32 R36, R40, R36, R56 ;  /* 0x000000242824723c */ /* 0x010fe60000001838 */
[----:B------:R-:W4:Y:S04]  /*53930*/  LDL.LU.64 R58, [R1+0x2470] ;  /* 0x00247000013a7983 */ /* 0x000f280000300a00 */
[----:B------:R-:W2:-:S15]  /*53940*/  LDL.LU.64 R56, [R1+0x2468] ;  /* 0x0024680001387983 */ /* 0x000e9e0000300a00 */
[----:B------:R-:W-:-:S01]  /*53950*/  NOP ;  /* 0x0000000000007918 */ /* 0x000fc20000000000 */
[----:B------:R0:W-:Y:S04]  /*53960*/  STL.64 [R1+0x110], R36 ;  /* 0x0001102401007387 */ /* 0x0001e80000100a00 */
[----:B------:R4:W-:Y:S04]  /*53970*/  STL.64 [R1+0x118], R38 ;  /* 0x0001182601007387 */ /* 0x0009e80000100a00 */
[----:B0-----:R-:W3:Y:S01]  /*53980*/  LDL.LU.64 R36, [R1+0x2460] ;  /* 0x0024600001247983 */ /* 0x001ee20000300a00 */
[----:B----4-:R-:W-:Y:S02]  /*53990*/  IMAD.MOV.U32 R38, RZ, RZ, R58 ;  /* 0x000000ffff267224 */ /* 0x010fe400078e003a */
[----:B------:R-:W-:Y:S01]  /*539a0*/  IMAD.MOV.U32 R39, RZ, RZ, R59 ;  /* 0x000000ffff277224 */ /* 0x000fe200078e003b */
[----:B---3--:R-:W-:Y:S01]  /*539b0*/  HMMA.16816.F32 R4, R40, R36, R4 ;  /* 0x000000242804723c */ /* 0x008fe20000001804 */
[----:B------:R-:W3:Y:S06]  /*539c0*/  LDL.LU R36, [R1+0x290] ;  /* 0x0002900001247983 */ /* 0x000eec0000300800 */
[----:B------:R-:W-:-:S15]  /*539d0*/  IMAD.MOV.U32 R37, RZ, RZ, R55 ;  /* 0x000000ffff257224 */ /* 0x000fde00078e0037 */
[----:B------:R-:W-:-:S01]  /*539e0*/  NOP ;  /* 0x0000000000007918 */ /* 0x000fc20000000000 */
[----:B------:R-:W-:Y:S04]  /*539f0*/  STL.64 [R1+0x100], R4 ;  /* 0x0001000401007387 */ /* 0x000fe80000100a00 */
[----:B------:R2:W-:Y:S04]  /*53a00*/  STL.64 [R1+0x108], R6 ;  /* 0x0001080601007387 */ /* 0x0005e80000100a00 */
[----:B------:R-:W4:Y:S04]  /*53a10*/  LDL.LU R55, [R1+0x2458] ;  /* 0x0024580001377983 */ /* 0x000f280000300800 */
[----:B------:R-:W3:Y:S04]  /*53a20*/  LDL.LU R58, [R1+0x2454] ;  /* 0x00245400013a7983 */ /* 0x000ee80000300800 */
[----:B------:R-:W3:Y:S01]  /*53a30*/  LDL.LU R59, [R1+0x2450] ;  /* 0x00245000013b7983 */ /* 0x000ee20000300800 */
[----:B--2---:R-:W-:Y:S07]  /*53a40*/  HMMA.16816.F32 R4, R40, R56, R44 ;  /* 0x000000382804723c */ /* 0x004fee000000182c */
[----:B------:R-:W-:-:S02]  /*53a50*/  IMAD.MOV.U32 R44, RZ, RZ, R54 ;  /* 0x000000ffff2c7224 */ /* 0x000fc400078e0036 */
[----:B------:R-:W2:-:S14]  /*53a60*/  LDL.LU R54, [R1+0x244c] ;  /* 0x00244c0001367983 */ /* 0x000e9c0000300800 */
[----:B------:R-:W-:Y:S04]  /*53a70*/  STL.64 [R1+0xf0], R4 ;  /* 0x0000f00401007387 */ /* 0x000fe80000100a00 */
[----:B------:R0:W-:Y:S04]  /*53a80*/  STL.64 [R1+0xf8], R6 ;  /* 0x0000f80601007387 */ /* 0x0001e80000100a00 */
[----:B------:R-:W2:Y:S04]  /*53a90*/  LDL.LU R45, [R1+0x84] ;  /* 0x00008400012d7983 */ /* 0x000ea80000300800 */
[----:B------:R-:W2:Y:S04]  /*53aa0*/  LDL.LU R46, [R1+0x88] ;  /* 0x00008800012e7983 */ /* 0x000ea80000300800 */
[----:B------:R-:W2:Y:S01]  /*53ab0*/  LDL.LU R47, [R1+0x8c] ;  /* 0x00008c00012f7983 */ /* 0x000ea20000300800 */
[----:B------:R-:W1:Y:S01]  /*53ac0*/  S2R R61, SR_TID.X ;  /* 0x00000000003d7919 */ /* 0x000e620000002100 */
[----:B0-----:R-:W0:Y:S01]  /*53ad0*/  S2R R7, SR_TID.X ;  /* 0x0000000000077919 */ /* 0x001e220000002100 */
[----:B----4-:R-:W-:Y:S01]  /*53ae0*/  IMAD.MOV.U32 R57, RZ, RZ, R55 ;  /* 0x000000ffff397224 */ /* 0x010fe200078e0037 */
[----:B---3--:R3:W-:Y:S01]  /*53af0*/  STL.64 [R1+0x23c8], R58 ;  /* 0x0023c83a01007387 */ /* 0x0087e20000100a00 */
[----:B--2---:R-:W-:-:S03]  /*53b00*/  IMAD.MOV.U32 R56, RZ, RZ, R54 ;  /* 0x000000ffff387224 */ /* 0x004fc600078e0036 */
[----:B------:R-:W2:Y:S04]  /*53b10*/  LDL.LU R54, [R1+0x2448] ;  /* 0x0024480001367983 */ /* 0x000ea80000300800 */
[----:B------:R-:W2:Y:S04]  /*53b20*/  LDL.LU R55, [R1+0x2444] ;  /* 0x0024440001377983 */ /* 0x000ea80000300800 */
[----:B---3--:R-:W3:Y:S04]  /*53b30*/  LDL.LU R58, [R1+0x98] ;  /* 0x00009800013a7983 */ /* 0x008ee80000300800 */
[----:B------:R-:W3:Y:S01]  /*53b40*/  LDL.LU R59, [R1+0x9c] ;  /* 0x00009c00013b7983 */ /* 0x000ee20000300800 */
[----:B-1----:R-:W-:Y:S01]  /*53b50*/  LOP3.LUT R61, R61, 0x7, RZ, 0xc0, !PT ;  /* 0x000000073d3d7812 */ /* 0x002fe200078ec0ff */
[----:B0-----:R-:W-:-:S04]  /*53b60*/  IMAD.SHL.U32 R6, R7, 0x2, RZ ;  /* 0x0000000207067824 */ /* 0x001fc800078e00ff */
[----:B------:R-:W-:Y:S02]  /*53b70*/  IMAD R61, R61, 0x90, RZ ;  /* 0x000000903d3d7824 */ /* 0x000fe400078e02ff */
[----:B------:R-:W-:-:S03]  /*53b80*/  IMAD.SHL.U32 R7, R7, 0x40, RZ ;  /* 0x0000004007077824 */ /* 0x000fc600078e00ff */
[----:B------:R-:W-:-:S04]  /*53b90*/  LOP3.LUT R61, R61, 0x10, R6, 0x78, !PT ;  /* 0x000000103d3d7812 */ /* 0x000fc800078e7806 */
[----:B------:R-:W-:-:S04]  /*53ba0*/  LOP3.LUT R61, R61, 0x400, R7, 0xf8, !PT ;  /* 0x000004003d3d7812 */ /* 0x000fc800078ef807 */
[----:B------:R-:W-:-:S05]  /*53bb0*/  LOP3.LUT R61, R61, 0x20, RZ, 0x3c, !PT ;  /* 0x000000203d3d7812 */ /* 0x000fca00078e3cff */
[----:B------:R-:W0:Y:S01]  /*53bc0*/  LDSM.16.MT88.4 R4, [R61+UR4+0xb800] ;  /* 0x00b800043d04783b */ /* 0x000e220008004200 */
[C---:B------:R-:W-:Y:S06]  /*53bd0*/  HMMA.16816.F32 R8, R40.reuse, R48, R8 ;  /* 0x000000302808723c */ /* 0x040fec0000001808 */
[----:B---3--:R-:W-:-:S15]  /*53be0*/  HMMA.16816.F32 R56, R40, R52, R56 ;  /* 0x000000342838723c */ /* 0x008fde0000001838 */
[----:B------:R-:W-:-:S08]  /*53bf0*/  NOP ;  /* 0x0000000000007918 */ /* 0x000fd00000000000 */
[----:B------:R-:W-:Y:S04]  /*53c00*/  STL.64 [R1+0xe0], R56 ;  /* 0x0000e03801007387 */ /* 0x000fe80000100a00 */
[----:B------:R-:W-:Y:S04]  /*53c10*/  STL.64 [R1+0xe8], R58 ;  /* 0x0000e83a01007387 */ /* 0x000fe80000100a00 */
[----:B--2---:R1:W-:Y:S04]  /*53c20*/  STL.64 [R1+0x23c0], R54 ;  /* 0x0023c03601007387 */ /* 0x0043e80000100a00 */
[----:B------:R-:W2:Y:S04]  /*53c30*/  LDL.LU R52, [R1+0x2a0] ;  /* 0x0002a00001347983 */ /* 0x000ea80000300800 */
[----:B------:R-:W2:Y:S04]  /*53c40*/  LDL.LU R53, [R1+0x2a4] ;  /* 0x0002a40001357983 */ /* 0x000ea80000300800 */
[----:B-1----:R-:W2:Y:S04]  /*53c50*/  LDL.LU R54, [R1+0x2a8] ;  /* 0x0002a80001367983 */ /* 0x002ea80000300800 */
[----:B------:R-:W2:Y:S04]  /*53c60*/  LDL.LU R55, [R1+0x2ac] ;  /* 0x0002ac0001377983 */ /* 0x000ea80000300800 */
[----:B------:R-:W3:Y:S04]  /*53c70*/  LDL.64 R58, [R1+0x58] ;  /* 0x00005800013a7983 */ /* 0x000ee80000100a00 */
[----:B0-----:R-:W-:Y:S04]  /*53c80*/  STL.64 [R1+0x2360], R6 ;  /* 0x0023600601007387 */ /* 0x001fe80000100a00 */
[----:B------:R0:W-:Y:S04]  /*53c90*/  STL.64 [R1+0x2358], R4 ;  /* 0x0023580401007387 */ /* 0x0001e80000100a00 */
[----:B0-----:R-:W3:Y:S04]  /*53ca0*/  LDL.LU R4, [R1+0x280] ;  /* 0x0002800001047983 */ /* 0x001ee80000300800 */
[----:B------:R-:W3:Y:S04]  /*53cb0*/  LDL.LU R5, [R1+0x284] ;  /* 0x0002840001057983 */ /* 0x000ee80000300800 */
[----:B------:R-:W3:Y:S01]  /*53cc0*/  LDL.LU R6, [R1+0x288] ;  /* 0x0002880001067983 */ /* 0x000ee20000300800 */
[----:B------:R-:W-:-:S03]  /*53cd0*/  IMAD.MOV.U32 R7, RZ, RZ, R0 ;  /* 0x000000ffff077224 */ /* 0x000fc600078e0000 */
[----:B------:R-:W4:Y:S04]  /*53ce0*/  LDL.LU R0, [R1+0x2440] ;  /* 0x0024400001007983 */ /* 0x000f280000300800 */
        /* <DEDUP_REMOVED lines=9> */
[----:B------:R-:W4:Y:S04]  /*53d80*/  LDL.LU.64 R32, [R1+0x2420] ;  /* 0x0024200001207983 */ /* 0x000f280000300a00 */
[----:B--2---:R0:W-:Y:S01]  /*53d90*/  STL.64 [R1+0x23d0], R10 ;  /* 0x0023d00a01007387 */ /* 0x0041e20000100a00 */
[----:B------:R-:W-:-:S03]  /*53da0*/  IMAD.MOV.U32 R8, RZ, RZ, R2 ;  /* 0x000000ffff087224 */ /* 0x000fc600078e0002 */
[----:B------:R-:W2:Y:S01]  /*53db0*/  LDL.LU R2, [R1+0x2418] ;  /* 0x0024180001027983 */ /* 0x000ea20000300800 */
[----:B------:R-:W-:Y:S01]  /*53dc0*/  IMAD.MOV.U32 R9, RZ, RZ, R3 ;  /* 0x000000ffff097224 */ /* 0x000fe200078e0003 */
[----:B0-----:R-:W-:Y:S01]  /*53dd0*/  MOV R10, R60 ;  /* 0x0000003c000a7202 */ /* 0x001fe20000000f00 */
[----:B------:R-:W-:Y:S01]  /*53de0*/  IMAD.MOV.U32 R11, RZ, RZ, R30 ;  /* 0x000000ffff0b7224 */ /* 0x000fe200078e001e */
[----:B----4-:R-:W-:Y:S07]  /*53df0*/  HMMA.16816.F32 R52, R40, R32, R52 ;  /* 0x000000202834723c */ /* 0x010fee0000001834 */
[----:B------:R-:W-:-:S15]  /*53e00*/  IMAD.MOV.U32 R32, RZ, RZ, R31 ;  /* 0x000000ffff207224 */ /* 0x000fde00078e001f */
[----:B------:R-:W-:-:S01]  /*53e10*/  NOP ;  /* 0x0000000000007918 */ /* 0x000fc20000000000 */
[----:B------:R-:W-:Y:S04]  /*53e20*/  STL.64 [R1+0xb0], R52 ;  /* 0x0000b03401007387 */ /* 0x000fe80000100a00 */
[----:B------:R0:W-:Y:S04]  /*53e30*/  STL.64 [R1+0xb8], R54 ;  /* 0x0000b83601007387 */ /* 0x0001e80000100a00 */
[----:B------:R-:W4:Y:S04]  /*53e40*/  LDL.LU R3, [R1+0x2414] ;  /* 0x0024140001037983 */ /* 0x000f280000300800 */
[----:B------:R-:W2:Y:S04]  /*53e50*/  LDL.LU R60, [R1+0x2410] ;  /* 0x00241000013c7983 */ /* 0x000ea80000300800 */
[----:B------:R-:W2:Y:S04]  /*53e60*/  LDL.LU R30, [R1+0x240c] ;  /* 0x00240c00011e7983 */ /* 0x000ea80000300800 */
[----:B0-----:R-:W2:Y:S04]  /*53e70*/  LDL.64 R54, [R1+0x48] ;  /* 0x0000480001367983 */ /* 0x001ea80000100a00 */
[----:B---3--:R0:W-:Y:S04]  /*53e80*/  STL.64 [R1+0x2390], R34 ;  /* 0x0023902201007387 */ /* 0x0081e80000100a00 */
[----:B------:R-:W2:Y:S01]  /*53e90*/  LDL.LU R31, [R1+0x2408] ;  /* 0x00240800011f7983 */ /* 0x000ea20000300800 */
[C---:B------:R-:W-:Y:S06]  /*53ea0*/  HMMA.16816.F32 R36, R40.reuse, R28, R36 ;  /* 0x0000001c2824723c */ /* 0x040fec0000001824 */
[----:B------:R-:W-:Y:S01]  /*53eb0*/  HMMA.16816.F32 R44, R40, R24, R44 ;  /* 0x00000018282c723c */ /* 0x000fe2000000182c */
[----:B------:R-:W3:Y:S04]  /*53ec0*/  LDL.LU R33, [R1+0x64] ;  /* 0x0000640001217983 */ /* 0x000ee80000300800 */
[----:B0-----:R-:W3:Y:S04]  /*53ed0*/  LDL.LU R34, [R1+0x68] ;  /* 0x0000680001227983 */ /* 0x001ee80000300800 */
[----:B------:R-:W3:Y:S08]  /*53ee0*/  LDL.LU R35, [R1+0x6c] ;  /* 0x00006c0001237983 */ /* 0x000ef00000300800 */
[----:B------:R-:W-:Y:S04]  /*53ef0*/  STL.64 [R1+0xa0], R36 ;  /* 0x0000a02401007387 */ /* 0x000fe80000100a00 */
[----:B------:R0:W-:Y:S04]  /*53f00*/  STL.64 [R1+0xa8], R38 ;  /* 0x0000a82601007387 */ /* 0x0001e80000100a00 */
[----:B0-----:R-:W3:Y:S04]  /*53f10*/  LDL.LU.64 R38, [R1+0x2400] ;  /* 0x0024000001267983 */ /* 0x001ee80000300a00 */
[----:B------:R-:W3:Y:S01]  /*53f20*/  LDL.LU.64 R36, [R1+0x23f8] ;  /* 0x0023f80001247983 */ /* 0x000ee20000300a00 */
[----:B----4-:R-:W-:-:S02]  /*53f30*/  IMAD.MOV.U32 R29, RZ, RZ, R3 ;  /* 0x000000ffff1d7224 */ /* 0x010fc400078e0003 */
[----:B------:R-:W-:Y:S01]  /*53f40*/  IMAD.MOV.U32 R3, RZ, RZ, R46 ;  /* 0x000000ffff037224 */ /* 0x000fe200078e002e */
[----:B--2---:R0:W-:Y:S04]  /*53f50*/  STL.64 [R1+0x2398], R30 ;  /* 0x0023981e01007387 */ /* 0x0041e80000100a00 */
[----:B------:R1:W-:Y:S01]  /*53f60*/  STL [R1+0x90], R44 ;  /* 0x0000902c01007387 */ /* 0x0003e20000100800 */
[----:B0-----:R-:W-:Y:S02]  /*53f70*/  IMAD.MOV.U32 R31, RZ, RZ, R0 ;  /* 0x000000ffff1f7224 */ /* 0x001fe400078e0000 */
[----:B------:R-:W-:Y:S02]  /*53f80*/  IMAD.MOV.U32 R30, RZ, RZ, R2 ;  /* 0x000000ffff1e7224 */ /* 0x000fe400078e0002 */
[----:B------:R-:W-:-:S02]  /*53f90*/  IMAD.MOV.U32 R0, RZ, RZ, R47 ;  /* 0x000000ffff007224 */ /* 0x000fc400078e002f */
[----:B------:R-:W-:Y:S01]  /*53fa0*/  IMAD.MOV.U32 R2, RZ, RZ, R45 ;  /* 0x000000ffff027224 */ /* 0x000fe200078e002d */
[----:B------:R-:W2:Y:S04]  /*53fb0*/  LDL.LU.64 R46, [R1+0x23f0] ;  /* 0x0023f000012e7983 */ /* 0x000ea80000300a00 */
[----:B-1----:R-:W2:Y:S01]  /*53fc0*/  LDL.LU.64 R44, [R1+0x23e8] ;  /* 0x0023e800012c7983 */ /* 0x002ea20000300a00 */
[----:B------:R-:W0:Y:S01]  /*53fd0*/  S2R R61, SR_TID.X ;  /* 0x00000000003d7919 */ /* 0x000e220000002100 */
[----:B------:R-:W1:Y:S01]  /*53fe0*/  S2R R57, SR_TID.X ;  /* 0x0000000000397919 */ /* 0x000e620000002100 */
[----:B------:R-:W-:-:S07]  /*53ff0*/  IMAD.MOV.U32 R28, RZ, RZ, R60 ;  /* 0x000000ffff1c7224 */ /* 0x000fce00078e003c */
[C---:B------:R-:W-:Y:S01]  /*54000*/  HMMA.16816.F32 R28, R40.reuse, R20, R28 ;  /* 0x00000014281c723c */ /* 0x040fe2000000181c */
[----:B------:R3:W-:Y:S04]  /*54010*/  STL.64 [R1+0x23b0], R26 ;  /* 0x0023b01a01007387 */ /* 0x0007e80000100a00 */
[----:B------:R-:W-:Y:S04]  /*54020*/  STL [R1+0x21b8], R0 ;  /* 0x0021b80001007387 */ /* 0x000fe80000100800 */
[----:B------:R-:W-:Y:S04]  /*54030*/  STL [R1+0x21b4], R3 ;  /* 0x0021b40301007387 */ /* 0x000fe80000100800 */
[----:B------:R-:W-:Y:S04]  /*54040*/  STL [R1+0x21b0], R2 ;  /* 0x0021b00201007387 */ /* 0x000fe80000100800 */
[----:B------:R-:W-:Y:S01]  /*54050*/  STL.64 [R1+0x23d8], R22 ;  /* 0x0023d81601007387 */ /* 0x000fe20000100a00 */
[----:B---3--:R-:W-:Y:S01]  /*54060*/  HMMA.16816.F32 R24, R40, R16, R32 ;  /* 0x000000102818723c */ /* 0x008fe20000001820 */
[----:B0-----:R-:W-:Y:S01]  /*54070*/  LOP3.LUT R61, R61, 0x7, RZ, 0xc0, !PT ;  /* 0x000000073d3d7812 */ /* 0x001fe200078ec0ff */
[----:B-1----:R-:W-:-:S03]  /*54080*/  IMAD.SHL.U32 R56, R57, 0x2, RZ ;  /* 0x0000000239387824 */ /* 0x002fc600078e00ff */
[----:B------:R-:W-:Y:S01]  /*54090*/  STL.64 [R1+0x80], R28 ;  /* 0x0000801c01007387 */ /* 0x000fe20000100a00 */
[----:B------:R-:W-:-:S03]  /*540a0*/  IMAD R61, R61, 0x90, RZ ;  /* 0x000000903d3d7824 */ /* 0x000fc600078e02ff */
[----:B------:R-:W-:Y:S01]  /*540b0*/  STL.64 [R1+0x88], R30 ;  /* 0x0000881e01007387 */ /* 0x000fe20000100a00 */
[----:B------:R-:W-:-:S03]  /*540c0*/  IMAD.SHL.U32 R57, R57, 0x40, RZ ;  /* 0x0000004039397824 */ /* 0x000fc600078e00ff */
[----:B------:R0:W-:Y:S01]  /*540d0*/  STL.64 [R1+0x23e0], R18 ;  /* 0x0023e01201007387 */ /* 0x0001e20000100a00 */
[----:B------:R-:W-:-:S04]  /*540e0*/  LOP3.LUT R61, R61, 0x10, R56, 0x78, !PT ;  /* 0x000000103d3d7812 */ /* 0x000fc800078e7838 */
[----:B------:R-:W-:Y:S01]  /*540f0*/  LOP3.LUT R61, R61, 0x400, R57, 0xf8, !PT ;  /* 0x000004003d3d7812 */ /* 0x000fe200078ef839 */
[----:B0-----:R-:W-:Y:S03]  /*54100*/  HMMA.16816.F32 R16, R36, R58, R4 ;  /* 0x0000003a2410723c */ /* 0x001fe60000001804 */
[----:B------:R-:W-:-:S03]  /*54110*/  LOP3.LUT R61, R61, 0x40, RZ, 0x3c, !PT ;  /* 0x000000403d3d7812 */ /* 0x000fc600078e3cff */
[----:B------:R-:W-:Y:S01]  /*54120*/  HMMA.16816.F32 R8, R36, R54, R8 ;  /* 0x000000362408723c */ /* 0x000fe20000001808 */
[----:B------:R-:W-:Y:S04]  /*54130*/  STL.64 [R1+0x70], R24 ;  /* 0x0000701801007387 */ /* 0x000fe80000100a00 */
[----:B------:R-:W-:Y:S01]  /*54140*/  STL.64 [R1+0x78], R26 ;  /* 0x0000781a01007387 */ /* 0x000fe20000100a00 */
[----:B------:R-:W-:Y:S02]  /*54150*/  IMAD.MOV.U32 R5, RZ, RZ, R58 ;  /* 0x000000ffff057224 */ /* 0x000fe400078e003a */
[----:B------:R-:W-:-:S10]  /*54160*/  IMAD.MOV.U32 R4, RZ, RZ, R59 ;  /* 0x000000ffff047224 */ /* 0x000fd400078e003b */
[----:B------:R-:W-:Y:S02]  /*54170*/  IMAD.MOV.U32 R60, RZ, RZ, R16 ;  /* 0x000000ffff3c7224 */ /* 0x000fe400078e0010 */
[----:B------:R-:W-:Y:S02]  /*54180*/  IMAD.MOV.U32 R7, RZ, RZ, R54 ;  /* 0x000000ffff077224 */ /* 0x000fe400078e0036 */
[----:B------:R-:W-:Y:S01]  /*54190*/  IMAD.MOV.U32 R6, RZ, RZ, R55 ;  /* 0x000000ffff067224 */ /* 0x000fe200078e0037 */
[----:B--2---:R-:W-:Y:S01]  /*541a0*/  HMMA.16816.F32 R20, R40, R12, R44 ;  /* 0x0000000c2814723c */ /* 0x004fe2000000182c */
[----:B------:R-:W0:-:S15]  /*541b0*/  LDSM.16.MT88.4 R40, [R61+UR4+0xb800] ;  /* 0x00b800043d28783b */ /* 0x000e1e0008004200 */
[----:B------:R-:W-:-:S07]  /*541c0*/  NOP ;  /* 0x0000000000007918 */ /* 0x000fce0000000000 */
[----:B------:R-:W-:Y:S04]  /*541d0*/  STL [R1+0x60], R20 ;  /* 0x0000601401007387 */ /* 0x000fe80000100800 */
[----:B------:R-:W-:Y:S04]  /*541e0*/  STL.64 [R1+0x7f0], R16 ;  /* 0x0007f01001007387 */ /* 0x000fe80000100a00 */
[----:B------:R1:W-:Y:S04]  /*541f0*/  STL.64 [R1+0x7f8], R18 ;  /* 0x0007f81201007387 */ /* 0x0003e80000100a00 */
[----:B------:R-:W2:Y:S04]  /*54200*/  LDL.LU R28, [R1+0x470] ;  /* 0x00047000011c7983 */ /* 0x000ea80000300800 */
[----:B------:R-:W2:Y:S04]  /*54210*/  LDL.LU R29, [R1+0x474] ;  /* 0x00047400011d7983 */ /* 0x000ea80000300800 */
[----:B------:R-:W2:Y:S04]  /*54220*/  LDL.LU R30, [R1+0x478] ;  /* 0x00047800011e7983 */ /* 0x000ea80000300800 */
[----:B------:R-:W2:Y:S04]  /*54230*/  LDL.LU R31, [R1+0x47c] ;  /* 0x00047c00011f7983 */ /* 0x000ea80000300800 */
[----:B------:R-:W2:Y:S04]  /*54240*/  LDL.64 R34, [R1+0x38] ;  /* 0x0000380001227983 */ /* 0x000ea80000100a00 */
[----:B------:R-:W-:Y:S04]  /*54250*/  STL [R1+0x2124], R60 ;  /* 0x0021243c01007387 */ /* 0x000fe80000100800 */
[----:B------:R3:W-:Y:S04]  /*54260*/  STL.64 [R1+0x7c0], R8 ;  /* 0x0007c00801007387 */ /* 0x0007e80000100a00 */
[----:B------:R4:W-:Y:S01]  /*54270*/  STL.64 [R1+0x7c8], R10 ;  /* 0x0007c80a01007387 */ /* 0x0009e20000100a00 */
[----:B------:R-:W-:-:S02]  /*54280*/  IMAD.MOV.U32 R0, RZ, RZ, R21 ;  /* 0x000000ffff007224 */ /* 0x000fc400078e0015 */
[----:B------:R-:W-:Y:S01]  /*54290*/  IMAD.MOV.U32 R3, RZ, RZ, R22 ;  /* 0x000000ffff037224 */ /* 0x000fe200078e0016 */
[----:B-1----:R-:W2:Y:S04]  /*542a0*/  LDL.64 R18, [R1+0x28] ;  /* 0x0000280001127983 */ /* 0x002ea80000100a00 */
[----:B------:R-:W2:Y:S04]  /*542b0*/  LDL.LU R20, [R1+0x450] ;  /* 0x0004500001147983 */ /* 0x000ea80000300800 */
[----:B------:R-:W2:Y:S01]  /*542c0*/  LDL.LU R21, [R1+0x454] ;  /* 0x0004540001157983 */ /* 0x000ea20000300800 */
[----:B------:R-:W-:-:S03]  /*542d0*/  IMAD.MOV.U32 R2, RZ, RZ, R23 ;  /* 0x000000ffff027224 */ /* 0x000fc600078e0017 */
[----:B------:R-:W2:Y:S04]  /*542e0*/  LDL.LU R22, [R1+0x458] ;  /* 0x0004580001167983 */ /* 0x000ea80000300800 */
[----:B------:R-:W2:Y:S04]  /*542f0*/  LDL.LU R23, [R1+0x45c] ;  /* 0x00045c0001177983 */ /* 0x000ea80000300800 */
[----:B------:R-:W2:Y:S04]  /*54300*/  LDL.64 R46, [R1+0x18] ;  /* 0x00001800012e7983 */ /* 0x000ea80000100a00 */
[----:B---3--:R-:W3:Y:S04]  /*54310*/  LDL.LU R8, [R1+0x440] ;  /* 0x0004400001087983 */ /* 0x008ee80000300800 */
[----:B------:R-:W3:Y:S04]  /*54320*/  LDL.LU R9, [R1+0x444] ;  /* 0x0004440001097983 */ /* 0x000ee80000300800 */
[----:B----4-:R-:W3:Y:S04]  /*54330*/  LDL.LU R10, [R1+0x448] ;  /* 0x00044800010a7983 */ /* 0x010ee80000300800 */
[----:B------:R-:W3:Y:S04]  /*54340*/  LDL.LU R11, [R1+0x44c] ;  /* 0x00044c00010b7983 */ /* 0x000ee80000300800 */
[----:B------:R-:W3:Y:S04]  /*54350*/  LDL.64 R58, [R1+0x8] ;  /* 0x00000800013a7983 */ /* 0x000ee80000100a00 */
        /* <DEDUP_REMOVED lines=14> */
[C---:B--2---:R-:W-:Y:S06]  /*54440*/  HMMA.16816.F32 R28, R36.reuse, R34, R28 ;  /* 0x00000022241c723c */ /* 0x044fec000000181c */
[C---:B------:R-:W-:Y:S06]  /*54450*/  HMMA.16816.F32 R20, R36.reuse, R46, R20 ;  /* 0x0000002e2414723c */ /* 0x040fec0000001814 */
[----:B---3--:R-:W-:Y:S01]  /*54460*/  HMMA.16816.F32 R8, R36, R58, R8 ;  /* 0x0000003a2408723c */ /* 0x008fe20000001808 */
[----:B------:R-:W-:-:S10]  /*54470*/  MOV R49, R34 ;  /* 0x0000002200317202 */ /* 0x000fd40000000f00 */
[----:B------:R0:W-:Y:S04]  /*54480*/  STL.64 [R1+0x790], R28 ;  /* 0x0007901c01007387 */ /* 0x0001e80000100a00 */
[----:B------:R1:W-:Y:S01]  /*54490*/  STL.64 [R1+0x798], R30 ;  /* 0x0007981e01007387 */ /* 0x0003e20000100a00 */
[----:B------:R-:W-:-:S03]  /*544a0*/  IMAD.MOV.U32 R48, RZ, RZ, R35 ;  /* 0x000000ffff307224 */ /* 0x000fc600078e0023 */
[----:B0-----:R-:W2:Y:S04]  /*544b0*/  LDL.LU R28, [R1+0x410] ;  /* 0x00041000011c7983 */ /* 0x001ea80000300800 */
[----:B------:R-:W2:Y:S04]  /*544c0*/  LDL.LU R29, [R1+0x414] ;  /* 0x00041400011d7983 */ /* 0x000ea80000300800 */
[----:B-1----:R-:W2:Y:S04]  /*544d0*/  LDL.LU R30, [R1+0x418] ;  /* 0x00041800011e7983 */ /* 0x002ea80000300800 */
[----:B------:R-:W2:Y:S04]  /*544e0*/  LDL.LU R31, [R1+0x41c] ;  /* 0x00041c00011f7983 */ /* 0x000ea80000300800 */
[----:B------:R-:W3:Y:S04]  /*544f0*/  LDL.LU R32, [R1+0x400] ;  /* 0x0004000001207983 */ /* 0x000ee80000300800 */
[----:B------:R-:W3:Y:S04]  /*54500*/  LDL.LU R33, [R1+0x404] ;  /* 0x0004040001217983 */ /* 0x000ee80000300800 */
[----:B------:R-:W3:Y:S04]  /*54510*/  LDL.LU R34, [R1+0x408] ;  /* 0x0004080001227983 */ /* 0x000ee80000300800 */
[----:B------:R-:W3:Y:S01]  /*54520*/  LDL.LU R35, [R1+0x40c] ;  /* 0x00040c0001237983 */ /* 0x000ee20000300800 */
[----:B----4-:R-:W-:Y:S01]  /*54530*/  HMMA.16816.F32 R40, R36, R18, R40 ;  /* 0x000000122428723c */ /* 0x010fe20000001828 */
[----:B------:R-:W-:-:S02]  /*54540*/  IMAD.MOV.U32 R61, RZ, RZ, R46 ;  /* 0x000000ffff3d7224 */ /* 0x000fc400078e002e */
[----:B------:R-:W-:-:S15]  /*54550*/  IMAD.MOV.U32 R60, RZ, RZ, R47 ;  /* 0x000000ffff3c7224 */ /* 0x000fde00078e002f */
[----:B------:R-:W-:-:S05]  /*54560*/  NOP ;  /* 0x0000000000007918 */ /* 0x000fca0000000000 */
[----:B------:R0:W-:Y:S04]  /*54570*/  STL.64 [R1+0x750], R40 ;  /* 0x0007502801007387 */ /* 0x0001e80000100a00 */
[----:B------:R1:W-:Y:S01]  /*54580*/  STL.64 [R1+0x758], R42 ;  /* 0x0007582a01007387 */ /* 0x0003e20000100a00 */
[----:B0-----:R-:W-:Y:S02]  /*54590*/  IMAD.MOV.U32 R41, RZ, RZ, R18 ;  /* 0x000000ffff297224 */ /* 0x001fe400078e0012 */
[----:B------:R-:W-:Y:S02]  /*545a0*/  IMAD.MOV.U32 R40, RZ, RZ, R19 ;  /* 0x000000ffff287224 */ /* 0x000fe400078e0013 */
[----:B------:R-:W4:Y:S04]  /*545b0*/  LDL.LU.64 R18, [R1+0x23e0] ;  /* 0x0023e00001127983 */ /* 0x000f280000300a00 */
[----:B------:R-:W-:Y:S04]  /*545c0*/  STL.64 [R1+0x710], R20 ;  /* 0x0007101401007387 */ /* 0x000fe80000100a00 */
[----:B------:R0:W-:Y:S01]  /*545d0*/  STL.64 [R1+0x718], R22 ;  /* 0x0007181601007387 */ /* 0x0001e20000100a00 */
[----:B-1----:R-:W-:-:S02]  /*545e0*/  IMAD.MOV.U32 R43, RZ, RZ, R58 ;  /* 0x000000ffff2b7224 */ /* 0x002fc400078e003a */
[----:B------:R-:W-:Y:S01]  /*545f0*/  IMAD.MOV.U32 R42, RZ, RZ, R59 ;  /* 0x000000ffff2a7224 */ /* 0x000fe200078e003b */
[----:B0-----:R-:W4:Y:S04]  /*54600*/  LDL.LU.64 R22, [R1+0x23d8] ;  /* 0x0023d80001167983 */ /* 0x001f280000300a00 */
[----:B------:R-:W4:Y:S04]  /*54610*/  LDL.LU R44, [R1+0x3d0] ;  /* 0x0003d000012c7983 */ /* 0x000f280000300800 */
[----:B------:R-:W4:Y:S04]  /*54620*/  LDL.LU R45, [R1+0x3d4] ;  /* 0x0003d400012d7983 */ /* 0x000f280000300800 */
[----:B------:R-:W4:Y:S04]  /*54630*/  LDL.LU R46, [R1+0x3d8] ;  /* 0x0003d800012e7983 */ /* 0x000f280000300800 */
        /* <DEDUP_REMOVED lines=10> */
[----:B------:R0:W-:Y:S04]  /*546e0*/  STL.64 [R1+0x2368], R58 ;  /* 0x0023683a01007387 */ /* 0x0001e80000100a00 */
[----:B------:R-:W4:Y:S04]  /*546f0*/  LDL.LU R56, [R1+0x3e0] ;  /* 0x0003e00001387983 */ /* 0x000f280000300800 */
[----:B------:R-:W4:Y:S01]  /*54700*/  LDL.LU R57, [R1+0x3e4] ;  /* 0x0003e40001397983 */ /* 0x000f220000300800 */
[----:B--2---:R-:W-:-:S02]  /*54710*/  IMAD.MOV.U32 R52, RZ, RZ, R10 ;  /* 0x000000ffff347224 */ /* 0x004fc400078e000a */
[----:B------:R-:W-:Y:S02]  /*54720*/  IMAD.MOV.U32 R53, RZ, RZ, R11 ;  /* 0x000000ffff357224 */ /* 0x000fe400078e000b */
[----:B0-----:R-:W-:Y:S02]  /*54730*/  IMAD.MOV.U32 R58, RZ, RZ, R50 ;  /* 0x000000ffff3a7224 */ /* 0x001fe400078e0032 */
[----:B------:R-:W-:Y:S01]  /*54740*/  IMAD.MOV.U32 R59, RZ, RZ, R51 ;  /* 0x000000ffff3b7224 */ /* 0x000fe200078e0033 */
[----:B------:R-:W2:Y:S04]  /*54750*/  LDL.LU R50, [R1+0x23bc] ;  /* 0x0023bc0001327983 */ /* 0x000ea80000300800 */
[----:B------:R-:W2:Y:S01]  /*54760*/  LDL.LU R51, [R1+0x23b8] ;  /* 0x0023b80001337983 */ /* 0x000ea20000300800 */
[----:B---3--:R-:W-:-:S15]  /*54770*/  HMMA.16816.F32 R24, R36, R54, R24 ;  /* 0x000000362418723c */ /* 0x008fde0000001818 */
[----:B------:R-:W-:-:S08]  /*54780*/  NOP ;  /* 0x0000000000007918 */ /* 0x000fd00000000000 */
[----:B------:R-:W-:Y:S01]  /*54790*/  STL.64 [R1+0x660], R24 ;  /* 0x0006601801007387 */ /* 0x000fe20000100a00 */
[----:B------:R-:W-:-:S03]  /*547a0*/  IMAD.MOV.U32 R9, RZ, RZ, R27 ;  /* 0x000000ffff097224 */ /* 0x000fc600078e001b */
[----:B------:R0:W-:Y:S04]  /*547b0*/  STL.64 [R1+0x668], R26 ;  /* 0x0006681a01007387 */ /* 0x0001e80000100a00 */
[----:B0-----:R-:W3:Y:S04]  /*547c0*/  LDL.LU.64 R26, [R1+0x23b0] ;  /* 0x0023b000011a7983 */ /* 0x001ee80000300a00 */
[----:B------:R3:W-:Y:S04]  /*547d0*/  STL.64 [R1+0x2370], R54 ;  /* 0x0023703601007387 */ /* 0x0007e80000100a00 */
[----:B------:R-:W4:Y:S04]  /*547e0*/  LDL.LU R10, [R1+0x23ac] ;  /* 0x0023ac00010a7983 */ /* 0x000f280000300800 */
[----:B------:R-:W4:Y:S01]  /*547f0*/  LDL.LU R11, [R1+0x23a8] ;  /* 0x0023a800010b7983 */ /* 0x000f220000300800 */
[----:B--2---:R-:W-:Y:S01]  /*54800*/  HMMA.16816.F32 R28, R36, R50, R28 ;  /* 0x00000032241c723c */ /* 0x004fe2000000181c */
[----:B------:R-:W-:-:S05]  /*54810*/  IMAD.MOV.U32 R8, RZ, RZ, R25 ;  /* 0x000000ffff087224 */ /* 0x000fca00078e0019 */
[C---:B----4-:R-:W-:Y:S01]  /*54820*/  HMMA.16816.F32 R32, R36.reuse, R10, R32 ;  /* 0x0000000a2420723c */ /* 0x050fe20000001820 */
[----:B---3--:R-:W-:Y:S02]  /*54830*/  IMAD.MOV.U32 R54, RZ, RZ, R26 ;  /* 0x000000ffff367224 */ /* 0x008fe400078e001a */
[----:B------:R-:W-:Y:S01]  /*54840*/  IMAD.MOV.U32 R55, RZ, RZ, R27 ;  /* 0x000000ffff377224 */ /* 0x000fe200078e001b */
[----:B------:R-:W2:Y:S04]  /*54850*/  LDL.LU R26, [R1+0x23a4] ;  /* 0x0023a400011a7983 */ /* 0x000ea80000300800 */
[----:B------:R-:W2:Y:S04]  /*54860*/  LDL.LU R27, [R1+0x23a0] ;  /* 0x0023a000011b7983 */ /* 0x000ea80000300800 */
[----:B------:R-:W-:Y:S04]  /*54870*/  STL [R1+0x212c], R8 ;  /* 0x00212c0801007387 */ /* 0x000fe80000100800 */
[----:B------:R-:W-:Y:S04]  /*54880*/  STL [R1+0x2128], R9 ;  /* 0x0021280901007387 */ /* 0x000fe80000100800 */
[----:B------:R-:W-:Y:S04]  /*54890*/  STL.64 [R1+0x620], R28 ;  /* 0x0006201c01007387 */ /* 0x000fe80000100a00 */
[----:B------:R0:W-:Y:S04]  /*548a0*/  STL.64 [R1+0x628], R30 ;  /* 0x0006281e01007387 */ /* 0x0001e80000100a00 */
[----:B0-----:R-:W3:Y:S04]  /*548b0*/  LDL.LU.64 R30, [R1+0x2398] ;  /* 0x00239800011e7983 */ /* 0x001ee80000300a00 */
[----:B------:R-:W-:Y:S04]  /*548c0*/  STL.64 [R1+0x5c0], R32 ;  /* 0x0005c02001007387 */ /* 0x000fe80000100a00 */
[----:B------:R0:W-:Y:S04]  /*548d0*/  STL.64 [R1+0x5c8], R34 ;  /* 0x0005c82201007387 */ /* 0x0001e80000100a00 */
[----:B0-----:R-:W4:Y:S04]  /*548e0*/  LDL.LU.64 R34, [R1+0x2390] ;  /* 0x0023900001227983 */ /* 0x001f280000300a00 */
[----:B------:R3:W-:Y:S02]  /*548f0*/  STL.64 [R1+0x22f0], R10 ;  /* 0x0022f00a01007387 */ /* 0x0007e40000100a00 */
[C---:B---3--:R-:W-:Y:S06]  /*54900*/  HMMA.16816.F32 R8, R36.reuse, R30, R56 ;  /* 0x0000001e2408723c */ /* 0x048fec0000001838 */
[----:B----4-:R-:W-:-:S15]  /*54910*/  HMMA.16816.F32 R52, R36, R34, R52 ;  /* 0x000000222434723c */ /* 0x010fde0000001834 */
[----:B------:R-:W-:-:S03]  /*54920*/  NOP ;  /* 0x0000000000007918 */ /* 0x000fc60000000000 */
[----:B------:R-:W-:Y:S01]  /*54930*/  MOV R25, R11 ;  /* 0x0000000b00197202 */ /* 0x000fe20000000f00 */
[----:B------:R-:W-:Y:S02]  /*54940*/  IMAD.MOV.U32 R24, RZ, RZ, R9 ;  /* 0x000000ffff187224 */ /* 0x000fe400078e0009 */
[----:B------:R-:W-:Y:S02]  /*54950*/  IMAD.MOV.U32 R21, RZ, RZ, R10 ;  /* 0x000000ffff157224 */ /* 0x000fe400078e000a */
[----:B------:R-:W-:Y:S02]  /*54960*/  IMAD.MOV.U32 R20, RZ, RZ, R8 ;  /* 0x000000ffff147224 */ /* 0x000fe400078e0008 */
[----:B------:R-:W-:Y:S02]  /*54970*/  IMAD.MOV.U32 R12, RZ, RZ, R52 ;  /* 0x000000ffff0c7224 */ /* 0x000fe400078e0034 */
[----:B------:R-:W-:Y:S02]  /*54980*/  IMAD.MOV.U32 R13, RZ, RZ, R54 ;  /* 0x000000ffff0d7224 */ /* 0x000fe400078e0036 */
[----:B------:R-:W-:-:S02]  /*54990*/  IMAD.MOV.U32 R16, RZ, RZ, R53 ;  /* 0x000000ffff107224 */ /* 0x000fc400078e0035 */
[----:B------:R-:W-:Y:S01]  /*549a0*/  IMAD.MOV.U32 R17, RZ, RZ, R55 ;  /* 0x000000ffff117224 */ /* 0x000fe200078e0037 */
[----:B------:R-:W-:Y:S04]  /*549b0*/  STL.64 [R1+0x580], R52 ;  /* 0x0005803401007387 */ /* 0x000fe80000100a00 */
[----:B------:R-:W-:Y:S04]  /*549c0*/  STL.64 [R1+0x588], R54 ;  /* 0x0005883601007387 */ /* 0x000fe80000100a00 */
[----:B------:R-:W-:Y:S04]  /*549d0*/  STL [R1+0x213c], R12 ;  /* 0x00213c0c01007387 */ /* 0x000fe80000100800 */
[----:B------:R-:W-:Y:S04]  /*549e0*/  STL [R1+0x2138], R13 ;  /* 0x0021380d01007387 */ /* 0x000fe80000100800 */
[----:B------:R-:W-:Y:S04]  /*549f0*/  STL [R1+0x2134], R16 ;  /* 0x0021341001007387 */ /* 0x000fe80000100800 */
[----:B------:R-:W-:Y:S04]  /*54a00*/  STL [R1+0x2130], R17 ;  /* 0x0021301101007387 */ /* 0x000fe80000100800 */
[----:B------:R-:W-:Y:S04]  /*54a10*/  STL.64 [R1+0x540], R8 ;  /* 0x0005400801007387 */ /* 0x000fe80000100a00 */
[----:B------:R2:W-:Y:S02]  /*54a20*/  STL.64 [R1+0x548], R10 ;  /* 0x0005480a01007387 */ /* 0x0005e40000100a00 */
[----:B--2---:R-:W-:Y:S02]  /*54a30*/  HMMA.16816.F32 R8, R36, R26, R44 ;  /* 0x0000001a2408723c */ /* 0x004fe4000000182c */
[----:B------:R-:W-:Y:S04]  /*54a40*/  STL [R1+0x214c], R20 ;  /* 0x00214c1401007387 */ /* 0x000fe80000100800 */
[----:B------:R-:W-:Y:S04]  /*54a50*/  STL [R1+0x2148], R21 ;  /* 0x0021481501007387 */ /* 0x000fe80000100800 */
[----:B------:R-:W-:Y:S04]  /*54a60*/  STL [R1+0x2144], R24 ;  /* 0x0021441801007387 */ /* 0x000fe80000100800 */
[----:B------:R-:W-:Y:S10]  /*54a70*/  STL [R1+0x2140], R25 ;  /* 0x0021401901007387 */ /* 0x000ff40000100800 */
[----:B------:R-:W-:-:S02]  /*54a80*/  IMAD.MOV.U32 R33, RZ, RZ, R11 ;  /* 0x000000ffff217224 */ /* 0x000fc400078e000b */
[----:B------:R-:W-:Y:S01]  /*54a90*/  IMAD.MOV.U32 R32, RZ, RZ, R9 ;  /* 0x000000ffff207224 */ /* 0x000fe200078e0009 */
[----:B------:R-:W-:Y:S04]  /*54aa0*/  STL.64 [R1+0x510], R8 ;  /* 0x0005100801007387 */ /* 0x000fe80000100a00 */
[----:B------:R-:W-:Y:S04]  /*54ab0*/  STL.64 [R1+0x518], R10 ;  /* 0x0005180a01007387 */ /* 0x000fe80000100a00 */
[----:B------:R-:W-:Y:S04]  /*54ac0*/  STL.64 [R1+0x22e8], R34 ;  /* 0x0022e82201007387 */ /* 0x000fe80000100a00 */
[----:B------:R0:W-:Y:S04]  /*54ad0*/  STL.64 [R1+0x22e0], R32 ;  /* 0x0022e02001007387 */ /* 0x0001e80000100a00 */
[----:B0-----:R-:W2:Y:S04]  /*54ae0*/  LDL.LU R32, [R1+0x350] ;  /* 0x0003500001207983 */ /* 0x001ea80000300800 */
        /* <DEDUP_REMOVED lines=8> */
[----:B------:R-:W-:Y:S01]  /*54b70*/  STL.64 [R1+0x22d0], R28 ;  /* 0x0022d01c01007387 */ /* 0x000fe20000100a00 */
[----:B0-----:R-:W-:-:S02]  /*54b80*/  IMAD.MOV.U32 R30, RZ, RZ, R43 ;  /* 0x000000ffff1e7224 */ /* 0x001fc400078e002b */
[----:B------:R-:W-:-:S05]  /*54b90*/  IMAD.MOV.U32 R31, RZ, RZ, R42 ;  /* 0x000000ffff1f7224 */ /* 0x000fca00078e002a */
        /* <DEDUP_REMOVED lines=12> */
[----:B------:R-:W3:Y:S04]  /*54c60*/  LDL.LU R10, [R1+0x398] ;  /* 0x00039800010a7983 */ /* 0x000ee80000300800 */
[----:B------:R-:W3:Y:S01]  /*54c70*/  LDL.LU R11, [R1+0x39c] ;  /* 0x00039c00010b7983 */ /* 0x000ee20000300800 */
[----:B-1----:R-:W-:-:S02]  /*54c80*/  IMAD.MOV.U32 R34, RZ, RZ, R7 ;  /* 0x000000ffff227224 */ /* 0x002fc400078e0007 */
[----:B------:R-:W-:Y:S01]  /*54c90*/  IMAD.MOV.U32 R35, RZ, RZ, R6 ;  /* 0x000000ffff237224 */ /* 0x000fe200078e0006 */
[----:B---3--:R-:W-:Y:S04]  /*54ca0*/  STL.64 [R1+0x2330], R10 ;  /* 0x0023300a01007387 */ /* 0x008fe80000100a00 */
[----:B--2---:R-:W-:Y:S04]  /*54cb0*/  STL.64 [R1+0x2328], R8 ;  /* 0x0023280801007387 */ /* 0x004fe80000100a00 */
        /* <DEDUP_REMOVED lines=9> */
[----:B0-----:R-:W-:-:S02]  /*54d50*/  IMAD.MOV.U32 R35, RZ, RZ, R4 ;  /* 0x000000ffff237224 */ /* 0x001fc400078e0004 */
[----:B------:R-:W-:Y:S01]  /*54d60*/  IMAD.MOV.U32 R34, RZ, RZ, R5 ;  /* 0x000000ffff227224 */ /* 0x000fe200078e0005 */
[----:B------:R-:W4:Y:S04]  /*54d70*/  LDL.LU R4, [R1+0x3c0] ;  /* 0x0003c00001047983 */ /* 0x000f280000300800 */
[----:B------:R-:W4:Y:S04]  /*54d80*/  LDL.LU R5, [R1+0x3c4] ;  /* 0x0003c40001057983 */ /* 0x000f280000300800 */
[----:B------:R-:W4:Y:S04]  /*54d90*/  LDL.LU R6, [R1+0x3c8] ;  /* 0x0003c80001067983 */ /* 0x000f280000300800 */
[----:B------:R-:W4:Y:S04]  /*54da0*/  LDL.LU R7, [R1+0x3cc] ;  /* 0x0003cc0001077983 */ /* 0x000f280000300800 */
[----:B------:R-:W2:Y:S04]  /*54db0*/  LDL.LU R8, [R1+0x3a0] ;  /* 0x0003a00001087983 */ /* 0x000ea80000300800 */
[----:B------:R-:W2:Y:S04]  /*54dc0*/  LDL.LU R9, [R1+0x3a4] ;  /* 0x0003a40001097983 */ /* 0x000ea80000300800 */
[----:B------:R-:W3:Y:S04]  /*54dd0*/  LDL.LU R10, [R1+0x3a8] ;  /* 0x0003a800010a7983 */ /* 0x000ee80000300800 */
[----:B------:R-:W3:Y:S01]  /*54de0*/  LDL.LU R11, [R1+0x3ac] ;  /* 0x0003ac00010b7983 */ /* 0x000ee20000300800 */
[----:B------:R-:W-:Y:S01]  /*54df0*/  MOV R40, R23 ;  /* 0x0000001700287202 */ /* 0x000fe20000000f00 */
[----:B------:R-:W-:-:S02]  /*54e00*/  IMAD.MOV.U32 R41, RZ, RZ, R18 ;  /* 0x000000ffff297224 */ /* 0x000fc400078e0012 */
[----:B------:R-:W-:Y:S02]  /*54e10*/  IMAD.MOV.U32 R42, RZ, RZ, R19 ;  /* 0x000000ffff2a7224 */ /* 0x000fe400078e0013 */
[----:B------:R-:W-:Y:S01]  /*54e20*/  IMAD.MOV.U32 R43, RZ, RZ, R15 ;  /* 0x000000ffff2b7224 */ /* 0x000fe200078e000f */
[----:B------:R-:W0:Y:S01]  /*54e30*/  S2R R47, SR_TID.X ;  /* 0x00000000002f7919 */ /* 0x000e220000002100 */
[----:B------:R-:W1:Y:S01]  /*54e40*/  S2R R46, SR_TID.X ;  /* 0x00000000002e7919 */ /* 0x000e620000002100 */
[----:B---3--:R-:W-:Y:S04]  /*54e50*/  STL.64 [R1+0x2348], R10 ;  /* 0x0023480a01007387 */ /* 0x008fe80000100a00 */
[----:B--2---:R2:W-:Y:S04]  /*54e60*/  STL.64 [R1+0x2340], R8 ;  /* 0x0023400801007387 */ /* 0x0045e80000100a00 */
[----:B--2---:R-:W2:Y:S04]  /*54e70*/  LDL.LU R8, [R1+0x3b0] ;  /* 0x0003b00001087983 */ /* 0x004ea80000300800 */
[----:B------:R-:W2:Y:S04]  /*54e80*/  LDL.LU R9, [R1+0x3b4] ;  /* 0x0003b40001097983 */ /* 0x000ea80000300800 */
[----:B------:R-:W2:Y:S04]  /*54e90*/  LDL.LU R10, [R1+0x3b8] ;  /* 0x0003b800010a7983 */ /* 0x000ea80000300800 */
[----:B------:R-:W2:Y:S04]  /*54ea0*/  LDL.LU R11, [R1+0x3bc] ;  /* 0x0003bc00010b7983 */ /* 0x000ea80000300800 */
[----:B------:R-:W3:Y:S04]  /*54eb0*/  LDL.LU R28, [R1+0x380] ;  /* 0x00038000011c7983 */ /* 0x000ee80000300800 */
[----:B------:R-:W3:Y:S04]  /*54ec0*/  LDL.LU R29, [R1+0x384] ;  /* 0x00038400011d7983 */ /* 0x000ee80000300800 */
[----:B------:R-:W3:Y:S04]  /*54ed0*/  LDL.LU R30, [R1+0x388] ;  /* 0x00038800011e7983 */ /* 0x000ee80000300800 */
[----:B------:R-:W3:Y:S04]  /*54ee0*/  LDL.LU R31, [R1+0x38c] ;  /* 0x00038c00011f7983 */ /* 0x000ee80000300800 */
[----:B------:R0:W-:Y:S04]  /*54ef0*/  STL.64 [R1+0x22c8], R26 ;  /* 0x0022c81a01007387 */ /* 0x0001e80000100a00 */
[----:B------:R-:W3:Y:S04]  /*54f00*/  LDL.LU R24, [R1+0x360] ;  /* 0x0003600001187983 */ /* 0x000ee80000300800 */
[----:B------:R-:W3:Y:S01]  /*54f10*/  LDL.LU R25, [R1+0x364] ;  /* 0x0003640001197983 */ /* 0x000ee20000300800 */
[----:B0-----:R-:W-:-:S02]  /*54f20*/  IMAD.MOV.U32 R26, RZ, RZ, R14 ;  /* 0x000000ffff1a7224 */ /* 0x001fc400078e000e */
[----:B------:R-:W-:Y:S01]  /*54f30*/  IMAD.MOV.U32 R27, RZ, RZ, R22 ;  /* 0x000000ffff1b7224 */ /* 0x000fe200078e0016 */
[----:B------:R-:W4:Y:S04]  /*54f40*/  LDL.LU R14, [R1+0x238c] ;  /* 0x00238c00010e7983 */ /* 0x000f280000300800 */
[----:B------:R-:W2:Y:S04]  /*54f50*/  LDL.LU R22, [R1+0x2388] ;  /* 0x0023880001167983 */ /* 0x000ea80000300800 */
[----:B------:R-:W2:Y:S04]  /*54f60*/  LDL.LU R23, [R1+0x2384] ;  /* 0x0023840001177983 */ /* 0x000ea80000300800 */
[----:B------:R-:W3:Y:S04]  /*54f70*/  LDL.LU R18, [R1+0x2380] ;  /* 0x0023800001127983 */ /* 0x000ee80000300800 */
[----:B------:R-:W3:Y:S04]  /*54f80*/  LDL.LU R19, [R1+0x237c] ;  /* 0x00237c0001137983 */ /* 0x000ee80000300800 */
[----:B------:R-:W4:Y:S01]  /*54f90*/  LDL.LU R15, [R1+0x2378] ;  /* 0x00237800010f7983 */ /* 0x000f220000300800 */
[----:B------:R-:W-:Y:S01]  /*54fa0*/  LOP3.LUT R47, R47, 0x7, RZ, 0xc0, !PT ;  /* 0x000000072f2f7812 */ /* 0x000fe200078ec0ff */
[----:B-1----:R-:W-:-:S04]  /*54fb0*/  IMAD.SHL.U32 R45, R46, 0x2, RZ ;  /* 0x000000022e2d7824 */ /* 0x002fc800078e00ff */
[----:B------:R-:W-:Y:S02]  /*54fc0*/  IMAD R47, R47, 0x90, RZ ;  /* 0x000000902f2f7824 */ /* 0x000fe400078e02ff */
[----:B------:R-:W-:-:S03]  /*54fd0*/  IMAD.SHL.U32 R46, R46, 0x40, RZ ;  /* 0x000000402e2e7824 */ /* 0x000fc600078e00ff */
[----:B------:R-:W-:-:S04]  /*54fe0*/  LOP3.LUT R47, R47, 0x10, R45, 0x78, !PT ;  /* 0x000000102f2f7812 */ /* 0x000fc800078e782d */
[----:B------:R-:W-:-:S04]  /*54ff0*/  LOP3.LUT R47, R47, 0x400, R46, 0xf8, !PT ;  /* 0x000004002f2f7812 */ /* 0x000fc800078ef82e */
[----:B------:R-:W-:-:S06]  /*55000*/  LOP3.LUT R47, R47, 0x60, RZ, 0x3c, !PT ;  /* 0x000000602f2f7812 */ /* 0x000fcc00078e3cff */
[----:B------:R-:W0:Y:S04]  /*55010*/  LDSM.16.MT88.4 R44, [R47+UR4+0xb800] ;  /* 0x00b800042f2c783b */ /* 0x000e280008004200 */
[----:B0-----:R0:W-:Y:S04]  /*55020*/  STL.64 [R1+0x2228], R46 ;  /* 0x0022282e01007387 */ /* 0x0011e80000100a00 */
[----:B------:R-:W-:Y:S01]  /*55030*/  STL.64 [R1+0x2220], R44 ;  /* 0x0022202c01007387 */ /* 0x000fe20000100a00 */
[----:B0-----:R-:W-:Y:S01]  /*55040*/  IMAD.MOV.U32 R46, RZ, RZ, R49 ;  /* 0x000000ffff2e7224 */ /* 0x001fe200078e0031 */
[C---:B--2---:R-:W-:Y:S06]  /*55050*/  HMMA.16816.F32 R52, R36.reuse, R22, R52 ;  /* 0x000000162434723c */ /* 0x044fec0000001834 */
[C---:B---3--:R-:W-:Y:S06]  /*55060*/  HMMA.16816.F32 R56, R36.reuse, R18, R56 ;  /* 0x000000122438723c */ /* 0x048fec0000001838 */
[----:B----4-:R-:W-:Y:S11]  /*55070*/  HMMA.16816.F32 R36, R36, R14, R4 ;  /* 0x0000000e2424723c */ /* 0x010ff60000001804 */
[----:B------:R-:W-:Y:S04]  /*55080*/  STL.64 [R1+0x4d0], R52 ;  /* 0x0004d03401007387 */ /* 0x000fe80000100a00 */
[----:B------:R0:W-:Y:S03]  /*55090*/  STL.64 [R1+0x4d8], R54 ;  /* 0x0004d83601007387 */ /* 0x0001e60000100a00 */
[----:B------:R-:W-:Y:S01]  /*550a0*/  IMAD.MOV.U32 R49, RZ, RZ, R59 ;  /* 0x000000ffff317224 */ /* 0x000fe200078e003b */
[----:B0-----:R-:W2:Y:S04]  /*550b0*/  LDL.LU.64 R54, [R1+0x2370] ;  /* 0x0023700001367983 */ /* 0x001ea80000300a00 */
[----:B------:R-:W-:Y:S04]  /*550c0*/  STL.64 [R1+0x490], R56 ;  /* 0x0004903801007387 */ /* 0x000fe80000100a00 */
[----:B------:R0:W-:Y:S04]  /*550d0*/  STL.64 [R1+0x498], R58 ;  /* 0x0004983a01007387 */ /* 0x0001e80000100a00 */
[----:B0-----:R-:W3:Y:S04]  /*550e0*/  LDL.LU.64 R58, [R1+0x2368] ;  /* 0x00236800013a7983 */ /* 0x001ee80000300a00 */
[----:B------:R-:W4:Y:S04]  /*550f0*/  LDL.LU.64 R6, [R1+0x2360] ;  /* 0x0023600001067983 */ /* 0x000f280000300a00 */
[----:B------:R-:W4:Y:S04]  /*55100*/  LDL.LU.64 R4, [R1+0x2358] ;  /* 0x0023580001047983 */ /* 0x000f280000300a00 */
[----:B------:R-:W-:Y:S01]  /*55110*/  STL.64 [R1+0x440], R36 ;  /* 0x0004402401007387 */ /* 0x000fe20000100a00 */
[----:B------:R-:W-:-:S03]  /*55120*/  IMAD.MOV.U32 R53, RZ, RZ, R38 ;  /* 0x000000ffff357224 */ /* 0x000fc600078e0026 */
[----:B------:R0:W-:Y:S02]  /*55130*/  STL.64 [R1+0x448], R38 ;  /* 0x0004482601007387 */ /* 0x0001e40000100a00 */
[----:B0-----:R-:W-:Y:S02]  /*55140*/  IMAD.MOV.U32 R38, RZ, RZ, R61 ;  /* 0x000000ffff267224 */ /* 0x001fe400078e003d */
[----:B------:R-:W2:Y:S01]  /*55150*/  LDL.LU R61, [R1+0x2350] ;  /* 0x00235000013d7983 */ /* 0x000ea20000300800 */
[----:B----4-:R-:W-:Y:S03]  /*55160*/  HMMA.16816.F32 R32, R4, R34, R8 ;  /* 0x000000220420723c */ /* 0x010fe60000001808 */
[----:B------:R-:W4:Y:S04]  /*55170*/  LDL.LU.64 R10, [R1+0x2348] ;  /* 0x00234800010a7983 */ /* 0x000f280000300a00 */
[----:B------:R-:W4:-:S15]  /*55180*/  LDL.LU.64 R8, [R1+0x2340] ;  /* 0x0023400001087983 */ /* 0x000f1e0000300a00 */
[----:B------:R-:W-:-:S01]  /*55190*/  NOP ;  /* 0x0000000000007918 */ /* 0x000fc20000000000 */
[----:B------:R-:W-:Y:S04]  /*551a0*/  STL.64 [R1+0x7d0], R32 ;  /* 0x0007d02001007387 */ /* 0x000fe80000100a00 */
[----:B------:R0:W-:Y:S04]  /*551b0*/  STL.64 [R1+0x7d8], R34 ;  /* 0x0007d82201007387 */ /* 0x0001e80000100a00 */
[----:B0-----:R-:W4:Y:S02]  /*551c0*/  LDL.LU.64 R34, [R1+0x2338] ;  /* 0x0023380001227983 */ /* 0x001f240000300a00 */
[----:B----4-:R-:W-:Y:S02]  /*551d0*/  HMMA.16816.F32 R32, R4, R34, R8 ;  /* 0x000000220420723c */ /* 0x010fe40000001808 */
[----:B------:R-:W4:Y:S04]  /*551e0*/  LDL.LU.64 R10, [R1+0x2330] ;  /* 0x00233000010a7983 */ /* 0x000f280000300a00 */
[----:B------:R-:W4:-:S15]  /*551f0*/  LDL.LU.64 R8, [R1+0x2328] ;  /* 0x0023280001087983 */ /* 0x000f1e0000300a00 */
[----:B------:R-:W-:-:S02]  /*55200*/  NOP ;  /* 0x0000000000007918 */ /* 0x000fc40000000000 */
[----:B------:R-:W-:Y:S04]  /*55210*/  STL.64 [R1+0x780], R32 ;  /* 0x0007802001007387 */ /* 0x000fe80000100a00 */
[----:B------:R0:W-:Y:S04]  /*55220*/  STL.64 [R1+0x788], R34 ;  /* 0x0007882201007387 */ /* 0x0001e80000100a00 */
[----:B0-----:R-:W3:Y:S01]  /*55230*/  LDL.LU.64 R34, [R1+0x2320] ;  /* 0x0023200001227983 */ /* 0x001ee20000300a00 */
[----:B------:R-:W-:-:S07]  /*55240*/  IMAD.MOV.U32 R47, RZ, RZ, R48 ;  /* 0x000000ffff2f7224 */ /* 0x000fce00078e0030 */
[C---:B----4-:R-:W-:Y:S01]  /*55250*/  HMMA.16816.F32 R44, R4.reuse, R46, R8 ;  /* 0x0000002e042c723c */ /* 0x050fe20000001808 */
[----:B------:R-:W4:Y:S04]  /*55260*/  LDL.LU.64 R10, [R1+0x2318] ;  /* 0x00231800010a7983 */ /* 0x000f280000300a00 */
[----:B------:R-:W4:Y:S01]  /*55270*/  LDL.LU.64 R8, [R1+0x2310] ;  /* 0x0023100001087983 */ /* 0x000f220000300a00 */
[----:B---3--:R-:W-:-:S15]  /*55280*/  HMMA.16816.F32 R32, R4, R34, R28 ;  /* 0x000000220420723c */ /* 0x008fde000000181c */
[----:B------:R-:W-:-:S02]  /*55290*/  NOP ;  /* 0x0000000000007918 */ /* 0x000fc40000000000 */
[----:B------:R0:W-:Y:S04]  /*552a0*/  STL.64 [R1+0x770], R44 ;  /* 0x0007702c01007387 */ /* 0x0001e80000100a00 */
[----:B------:R1:W-:Y:S04]  /*552b0*/  STL.64 [R1+0x778], R46 ;  /* 0x0007782e01007387 */ /* 0x0003e80000100a00 */
[----:B0-----:R-:W3:Y:S04]  /*552c0*/  LDL.LU R44, [R1+0x330] ;  /* 0x00033000012c7983 */ /* 0x001ee80000300800 */
[----:B------:R-:W3:Y:S04]  /*552d0*/  LDL.LU R45, [R1+0x334] ;  /* 0x00033400012d7983 */ /* 0x000ee80000300800 */
[----:B-1----:R-:W3:Y:S04]  /*552e0*/  LDL.LU R46, [R1+0x338] ;  /* 0x00033800012e7983 */ /* 0x002ee80000300800 */
[----:B------:R-:W3:Y:S04]  /*552f0*/  LDL.LU R47, [R1+0x33c] ;  /* 0x00033c00012f7983 */ /* 0x000ee80000300800 */
[----:B------:R-:W2:Y:S04]  /*55300*/  LDL.LU.64 R30, [R1+0x2308] ;  /* 0x00230800011e7983 */ /* 0x000ea80000300a00 */
[----:B------:R-:W-:Y:S04]  /*55310*/  STL.64 [R1+0x720], R32 ;  /* 0x0007202001007387 */ /* 0x000fe80000100a00 */
[----:B------:R0:W-:Y:S04]  /*55320*/  STL.64 [R1+0x728], R34 ;  /* 0x0007282201007387 */ /* 0x0001e80000100a00 */
[----:B0-----:R-:W3:Y:S04]  /*55330*/  LDL.LU.64 R34, [R1+0x2300] ;  /* 0x0023000001227983 */ /* 0x001ee80000300a00 */
[----:B------:R-:W3:Y:S01]  /*55340*/  LDL.LU.64 R32, [R1+0x22f8] ;  /* 0x0022f80001207983 */ /* 0x000ee20000300a00 */
[----:B------:R-:W-:-:S02]  /*55350*/  IMAD.MOV.U32 R48, RZ, RZ, R57 ;  /* 0x000000ffff307224 */ /* 0x000fc400078e0039 */
[----:B------:R-:W-:Y:S02]  /*55360*/  IMAD.MOV.U32 R57, RZ, RZ, R39 ;  /* 0x000000ffff397224 */ /* 0x000fe400078e0027 */
[----:B------:R-:W-:Y:S02]  /*55370*/  IMAD.MOV.U32 R39, RZ, RZ, R60 ;  /* 0x000000ffff277224 */ /* 0x000fe400078e003c */
[----:B------:R-:W-:Y:S02]  /*55380*/  IMAD.MOV.U32 R56, RZ, RZ, R37 ;  /* 0x000000ffff387224 */ /* 0x000fe400078e0025 */
[----:B------:R-:W-:-:S03]  /*55390*/  IMAD.MOV.U32 R52, RZ, RZ, R36 ;  /* 0x000000ffff347224 */ /* 0x000fc600078e0024 */
[----:B----4-:R-:W-:Y:S01]  /*553a0*/  HMMA.16816.F32 R36, R4, R38, R8 ;  /* 0x000000260424723c */ /* 0x010fe20000001808 */
[----:B------:R-:W4:-:S15]  /*553b0*/  LDL.LU.64 R10, [R1+0x22f0] ;  /* 0x0022f000010a7983 */ /* 0x000f1e0000300a00 */
[----:B------:R-:W-:-:S07]  /*553c0*/  NOP ;  /* 0x0000000000007918 */ /* 0x000fce0000000000 */
[----:B------:R-:W-:Y:S04]  /*553d0*/  STL.64 [R1+0x6f0], R36 ;  /* 0x0006f02401007387 */ /* 0x000fe80000100a00 */
[----:B------:R2:W-:Y:S04]  /*553e0*/  STL.64 [R1+0x6f8], R38 ;  /* 0x0006f82601007387 */ /* 0x0005e80000100a00 */
[----:B------:R-:W4:Y:S01]  /*553f0*/  LDL.LU R28, [R1+0x310] ;  /* 0x00031000011c7983 */ /* 0x000f220000300800 */
[C---:B--2---:R-:W-:Y:S06]  /*55400*/  HMMA.16816.F32 R36, R4.reuse, R30, R24 ;  /* 0x0000001e0424723c */ /* 0x044fec0000001818 */
[----:B---3--:R-:W-:-:S15]  /*55410*/  HMMA.16816.F32 R24, R4, R58, R32 ;  /* 0x0000003a0418723c */ /* 0x008fde0000001820 */
[----:B------:R-:W-:-:S02]  /*55420*/  NOP ;  /* 0x0000000000007918 */ /* 0x000fc40000000000 */
[----:B------:R-:W-:Y:S04]  /*55430*/  STL.64 [R1+0x6b0], R36 ;  /* 0x0006b02401007387 */ /* 0x000fe80000100a00 */
[----:B------:R0:W-:Y:S04]  /*55440*/  STL.64 [R1+0x6b8], R38 ;  /* 0x0006b82601007387 */ /* 0x0001e80000100a00 */
[----:B------:R1:W-:Y:S04]  /*55450*/  STL.64 [R1+0x670], R24 ;  /* 0x0006701801007387 */ /* 0x0003e80000100a00 */
[----:B------:R-:W-:Y:S04]  /*55460*/  STL.64 [R1+0x678], R26 ;  /* 0x0006781a01007387 */ /* 0x000fe80000100a00 */
[----:B------:R-:W2:Y:S04]  /*55470*/  LDL.LU R29, [R1+0x314] ;  /* 0x00031400011d7983 */ /* 0x000ea80000300800 */
[----:B------:R-:W2:Y:S04]  /*55480*/  LDL.LU R30, [R1+0x318] ;  /* 0x00031800011e7983 */ /* 0x000ea80000300800 */
[----:B------:R-:W2:Y:S04]  /*55490*/  LDL.LU R31, [R1+0x31c] ;  /* 0x00031c00011f7983 */ /* 0x000ea80000300800 */
[----:B------:R-:W4:Y:S04]  /*554a0*/  LDL.LU R32, [R1+0x320] ;  /* 0x0003200001207983 */ /* 0x000f280000300800 */
[----:B------:R-:W4:Y:S04]  /*554b0*/  LDL.LU R33, [R1+0x324] ;  /* 0x0003240001217983 */ /* 0x000f280000300800 */
[----:B------:R-:W4:Y:S04]  /*554c0*/  LDL.LU R34, [R1+0x328] ;  /* 0x0003280001227983 */ /* 0x000f280000300800 */
[----:B------:R-:W4:Y:S01]  /*554d0*/  LDL.LU R35, [R1+0x32c] ;  /* 0x00032c0001237983 */ /* 0x000f220000300800 */
[C---:B0-----:R-:W-:Y:S03]  /*554e0*/  HMMA.16816.F32 R36, R4.reuse, R54, R40 ;  /* 0x000000360424723c */ /* 0x041fe60000001828 */
[----:B------:R-:W-:Y:S04]  /*554f0*/  STL.64 [R1+0x2280], R58 ;  /* 0x0022803a01007387 */ /* 0x000fe80000100a00 */
[----:B------:R0:W-:Y:S04]  /*55500*/  STL.64 [R1+0x2278], R56 ;  /* 0x0022783801007387 */ /* 0x0001e80000100a00 */
[----:B-1----:R-:W3:Y:S01]  /*55510*/  LDL.LU R24, [R1+0x300] ;  /* 0x0003000001187983 */ /* 0x002ee20000300800 */
[C---:B0-----:R-:W-:Y:S11]  /*55520*/  HMMA.16816.F32 R56, R4.reuse, R50, R44 ;  /* 0x000000320438723c */ /* 0x041ff6000000182c */
[----:B------:R0:W-:Y:S04]  /*55530*/  STL.64 [R1+0x640], R36 ;  /* 0x0006402401007387 */ /* 0x0001e80000100a00 */
[----:B------:R1:W-:Y:S04]  /*55540*/  STL.64 [R1+0x648], R38 ;  /* 0x0006482601007387 */ /* 0x0003e80000100a00 */
[----:B------:R-:W3:Y:S04]  /*55550*/  LDL.LU R25, [R1+0x304] ;  /* 0x0003040001197983 */ /* 0x000ee80000300800 */
[----:B------:R-:W3:Y:S04]  /*55560*/  LDL.LU R26, [R1+0x308] ;  /* 0x00030800011a7983 */ /* 0x000ee80000300800 */
[----:B------:R-:W3:Y:S04]  /*55570*/  LDL.LU R27, [R1+0x30c] ;  /* 0x00030c00011b7983 */ /* 0x000ee80000300800 */
[----:B0-----:R-:W3:Y:S04]  /*55580*/  LDL.LU R36, [R1+0x2e0] ;  /* 0x0002e00001247983 */ /* 0x001ee80000300800 */
[----:B------:R-:W3:Y:S04]  /*55590*/  LDL.LU R37, [R1+0x2e4] ;  /* 0x0002e40001257983 */ /* 0x000ee80000300800 */
[----:B-1----:R-:W3:Y:S04]  /*555a0*/  LDL.LU R38, [R1+0x2e8] ;  /* 0x0002e80001267983 */ /* 0x002ee80000300800 */
[----:B------:R-:W3:Y:S04]  /*555b0*/  LDL.LU R39, [R1+0x2ec] ;  /* 0x0002ec0001277983 */ /* 0x000ee80000300800 */
[----:B------:R-:W3:Y:S04]  /*555c0*/  LDL.LU R40, [R1+0x2f0] ;  /* 0x0002f00001287983 */ /* 0x000ee80000300800 */
[----:B------:R-:W3:Y:S04]  /*555d0*/  LDL.LU R41, [R1+0x2f4] ;  /* 0x0002f40001297983 */ /* 0x000ee80000300800 */
[----:B------:R-:W3:Y:S04]  /*555e0*/  LDL.LU R42, [R1+0x2f8] ;  /* 0x0002f800012a7983 */ /* 0x000ee80000300800 */
[----:B------:R-:W3:Y:S04]  /*555f0*/  LDL.LU R43, [R1+0x2fc] ;  /* 0x0002fc00012b7983 */ /* 0x000ee80000300800 */
[----:B------:R0:W-:Y:S04]  /*55600*/  STL.64 [R1+0x2270], R54 ;  /* 0x0022703601007387 */ /* 0x0001e80000100a00 */
[----:B------:R-:W-:Y:S04]  /*55610*/  STL.64 [R1+0x2268], R52 ;  /* 0x0022683401007387 */ /* 0x000fe80000100a00 */
[----:B0-----:R-:W3:Y:S04]  /*55620*/  LDL.LU.64 R54, [R1+0x58] ;  /* 0x0000580001367983 */ /* 0x001ee80000300a00 */
[----:B------:R-:W3:Y:S04]  /*55630*/  LDL.LU R44, [R1+0x240] ;  /* 0x00024000012c7983 */ /* 0x000ee80000300800 */
[----:B------:R-:W-:Y:S04]  /*55640*/  STL.64 [R1+0x5d0], R56 ;  /* 0x0005d03801007387 */ /* 0x000fe80000100a00 */
[----:B------:R0:W-:Y:S04]  /*55650*/  STL.64 [R1+0x5d8], R58 ;  /* 0x0005d83a01007387 */ /* 0x0001e80000100a00 */
[----:B------:R-:W3:Y:S04]  /*55660*/  LDL.LU R45, [R1+0x244] ;  /* 0x00024400012d7983 */ /* 0x000ee80000300800 */
[----:B------:R-:W3:Y:S04]  /*55670*/  LDL.LU R46, [R1+0x248] ;  /* 0x00024800012e7983 */ /* 0x000ee80000300800 */
[----:B------:R-:W3:Y:S04]  /*55680*/  LDL.LU R47, [R1+0x24c] ;  /* 0x00024c00012f7983 */ /* 0x000ee80000300800 */
[----:B0-----:R-:W3:Y:S04]  /*55690*/  LDL.LU.64 R58, [R1+0x48] ;  /* 0x00004800013a7983 */ /* 0x001ee80000300a00 */
[----:B------:R-:W-:Y:S04]  /*556a0*/  STL.64 [R1+0x2260], R50 ;  /* 0x0022603201007387 */ /* 0x000fe80000100a00 */
[----:B------:R0:W-:Y:S04]  /*556b0*/  STL.64 [R1+0x2258], R48 ;  /* 0x0022583001007387 */ /* 0x0001e80000100a00 */
[----:B0-----:R-:W3:Y:S04]  /*556c0*/  LDL.LU R48, [R1+0x260] ;  /* 0x0002600001307983 */ /* 0x001ee80000300800 */
[----:B------:R-:W3:Y:S04]  /*556d0*/  LDL.LU R49, [R1+0x264] ;  /* 0x0002640001317983 */ /* 0x000ee80000300800 */
[----:B------:R-:W3:Y:S04]  /*556e0*/  LDL.LU R50, [R1+0x268] ;  /* 0x0002680001327983 */ /* 0x000ee80000300800 */
[----:B------:R-:W3:Y:S01]  /*556f0*/  LDL.LU R51, [R1+0x26c] ;  /* 0x00026c0001337983 */ /* 0x000ee20000300800 */
[----:B----4-:R-:W-:-:S15]  /*55700*/  HMMA.16816.F32 R32, R4, R10, R32 ;  /* 0x0000000a0420723c */ /* 0x010fde0000001820 */
        /* <DEDUP_REMOVED lines=9> */
[----:B0-----:R-:W3:Y:S04]  /*557a0*/  LDL.LU.64 R30, [R1+0x22d8] ;  /* 0x0022d800011e7983 */ /* 0x001ee80000300a00 */
[----:B------:R-:W2:Y:S04]  /*557b0*/  LDL.LU.64 R28, [R1+0x22d0] ;  /* 0x0022d000011c7983 */ /* 0x000ea80000300a00 */
[----:B------:R-:W-:Y:S04]  /*557c0*/  STL.64 [R1+0x2248], R34 ;  /* 0x0022482201007387 */ /* 0x000fe80000100a00 */
[----:B----4-:R0:W-:Y:S04]  /*557d0*/  STL.64 [R1+0x2240], R32 ;  /* 0x0022402001007387 */ /* 0x0101e80000100a00 */
[----:B0-----:R-:W4:Y:S04]  /*557e0*/  LDL.LU R32, [R1+0x2d0] ;  /* 0x0002d00001207983 */ /* 0x001f280000300800 */
[----:B------:R-:W4:Y:S04]  /*557f0*/  LDL.LU R33, [R1+0x2d4] ;  /* 0x0002d40001217983 */ /* 0x000f280000300800 */
[----:B------:R-:W4:Y:S04]  /*55800*/  LDL.LU R34, [R1+0x2d8] ;  /* 0x0002d80001227983 */ /* 0x000f280000300800 */
        /* <DEDUP_REMOVED lines=18> */
[----:B------:R0:W-:Y:S02]  /*55930*/  STL.64 [R1+0x2288], R26 ;  /* 0x0022881a01007387 */ /* 0x0001e40000100a00 */
[----:B0-----:R-:W-:-:S15]  /*55940*/  HMMA.16816.F32 R24, R4, R22, R36 ;  /* 0x000000160418723c */ /* 0x001fde0000001824 */
[----:B------:R-:W-:-:S08]  /*55950*/  NOP ;  /* 0x0000000000007918 */ /* 0x000fd00000000000 */
[----:B------:R-:W-:Y:S01]  /*55960*/  STL.64 [R1+0x4a0], R24 ;  /* 0x0004a01801007387 */ /* 0x000fe20000100a00 */
[----:B------:R-:W-:-:S03]  /*55970*/  IMAD.MOV.U32 R39, RZ, RZ, R26 ;  /* 0x000000ffff277224 */ /* 0x000fc600078e001a */
[----:B------:R4:W-:Y:S01]  /*55980*/  STL.64 [R1+0x4a8], R26 ;  /* 0x0004a81a01007387 */ /* 0x0009e20000100a00 */
[----:B------:R-:W-:Y:S02]  /*55990*/  IMAD.MOV.U32 R38, RZ, RZ, R24 ;  /* 0x000000ffff267224 */ /* 0x000fe400078e0018 */
[C---:B----4-:R-:W-:Y:S06]  /*559a0*/  HMMA.16816.F32 R24, R4.reuse, R18, R32 ;  /* 0x000000120418723c */ /* 0x050fec0000001820 */
[----:B------:R-:W-:Y:S01]  /*559b0*/  HMMA.16816.F32 R4, R4, R14, R48 ;  /* 0x0000000e0404723c */ /* 0x000fe20000001830 */
[----:B------:R-:W-:Y:S04]  /*559c0*/  STL.64 [R1+0x2250], R38 ;  /* 0x0022502601007387 */ /* 0x000fe80000100a00 */
[----:B------:R-:W-:-:S12]  /*559d0*/  STL.64 [R1+0x22a0], R18 ;  /* 0x0022a01201007387 */ /* 0x000fd80000100a00 */
[----:B------:R-:W-:Y:S04]  /*559e0*/  STL.64 [R1+0x470], R24 ;  /* 0x0004701801007387 */ /* 0x000fe80000100a00 */
[----:B------:R-:W-:Y:S04]  /*559f0*/  STL.64 [R1+0x478], R26 ;  /* 0x0004781a01007387 */ /* 0x000fe80000100a00 */
[----:B------:R-:W3:Y:S04]  /*55a00*/  LDL.LU R32, [R1+0x230] ;  /* 0x0002300001207983 */ /* 0x000ee80000300800 */
[----:B------:R-:W-:Y:S04]  /*55a10*/  STL.64 [R1+0x3d0], R4 ;  /* 0x0003d00401007387 */ /* 0x000fe80000100a00 */
[----:B------:R2:W-:Y:S04]  /*55a20*/  STL.64 [R1+0x3d8], R6 ;  /* 0x0003d80601007387 */ /* 0x0005e80000100a00 */
[----:B------:R-:W3:Y:S04]  /*55a30*/  LDL.LU R33, [R1+0x234] ;  /* 0x0002340001217983 */ /* 0x000ee80000300800 */
[----:B------:R-:W3:Y:S04]  /*55a40*/  LDL.LU R34, [R1+0x238] ;  /* 0x0002380001227983 */ /* 0x000ee80000300800 */
[----:B------:R-:W3:Y:S04]  /*55a50*/  LDL.LU.64 R50, [R1+0x38] ;  /* 0x0000380001327983 */ /* 0x000ee80000300a00 */
[----:B------:R-:W-:Y:S01]  /*55a60*/  STL.64 [R1+0x22b0], R14 ;  /* 0x0022b00e01007387 */ /* 0x000fe20000100a00 */
[----:B------:R-:W-:-:S02]  /*55a70*/  IMAD.MOV.U32 R35, RZ, RZ, R61 ;  /* 0x000000ffff237224 */ /* 0x000fc400078e003d */
[----:B------:R-:W-:Y:S02]  /*55a80*/  IMAD.MOV.U32 R21, RZ, RZ, R54 ;  /* 0x000000ffff157224 */ /* 0x000fe400078e0036 */
[----:B------:R-:W-:Y:S01]  /*55a90*/  IMAD.MOV.U32 R20, RZ, RZ, R55 ;  /* 0x000000ffff147224 */ /* 0x000fe200078e0037 */
[----:B--2---:R-:W-:-:S15]  /*55aa0*/  HMMA.16816.F32 R4, R40, R54, R28 ;  /* 0x000000362804723c */ /* 0x004fde000000181c */
[----:B------:R-:W-:-:S08]  /*55ab0*/  NOP ;  /* 0x0000000000007918 */ /* 0x000fd00000000000 */
[----:B------:R-:W-:Y:S04]  /*55ac0*/  STL.64 [R1+0x7e0], R4 ;  /* 0x0007e00401007387 */ /* 0x000fe80000100a00 */
[----:B------:R0:W-:Y:S01]  /*55ad0*/  STL.64 [R1+0x7e8], R6 ;  /* 0x0007e80601007387 */ /* 0x0001e20000100a00 */
[----:B------:R-:W-:Y:S02]  /*55ae0*/  IMAD.MOV.U32 R61, RZ, RZ, R4 ;  /* 0x000000ffff3d7224 */ /* 0x000fe400078e0004 */
[----:B0-----:R-:W-:Y:S01]  /*55af0*/  HMMA.16816.F32 R4, R40, R58, R44 ;  /* 0x0000003a2804723c */ /* 0x001fe2000000182c */
[----:B------:R0:W-:Y:S04]  /*55b00*/  STL.64 [R1+0x2298], R22 ;  /* 0x0022981601007387 */ /* 0x0001e80000100a00 */
[----:B------:R-:W-:Y:S02]  /*55b10*/  STL.64 [R1+0x2290], R20 ;  /* 0x0022901401007387 */ /* 0x000fe40000100a00 */
[----:B------:R-:W-:Y:S01]  /*55b20*/  MOV R45, R58 ;  /* 0x0000003a002d7202 */ /* 0x000fe20000000f00 */
[----:B------:R-:W-:-:S15]  /*55b30*/  IMAD.MOV.U32 R44, RZ, RZ, R59 ;  /* 0x000000ffff2c7224 */ /* 0x000fde00078e003b */
[----:B------:R-:W-:Y:S04]  /*55b40*/  STL.64 [R1+0x7b0], R4 ;  /* 0x0007b00401007387 */ /* 0x000fe80000100a00 */
[----:B------:R3:W-:Y:S04]  /*55b50*/  STL.64 [R1+0x7b8], R6 ;  /* 0x0007b80601007387 */ /* 0x0007e80000100a00 */
[----:B------:R-:W-:Y:S04]  /*55b60*/  STL.64 [R1+0x22a8], R44 ;  /* 0x0022a82c01007387 */ /* 0x000fe80000100a00 */
        /* <DEDUP_REMOVED lines=8> */
[----:B------:R-:W4:Y:S04]  /*55bf0*/  LDL.LU.64 R46, [R1+0x28] ;  /* 0x00002800012e7983 */ /* 0x000f280000300a00 */
[----:B------:R-:W2:Y:S04]  /*55c00*/  LDL.LU R16, [R1+0x210] ;  /* 0x0002100001107983 */ /* 0x000ea80000300800 */
[----:B------:R-:W2:Y:S04]  /*55c10*/  LDL.LU R17, [R1+0x214] ;  /* 0x0002140001117983 */ /* 0x000ea80000300800 */
[----:B------:R-:W2:Y:S04]  /*55c20*/  LDL.LU R18, [R1+0x218] ;  /* 0x0002180001127983 */ /* 0x000ea80000300800 */
[----:B------:R-:W2:Y:S04]  /*55c30*/  LDL.LU R19, [R1+0x21c] ;  /* 0x00021c0001137983 */ /* 0x000ea80000300800 */
[----:B0-----:R-:W2:Y:S04]  /*55c40*/  LDL.LU.64 R22, [R1+0x18] ;  /* 0x0000180001167983 */ /* 0x001ea80000300a00 */
[----:B------:R-:W2:Y:S04]  /*55c50*/  LDL.LU.64 R58, [R1+0x8] ;  /* 0x00000800013a7983 */ /* 0x000ea80000300a00 */
[----:B------:R-:W2:Y:S04]  /*55c60*/  LDL.LU R52, [R1+0x1f0] ;  /* 0x0001f00001347983 */ /* 0x000ea80000300800 */
[----:B------:R-:W2:Y:S04]  /*55c70*/  LDL.LU R53, [R1+0x1f4] ;  /* 0x0001f40001357983 */ /* 0x000ea80000300800 */
[----:B------:R-:W2:Y:S01]  /*55c80*/  LDL.LU R54, [R1+0x1f8] ;  /* 0x0001f80001367983 */ /* 0x000ea20000300800 */
[----:B---3--:R-:W-:Y:S03]  /*55c90*/  HMMA.16816.F32 R4, R40, R50, R32 ;  /* 0x000000322804723c */ /* 0x008fe60000001820 */
[----:B------:R-:W3:Y:S03]  /*55ca0*/  LDL.LU R55, [R1+0x1fc] ;  /* 0x0001fc0001377983 */ /* 0x000ee60000300800 */
[----:B------:R-:W-:-:S02]  /*55cb0*/  IMAD.MOV.U32 R9, RZ, RZ, R50 ;  /* 0x000000ffff097224 */ /* 0x000fc400078e0032 */
[----:B------:R-:W-:-:S15]  /*55cc0*/  IMAD.MOV.U32 R8, RZ, RZ, R51 ;  /* 0x000000ffff087224 */ /* 0x000fde00078e0033 */
[----:B------:R0:W-:Y:S04]  /*55cd0*/  STL.64 [R1+0x760], R4 ;  /* 0x0007600401007387 */ /* 0x0001e80000100a00 */
[----:B------:R1:W-:Y:S04]  /*55ce0*/  STL.64 [R1+0x768], R6 ;  /* 0x0007680601007387 */ /* 0x0003e80000100a00 */
[----:B------:R-:W3:Y:S04]  /*55cf0*/  LDL.LU R48, [R1+0x1e0] ;  /* 0x0001e00001307983 */ /* 0x000ee80000300800 */
        /* <DEDUP_REMOVED lines=19> */
[C---:B----4-:R-:W-:Y:S06]  /*55e30*/  HMMA.16816.F32 R12, R40.reuse, R46, R12 ;  /* 0x0000002e280c723c */ /* 0x050fec000000180c */
[C---:B--2---:R-:W-:Y:S06]  /*55e40*/  HMMA.16816.F32 R16, R40.reuse, R22, R16 ;  /* 0x000000162810723c */ /* 0x044fec0000001810 */
[----:B------:R-:W-:Y:S11]  /*55e50*/  HMMA.16816.F32 R24, R40, R58, R24 ;  /* 0x0000003a2818723c */ /* 0x000ff60000001818 */
[----:B------:R-:W-:Y:S04]  /*55e60*/  STL.64 [R1+0x740], R12 ;  /* 0x0007400c01007387 */ /* 0x000fe80000100a00 */
[----:B------:R0:W-:Y:S04]  /*55e70*/  STL.64 [R1+0x748], R14 ;  /* 0x0007480e01007387 */ /* 0x0001e80000100a00 */
[----:B0-----:R-:W2:Y:S04]  /*55e80*/  LDL.LU.64 R14, [R1+0x22b0] ;  /* 0x0022b000010e7983 */ /* 0x001ea80000300a00 */
[----:B------:R-:W4:Y:S04]  /*55e90*/  LDL.LU.64 R44, [R1+0x22a8] ;  /* 0x0022a800012c7983 */ /* 0x000f280000300a00 */
[----:B------:R0:W-:Y:S04]  /*55ea0*/  STL.64 [R1+0x700], R16 ;  /* 0x0007001001007387 */ /* 0x0001e80000100a00 */
[----:B------:R1:W-:Y:S01]  /*55eb0*/  STL.64 [R1+0x708], R18 ;  /* 0x0007081201007387 */ /* 0x0003e20000100a00 */
[----:B0-----:R-:W-:-:S03]  /*55ec0*/  IMAD.MOV.U32 R17, RZ, RZ, R22 ;  /* 0x000000ffff117224 */ /* 0x001fc600078e0016 */
[----:B-1----:R-:W2:Y:S01]  /*55ed0*/  LDL.LU.64 R18, [R1+0x22a0] ;  /* 0x0022a00001127983 */ /* 0x002ea20000300a00 */
[----:B------:R-:W-:-:S03]  /*55ee0*/  IMAD.MOV.U32 R16, RZ, RZ, R23 ;  /* 0x000000ffff107224 */ /* 0x000fc600078e0017 */
[----:B------:R-:W4:Y:S04]  /*55ef0*/  LDL.LU.64 R22, [R1+0x2298] ;  /* 0x0022980001167983 */ /* 0x000f280000300a00 */
[----:B------:R-:W4:Y:S04]  /*55f00*/  LDL.LU.64 R20, [R1+0x2290] ;  /* 0x0022900001147983 */ /* 0x000f280000300a00 */
[----:B------:R0:W-:Y:S04]  /*55f10*/  STL.64 [R1+0x6c0], R24 ;  /* 0x0006c01801007387 */ /* 0x0001e80000100a00 */
[----:B------:R1:W-:Y:S01]  /*55f20*/  STL.64 [R1+0x6c8], R26 ;  /* 0x0006c81a01007387 */ /* 0x0003e20000100a00 */
[----:B0-----:R-:W-:-:S03]  /*55f30*/  IMAD.MOV.U32 R25, RZ, RZ, R58 ;  /* 0x000000ffff197224 */ /* 0x001fc600078e003a */
[----:B-1----:R-:W4:Y:S01]  /*55f40*/  LDL.LU.64 R26, [R1+0x2288] ;  /* 0x00228800011a7983 */ /* 0x002f220000300a00 */
[----:B------:R-:W-:-:S03]  /*55f50*/  IMAD.MOV.U32 R24, RZ, RZ, R59 ;  /* 0x000000ffff187224 */ /* 0x000fc600078e003b */
[----:B------:R-:W3:Y:S04]  /*55f60*/  LDL.LU.64 R58, [R1+0x2280] ;  /* 0x00228000013a7983 */ /* 0x000ee80000300a00 */
[----:B------:R-:W2:Y:S01]  /*55f70*/  LDL.LU.64 R56, [R1+0x2278] ;  /* 0x0022780001387983 */ /* 0x000ea20000300a00 */
[----:B---3--:R-:W-:-:S15]  /*55f80*/  HMMA.16816.F32 R52, R40, R58, R52 ;  /* 0x0000003a2834723c */ /* 0x008fde0000001834 */
[----:B------:R-:W-:-:S08]  /*55f90*/  NOP ;  /* 0x0000000000007918 */ /* 0x000fd00000000000 */
[----:B------:R-:W-:Y:S04]  /*55fa0*/  STL.64 [R1+0x690], R52 ;  /* 0x0006903401007387 */ /* 0x000fe80000100a00 */
[----:B------:R0:W-:Y:S04]  /*55fb0*/  STL.64 [R1+0x698], R54 ;  /* 0x0006983601007387 */ /* 0x0001e80000100a00 */
[----:B0-----:R-:W3:Y:S04]  /*55fc0*/  LDL.LU.64 R54, [R1+0x2270] ;  /* 0x0022700001367983 */ /* 0x001ee80000300a00 */
[----:B------:R-:W4:Y:S04]  /*55fd0*/  LDL.LU.64 R52, [R1+0x2268] ;  /* 0x0022680001347983 */ /* 0x000f280000300a00 */
        /* <DEDUP_REMOVED lines=10> */
[----:B0-----:R-:W3:Y:S04]  /*56080*/  LDL.LU.64 R50, [R1+0x2260] ;  /* 0x0022600001327983 */ /* 0x001ee80000300a00 */
[----:B------:R-:W2:Y:S01]  /*56090*/  LDL.LU.64 R48, [R1+0x2258] ;  /* 0x0022580001307983 */ /* 0x000ea20000300a00 */
[C---:B------:R-:W-:Y:S03]  /*560a0*/  HMMA.16816.F32 R32, R40.reuse, R10, R32 ;  /* 0x0000000a2820723c */ /* 0x040fe60000001820 */
        /* <DEDUP_REMOVED lines=16> */
[----:B------:R-:W2:Y:S04]  /*561b0*/  LDL.LU R51, [R1+0x1ac] ;  /* 0x0001ac0001337983 */ /* 0x000ea80000300800 */
[----:B------:R-:W-:Y:S04]  /*561c0*/  STL.64 [R1+0x5b0], R32 ;  /* 0x0005b02001007387 */ /* 0x000fe80000100a00 */
[----:B------:R0:W-:Y:S04]  /*561d0*/  STL.64 [R1+0x5b8], R34 ;  /* 0x0005b82201007387 */ /* 0x0001e80000100a00 */
[----:B0-----:R-:W4:Y:S04]  /*561e0*/  LDL.LU.64 R34, [R1+0x2248] ;  /* 0x0022480001227983 */ /* 0x001f280000300a00 */
[----:B------:R-:W3:Y:S04]  /*561f0*/  LDL.LU.64 R32, [R1+0x2240] ;  /* 0x0022400001207983 */ /* 0x000ee80000300a00 */
[----:B------:R-:W-:Y:S01]  /*56200*/  STL.64 [R1+0x21a8], R10 ;  /* 0x0021a80a01007387 */ /* 0x000fe20000100a00 */
[----:B----4-:R-:W-:-:S15]  /*56210*/  HMMA.16816.F32 R28, R40, R34, R28 ;  /* 0x00000022281c723c */ /* 0x010fde000000181c */
[----:B------:R-:W-:-:S08]  /*56220*/  NOP ;  /* 0x0000000000007918 */ /* 0x000fd00000000000 */
[----:B------:R-:W-:Y:S04]  /*56230*/  STL.64 [R1+0x570], R28 ;  /* 0x0005701c01007387 */ /* 0x000fe80000100a00 */
[----:B------:R0:W-:Y:S04]  /*56240*/  STL.64 [R1+0x578], R30 ;  /* 0x0005781e01007387 */ /* 0x0001e80000100a00 */
[----:B0-----:R-:W2:Y:S04]  /*56250*/  LDL.LU.64 R30, [R1+0x2238] ;  /* 0x00223800011e7983 */ /* 0x001ea80000300a00 */
[----:B------:R-:W4:Y:S04]  /*56260*/  LDL.LU.64 R28, [R1+0x2230] ;  /* 0x00223000011c7983 */ /* 0x000f280000300a00 */
[----:B------:R-:W-:Y:S04]  /*56270*/  STL.64 [R1+0x21a0], R34 ;  /* 0x0021a02201007387 */ /* 0x000fe80000100a00 */
[----:B---3--:R2:W-:Y:S01]  /*56280*/  STL.64 [R1+0x2198], R32 ;  /* 0x0021982001007387 */ /* 0x0085e20000100a00 */
[----:B------:R-:W-:-:S15]  /*56290*/  HMMA.16816.F32 R4, R40, R18, R4 ;  /* 0x000000122804723c */ /* 0x000fde0000001804 */
[----:B------:R-:W-:-:S09]  /*562a0*/  NOP ;  /* 0x0000000000007918 */ /* 0x000fd20000000000 */
[----:B------:R-:W-:Y:S01]  /*562b0*/  IMAD.MOV.U32 R36, RZ, RZ, R4 ;  /* 0x000000ffff247224 */ /* 0x000fe200078e0004 */
[C---:B--2---:R-:W-:Y:S06]  /*562c0*/  HMMA.16816.F32 R32, R40.reuse, R30, R48 ;  /* 0x0000001e2820723c */ /* 0x044fec0000001830 */
[----:B------:R-:W-:Y:S04]  /*562d0*/  STL.64 [R1+0x2188], R30 ;  /* 0x0021881e01007387 */ /* 0x000fe80000100a00 */
[----:B----4-:R0:W-:Y:S02]  /*562e0*/  STL.64 [R1+0x2180], R28 ;  /* 0x0021801c01007387 */ /* 0x0101e40000100a00 */
[C---:B0-----:R-:W-:Y:S11]  /*562f0*/  HMMA.16816.F32 R28, R40.reuse, R22, R56 ;  /* 0x00000016281c723c */ /* 0x041ff60000001838 */
[----:B------:R-:W-:Y:S04]  /*56300*/  STL.64 [R1+0x530], R32 ;  /* 0x0005302001007387 */ /* 0x000fe80000100a00 */
[----:B------:R0:W-:Y:S02]  /*56310*/  STL.64 [R1+0x538], R34 ;  /* 0x0005382201007387 */ /* 0x0001e40000100a00 */
[----:B0-----:R-:W-:Y:S06]  /*56320*/  HMMA.16816.F32 R32, R40, R26, R52 ;  /* 0x0000001a2820723c */ /* 0x001fec0000001834 */
[----:B------:R-:W-:-:S15]  /*56330*/  STL.64 [R1+0x2218], R26 ;  /* 0x0022181a01007387 */ /* 0x000fde0000100a00 */
[----:B------:R-:W-:-:S02]  /*56340*/  NOP ;  /* 0x0000000000007918 */ /* 0x000fc40000000000 */
[----:B------:R-:W-:Y:S04]  /*56350*/  STL.64 [R1+0x500], R32 ;  /* 0x0005002001007387 */ /* 0x000fe80000100a00 */
[----:B------:R-:W-:Y:S04]  /*56360*/  STL.64 [R1+0x508], R34 ;  /* 0x0005082201007387 */ /* 0x000fe80000100a00 */
[----:B------:R-:W-:Y:S04]  /*56370*/  STL.64 [R1+0x2178], R22 ;  /* 0x0021781601007387 */ /* 0x000fe80000100a00 */
[----:B------:R-:W-:Y:S04]  /*56380*/  STL.64 [R1+0x4c0], R28 ;  /* 0x0004c01c01007387 */ /* 0x000fe80000100a00 */
[----:B------:R-:W-:Y:S04]  /*56390*/  STL.64 [R1+0x4c8], R30 ;  /* 0x0004c81e01007387 */ /* 0x000fe80000100a00 */
[----:B------:R0:W-:Y:S04]  /*563a0*/  STL.64 [R1+0x480], R4 ;  /* 0x0004800401007387 */ /* 0x0001e80000100a00 */
[----:B------:R1:W-:Y:S04]  /*563b0*/  STL.64 [R1+0x488], R6 ;  /* 0x0004880601007387 */ /* 0x0003e80000100a00 */
        /* <DEDUP_REMOVED lines=9> */
[----:B---3--:R-:W-:Y:S04]  /*56450*/  STL.64 [R1+0x2200], R6 ;  /* 0x0022000601007387 */ /* 0x008fe80000100a00 */
[----:B--2---:R-:W-:Y:S04]  /*56460*/  STL.64 [R1+0x21f8], R4 ;  /* 0x0021f80401007387 */ /* 0x004fe80000100a00 */
[----:B------:R-:W-:Y:S04]  /*56470*/  STL.64 [R1+0x2160], R38 ;  /* 0x0021602601007387 */ /* 0x000fe80000100a00 */
[----:B------:R0:W-:Y:S04]  /*56480*/  STL [R1+0x2158], R36 ;  /* 0x0021582401007387 */ /* 0x0001e80000100800 */
        /* <DEDUP_REMOVED lines=12> */
[----:B------:R-:W-:-:S02]  /*56550*/  IMAD.MOV.U32 R31, RZ, RZ, R20 ;  /* 0x000000ffff1f7224 */ /* 0x000fc400078e0014 */
[----:B------:R-:W-:Y:S01]  /*56560*/  IMAD.MOV.U32 R30, RZ, RZ, R21 ;  /* 0x000000ffff1e7224 */ /* 0x000fe200078e0015 */
[----:B------:R-:W4:Y:S04]  /*56570*/  LDL.LU R20, [R1+0x150] ;  /* 0x0001500001147983 */ /* 0x000f280000300800 */
[----:B------:R-:W4:Y:S04]  /*56580*/  LDL.LU R21, [R1+0x154] ;  /* 0x0001540001157983 */ /* 0x000f280000300800 */
[----:B------:R-:W4:Y:S04]  /*56590*/  LDL.LU R22, [R1+0x158] ;  /* 0x0001580001167983 */ /* 0x000f280000300800 */
[----:B------:R-:W4:Y:S01]  /*565a0*/  LDL.LU R23, [R1+0x15c] ;  /* 0x00015c0001177983 */ /* 0x000f220000300800 */
[----:B------:R-:W-:-:S02]  /*565b0*/  IMAD.MOV.U32 R51, RZ, RZ, R16 ;  /* 0x000000ffff337224 */ /* 0x000fc400078e0010 */
[----:B------:R-:W-:Y:S02]  /*565c0*/  IMAD.MOV.U32 R50, RZ, RZ, R17 ;  /* 0x000000ffff327224 */ /* 0x000fe400078e0011 */
[----:B------:R-:W-:Y:S02]  /*565d0*/  IMAD.MOV.U32 R59, RZ, RZ, R24 ;  /* 0x000000ffff3b7224 */ /* 0x000fe400078e0018 */
        /* <DEDUP_REMOVED lines=8> */
[----:B------:R-:W3:Y:S01]  /*56660*/  LDL.LU R25, [R1+0x134] ;  /* 0x0001340001197983 */ /* 0x000ee20000300800 */
[----:B----4-:R-:W-:Y:S03]  /*56670*/  HMMA.16816.F32 R44, R40, R14, R44 ;  /* 0x0000000e282c723c */ /* 0x010fe6000000182c */
[----:B------:R-:W3:Y:S04]  /*56680*/  LDL.LU R26, [R1+0x138] ;  /* 0x00013800011a7983 */ /* 0x000ee80000300800 */
[----:B------:R-:W3:Y:S04]  /*56690*/  LDL.LU R27, [R1+0x13c] ;  /* 0x00013c00011b7983 */ /* 0x000ee80000300800 */
[----:B0-----:R-:W4:Y:S04]  /*566a0*/  LDL.LU R36, [R1+0x120] ;  /* 0x0001200001247983 */ /* 0x001f280000300800 */
[----:B------:R-:W4:Y:S04]  /*566b0*/  LDL.LU R37, [R1+0x124] ;  /* 0x0001240001257983 */ /* 0x000f280000300800 */
[----:B------:R-:W4:Y:S04]  /*566c0*/  LDL.LU R38, [R1+0x128] ;  /* 0x0001280001267983 */ /* 0x000f280000300800 */
[----:B------:R-:W4:Y:S04]  /*566d0*/  LDL.LU R39, [R1+0x12c] ;  /* 0x00012c0001277983 */ /* 0x000f280000300800 */
[----:B------:R-:W2:Y:S04]  /*566e0*/  LDL.LU R52, [R1+0x100] ;  /* 0x0001000001347983 */ /* 0x000ea80000300800 */
[----:B------:R-:W2:Y:S04]  /*566f0*/  LDL.LU R53, [R1+0x104] ;  /* 0x0001040001357983 */ /* 0x000ea80000300800 */
[----:B------:R-:W2:Y:S04]  /*56700*/  LDL.LU R54, [R1+0x108] ;  /* 0x0001080001367983 */ /* 0x000ea80000300800 */
[----:B------:R-:W2:Y:S04]  /*56710*/  LDL.LU R55, [R1+0x10c] ;  /* 0x00010c0001377983 */ /* 0x000ea80000300800 */
[----:B------:R-:W-:Y:S01]  /*56720*/  STL.64 [R1+0x3e0], R44 ;  /* 0x0003e02c01007387 */ /* 0x000fe20000100a00 */
[----:B------:R-:W-:-:S03]  /*56730*/  IMAD.MOV.U32 R41, RZ, RZ, R46 ;  /* 0x000000ffff297224 */ /* 0x000fc600078e002e */
[----:B------:R0:W-:Y:S01]  /*56740*/  STL.64 [R1+0x3e8], R46 ;  /* 0x0003e82e01007387 */ /* 0x0001e20000100a00 */
[----:B------:R-:W-:-:S03]  /*56750*/  IMAD.MOV.U32 R40, RZ, RZ, R44 ;  /* 0x000000ffff287224 */ /* 0x000fc600078e002c */
[----:B0-----:R-:W3:Y:S04]  /*56760*/  LDL.LU.64 R46, [R1+0x2228] ;  /* 0x00222800012e7983 */ /* 0x001ee80000300a00 */
[----:B------:R-:W3:Y:S01]  /*56770*/  LDL.LU.64 R44, [R1+0x2220] ;  /* 0x00222000012c7983 */ /* 0x000ee20000300a00 */
[----:B------:R-:W-:Y:S02]  /*56780*/  IMAD.MOV.U32 R42, RZ, RZ, R9 ;  /* 0x000000ffff2a7224 */ /* 0x000fe400078e0009 */
[----:B------:R-:W-:Y:S01]  /*56790*/  IMAD.MOV.U32 R43, RZ, RZ, R8 ;  /* 0x000000ffff2b7224 */ /* 0x000fe200078e0008 */
[----:B------:R0:W-:Y:S01]  /*567a0*/  STL.64 [R1+0x2170], R40 ;  /* 0x0021702801007387 */ /* 0x0001e20000100a00 */
[----:B------:R-:W-:Y:S01]  /*567b0*/  IMAD.MOV.U32 R6, RZ, RZ, R13 ;  /* 0x000000ffff067224 */ /* 0x000fe200078e000d */
[----:B------:R-:W-:-:S02]  /*567c0*/  MOV R7, R12 ;  /* 0x0000000c00077202 */ /* 0x000fc40000000f00 */
[----:B------:R-:W1:Y:S01]  /*567d0*/  LDC R12, c[0x0][0x238] ;  /* 0x00008e00ff0c7b82 */ /* 0x000e620000000800 */
[C---:B---3--:R-:W-:Y:S06]  /*567e0*/  HMMA.16816.F32 R20, R44.reuse, R30, R20 ;  /* 0x0000001e2c14723c */ /* 0x048fec0000001814 */
[C---:B------:R-:W-:Y:S06]  /*567f0*/  HMMA.16816.F32 R8, R44.reuse, R10, R32 ;  /* 0x0000000a2c08723c */ /* 0x040fec0000001820 */
[C---:B0-----:R-:W-:Y:S01]  /*56800*/  HMMA.16816.F32 R40, R44.reuse, R42, R24 ;  /* 0x0000002a2c28723c */ /* 0x041fe20000001818 */
[----:B------:R-:W3:Y:S05]  /*56810*/  LDL.LU R32, [R1+0xc0] ;  /* 0x0000c00001207983 */ /* 0x000eea0000300800 */
[C---:B----4-:R-:W-:Y:S06]  /*56820*/  HMMA.16816.F32 R4, R44.reuse, R6, R36 ;  /* 0x000000062c04723c */ /* 0x050fec0000001824 */
[C---:B--2---:R-:W-:Y:S06]  /*56830*/  HMMA.16816.F32 R48, R44.reuse, R50, R16 ;  /* 0x000000322c30723c */ /* 0x044fec0000001810 */
[C---:B------:R-:W-:Y:S01]  /*56840*/  HMMA.16816.F32 R56, R44.reuse, R58, R52 ;  /* 0x0000003a2c38723c */ /* 0x040fe20000001834 */
[----:B------:R-:W-:Y:S04]  /*56850*/  STL.64 [R1+0x7a0], R20 ;  /* 0x0007a01401007387 */ /* 0x000fe80000100a00 */
[----:B------:R-:W-:Y:S04]  /*56860*/  STL.64 [R1+0x7a8], R22 ;  /* 0x0007a81601007387 */ /* 0x000fe80000100a00 */
[----:B------:R0:W-:Y:S04]  /*56870*/  STL.64 [R1+0x730], R8 ;  /* 0x0007300801007387 */ /* 0x0001e80000100a00 */
[----:B------:R2:W-:Y:S04]  /*56880*/  STL.64 [R1+0x738], R10 ;  /* 0x0007380a01007387 */ /* 0x0005e80000100a00 */
[----:B------:R-:W3:Y:S04]  /*56890*/  LDL.LU R33, [R1+0xc4] ;  /* 0x0000c40001217983 */ /* 0x000ee80000300800 */
[----:B------:R-:W3:Y:S04]  /*568a0*/  LDL.LU R34, [R1+0xc8] ;  /* 0x0000c80001227983 */ /* 0x000ee80000300800 */
[----:B------:R-:W3:Y:S04]  /*568b0*/  LDL.LU R35, [R1+0xcc] ;  /* 0x0000cc0001237983 */ /* 0x000ee80000300800 */
[----:B0-----:R-:W4:Y:S04]  /*568c0*/  LDL.LU R8, [R1+0xd0] ;  /* 0x0000d00001087983 */ /* 0x001f280000300800 */
[----:B------:R-:W4:Y:S04]  /*568d0*/  LDL.LU R9, [R1+0xd4] ;  /* 0x0000d40001097983 */ /* 0x000f280000300800 */
[----:B--2---:R-:W4:Y:S04]  /*568e0*/  LDL.LU R10, [R1+0xd8] ;  /* 0x0000d800010a7983 */ /* 0x004f280000300800 */
        /* <DEDUP_REMOVED lines=9> */
[----:B------:R-:W2:Y:S04]  /*56980*/  LDL.LU.64 R26, [R1+0x2218] ;  /* 0x00221800011a7983 */ /* 0x000ea80000300a00 */
[----:B------:R0:W-:Y:S04]  /*56990*/  STL.64 [R1+0x6e0], R40 ;  /* 0x0006e02801007387 */ /* 0x0001e80000100a00 */
[----:B------:R1:W-:Y:S04]  /*569a0*/  STL.64 [R1+0x6e8], R42 ;  /* 0x0006e82a01007387 */ /* 0x0003e80000100a00 */
[----:B0-----:R-:W2:Y:S04]  /*569b0*/  LDL.LU R40, [R1+0x80] ;  /* 0x0000800001287983 */ /* 0x001ea80000300800 */
[----:B------:R-:W2:Y:S04]  /*569c0*/  LDL.LU R41, [R1+0x84] ;  /* 0x0000840001297983 */ /* 0x000ea80000300800 */
[----:B-1----:R-:W2:Y:S04]  /*569d0*/  LDL.LU R42, [R1+0x88] ;  /* 0x00008800012a7983 */ /* 0x002ea80000300800 */
[----:B------:R-:W2:Y:S04]  /*569e0*/  LDL.LU R43, [R1+0x8c] ;  /* 0x00008c00012b7983 */ /* 0x000ea80000300800 */
[----:B------:R-:W2:Y:S04]  /*569f0*/  LDL.LU R24, [R1+0x918] ;  /* 0x0009180001187983 */ /* 0x000ea80000300800 */
[----:B------:R-:W3:Y:S04]  /*56a00*/  LDL.LU.64 R38, [R1+0x2210] ;  /* 0x0022100001267983 */ /* 0x000ee80000300a00 */
[----:B------:R-:W3:Y:S04]  /*56a10*/  LDL.LU.64 R36, [R1+0x2208] ;  /* 0x0022080001247983 */ /* 0x000ee80000300a00 */
[----:B------:R-:W-:Y:S04]  /*56a20*/  STL.64 [R1+0x680], R4 ;  /* 0x0006800401007387 */ /* 0x000fe80000100a00 */
[----:B------:R0:W-:Y:S04]  /*56a30*/  STL.64 [R1+0x688], R6 ;  /* 0x0006880601007387 */ /* 0x0001e80000100a00 */
[----:B0-----:R-:W4:Y:S04]  /*56a40*/  LDL.LU.64 R6, [R1+0x2200] ;  /* 0x0022000001067983 */ /* 0x001f280000300a00 */
[----:B------:R-:W4:Y:S04]  /*56a50*/  LDL.LU.64 R4, [R1+0x21f8] ;  /* 0x0021f80001047983 */ /* 0x000f280000300a00 */
[----:B------:R-:W2:Y:S04]  /*56a60*/  LDL.LU.64 R18, [R1+0x21f0] ;  /* 0x0021f00001127983 */ /* 0x000ea80000300a00 */
[----:B------:R-:W-:Y:S04]  /*56a70*/  STL.64 [R1+0x630], R48 ;  /* 0x0006303001007387 */ /* 0x000fe80000100a00 */
[----:B------:R0:W-:Y:S04]  /*56a80*/  STL.64 [R1+0x638], R50 ;  /* 0x0006383201007387 */ /* 0x0001e80000100a00 */
[----:B0-----:R-:W3:Y:S04]  /*56a90*/  LDL.LU.64 R50, [R1+0x21e8] ;  /* 0x0021e80001327983 */ /* 0x001ee80000300a00 */
[----:B------:R0:W5:Y:S04]  /*56aa0*/  LDL.LU.64 R48, [R1+0x21e0] ;  /* 0x0021e00001307983 */ /* 0x0001680000300a00 */
[----:B------:R-:W4:Y:S04]  /*56ab0*/  LDL.LU.64 R54, [R1+0x21d8] ;  /* 0x0021d80001367983 */ /* 0x000f280000300a00 */
[----:B------:R-:W2:Y:S04]  /*56ac0*/  LDL.LU.64 R52, [R1+0x21d0] ;  /* 0x0021d00001347983 */ /* 0x000ea80000300a00 */
[----:B------:R-:W-:Y:S04]  /*56ad0*/  STL.64 [R1+0x5a0], R56 ;  /* 0x0005a03801007387 */ /* 0x000fe80000100a00 */
[----:B------:R1:W-:Y:S04]  /*56ae0*/  STL.64 [R1+0x5a8], R58 ;  /* 0x0005a83a01007387 */ /* 0x0003e80000100a00 */
[----:B-1----:R-:W2:Y:S04]  /*56af0*/  LDL.LU.64 R58, [R1+0x21c8] ;  /* 0x0021c800013a7983 */ /* 0x002ea80000300a00 */
[----:B------:R0:W5:Y:S01]  /*56b00*/  LDL.LU.64 R56, [R1+0x21c0] ;  /* 0x0021c00001387983 */ /* 0x0001620000300a00 */
[C---:B----4-:R-:W-:Y:S06]  /*56b10*/  HMMA.16816.F32 R4, R44.reuse, R54, R4 ;  /* 0x000000362c04723c */ /* 0x050fec0000001804 */
[C---:B---3--:R-:W-:Y:S06]  /*56b20*/  HMMA.16816.F32 R8, R44.reuse, R50, R8 ;  /* 0x000000322c08723c */ /* 0x048fec0000001808 */
[----:B--2---:R-:W-:Y:S01]  /*56b30*/  HMMA.16816.F32 R36, R44, R58, R36 ;  /* 0x0000003a2c24723c */ /* 0x004fe20000001824 */
[----:B------:R1:W-:-:S15]  /*56b40*/  STL.64 [R1+0x2168], R52 ;  /* 0x0021683401007387 */ /* 0x0003de0000100a00 */
[----:B------:R-:W-:-:S07]  /*56b50*/  NOP ;  /* 0x0000000000007918 */ /* 0x000fce0000000000 */
[----:B------:R2:W-:Y:S04]  /*56b60*/  STL.64 [R1+0x550], R36 ;  /* 0x0005502401007387 */ /* 0x0005e80000100a00 */
[----:B------:R3:W-:Y:S04]  /*56b70*/  STL.64 [R1+0x558], R38 ;  /* 0x0005582601007387 */ /* 0x0007e80000100a00 */
[----:B-1----:R-:W4:Y:S04]  /*56b80*/  LDL.LU R52, [R1+0x70] ;  /* 0x0000700001347983 */ /* 0x002f280000300800 */
[----:B------:R-:W-:Y:S04]  /*56b90*/  STL.64 [R1+0x4f0], R4 ;  /* 0x0004f00401007387 */ /* 0x000fe80000100a00 */
[----:B------:R1:W-:Y:S04]  /*56ba0*/  STL.64 [R1+0x4f8], R6 ;  /* 0x0004f80601007387 */ /* 0x0003e80000100a00 */
[----:B------:R-:W4:Y:S04]  /*56bb0*/  LDL.LU R53, [R1+0x74] ;  /* 0x0000740001357983 */ /* 0x000f280000300800 */
[----:B------:R-:W4:Y:S04]  /*56bc0*/  LDL.LU R54, [R1+0x78] ;  /* 0x0000780001367983 */ /* 0x000f280000300800 */
[----:B------:R-:W4:Y:S01]  /*56bd0*/  LDL.LU R55, [R1+0x7c] ;  /* 0x00007c0001377983 */ /* 0x000f220000300800 */
[----:B--2---:R-:W-:-:S02]  /*56be0*/  IMAD.MOV.U32 R37, RZ, RZ, R0 ;  /* 0x000000ffff257224 */ /* 0x004fc400078e0000 */
[----:B---3--:R-:W-:Y:S01]  /*56bf0*/  IMAD.MOV.U32 R38, RZ, RZ, R3 ;  /* 0x000000ffff267224 */ /* 0x008fe200078e0003 */
[----:B-1----:R-:W2:Y:S04]  /*56c00*/  LDL.LU.64 R6, [R1+0x5f8] ;  /* 0x0005f80001067983 */ /* 0x002ea80000300a00 */
[----:B------:R-:W3:Y:S04]  /*56c10*/  LDL.LU.64 R58, [R1+0x5f0] ;  /* 0x0005f000013a7983 */ /* 0x000ee80000300a00 */
[----:B------:R-:W2:Y:S04]  /*56c20*/  LDL.LU R36, [R1+0x60] ;  /* 0x0000600001247983 */ /* 0x000ea80000300800 */
[----:B------:R-:W4:Y:S04]  /*56c30*/  LDL.LU R0, [R1+0x21b8] ;  /* 0x0021b80001007983 */ /* 0x000f280000300800 */
[----:B------:R-:W3:Y:S01]  /*56c40*/  LDL.LU R3, [R1+0x21b4] ;  /* 0x0021b40001037983 */ /* 0x000ee20000300800 */
[----:B------:R-:W-:-:S03]  /*56c50*/  IMAD.MOV.U32 R39, RZ, RZ, R2 ;  /* 0x000000ffff277224 */ /* 0x000fc600078e0002 */
[----:B------:R-:W2:Y:S04]  /*56c60*/  LDL.LU R2, [R1+0x21b0] ;  /* 0x0021b00001027983 */ /* 0x000ea80000300800 */
[----:B------:R-:W-:Y:S04]  /*56c70*/  STL.64 [R1+0x4b0], R8 ;  /* 0x0004b00801007387 */ /* 0x000fe80000100a00 */
[----:B------:R1:W-:Y:S04]  /*56c80*/  STL.64 [R1+0x4b8], R10 ;  /* 0x0004b80a01007387 */ /* 0x0003e80000100a00 */
[----:B-1----:R-:W4:Y:S02]  /*56c90*/  LDL.LU.64 R10, [R1+0x21a8] ;  /* 0x0021a800010a7983 */ /* 0x002f240000300a00 */
[----:B----4-:R-:W-:Y:S02]  /*56ca0*/  HMMA.16816.F32 R8, R44, R10, R32 ;  /* 0x0000000a2c08723c */ /* 0x010fe40000001820 */
[----:B------:R-:W4:Y:S04]  /*56cb0*/  LDL.LU.64 R34, [R1+0x21a0] ;  /* 0x0021a00001227983 */ /* 0x000f280000300a00 */
[----:B------:R0:W5:-:S15]  /*56cc0*/  LDL.LU.64 R32, [R1+0x2198] ;  /* 0x0021980001207983 */ /* 0x00015e0000300a00 */
[----:B------:R-:W-:-:S02]  /*56cd0*/  NOP ;  /* 0x0000000000007918 */ /* 0x000fc40000000000 */
[----:B------:R1:W-:Y:S04]  /*56ce0*/  STL.64 [R1+0x460], R8 ;  /* 0x0004600801007387 */ /* 0x0003e80000100a00 */
[----:B------:R3:W-:Y:S04]  /*56cf0*/  STL.64 [R1+0x468], R10 ;  /* 0x0004680a01007387 */ /* 0x0007e80000100a00 */
[----:B-1----:R-:W4:Y:S01]  /*56d00*/  LDL.LU R8, [R1+0x90] ;  /* 0x0000900001087983 */ /* 0x002f220000300800 */
[----:B--2---:R-:W-:-:S03]  /*56d10*/  IMAD.MOV.U32 R9, RZ, RZ, R2 ;  /* 0x000000ffff097224 */ /* 0x004fc600078e0002 */
[----:B------:R-:W2:Y:S01]  /*56d20*/  LDL.LU R2, [R1+0x2194] ;  /* 0x0021940001027983 */ /* 0x000ea20000300800 */
[----:B---3--:R-:W-:-:S03]  /*56d30*/  IMAD.MOV.U32 R10, RZ, RZ, R3 ;  /* 0x000000ffff0a7224 */ /* 0x008fc600078e0003 */
[----:B------:R-:W3:Y:S01]  /*56d40*/  LDL.LU R3, [R1+0x2190] ;  /* 0x0021900001037983 */ /* 0x000ee20000300800 */
[----:B----4-:R-:W-:-:S15]  /*56d50*/  HMMA.16816.F32 R28, R44, R34, R28 ;  /* 0x000000222c1c723c */ /* 0x010fde000000181c */
[----:B------:R-:W-:-:S08]  /*56d60*/  NOP ;  /* 0x0000000000007918 */ /* 0x000fd00000000000 */
[----:B------:R-:W-:Y:S04]  /*56d70*/  STL.64 [R1+0x450], R28 ;  /* 0x0004501c01007387 */ /* 0x000fe80000100a00 */
[----:B------:R1:W-:Y:S04]  /*56d80*/  STL.64 [R1+0x458], R30 ;  /* 0x0004581e01007387 */ /* 0x0003e80000100a00 */
[----:B-1----:R-:W4:Y:S04]  /*56d90*/  LDL.LU.64 R30, [R1+0x2188] ;  /* 0x00218800011e7983 */ /* 0x002f280000300a00 */
[----:B------:R0:W5:Y:S04]  /*56da0*/  LDL.LU.64 R28, [R1+0x2180] ;  /* 0x00218000011c7983 */ /* 0x0001680000300a00 */
[----:B------:R-:W2:Y:S01]  /*56db0*/  LDL.LU R60, [R1+0x1f4c] ;  /* 0x001f4c00013c7983 */ /* 0x000ea20000300800 */
[----:B------:R-:W-:-:S07]  /*56dc0*/  IMAD.MOV.U32 R11, RZ, RZ, R0 ;  /* 0x000000ffff0b7224 */ /* 0x000fce00078e0000 */
[C---:B------:R-:W-:Y:S06]  /*56dd0*/  HMMA.16816.F32 R8, R44.reuse, R26, R8 ;  /* 0x0000001a2c08723c */ /* 0x040fec0000001808 */
[----:B----4-:R-:W-:-:S15]  /*56de0*/  HMMA.16816.F32 R20, R44, R30, R20 ;  /* 0x0000001e2c14723c */ /* 0x010fde0000001814 */
[----:B------:R-:W-:-:S08]  /*56df0*/  NOP ;  /* 0x0000000000007918 */ /* 0x000fd00000000000 */
[----:B------:R-:W-:Y:S04]  /*56e00*/  STL.64 [R1+0x430], R20 ;  /* 0x0004301401007387 */ /* 0x000fe80000100a00 */
[----:B------:R1:W-:Y:S04]  /*56e10*/  STL.64 [R1+0x438], R22 ;  /* 0x0004381601007387 */ /* 0x0003e80000100a00 */
[----:B-1----:R-:W4:Y:S04]  /*56e20*/  LDL.LU.64 R22, [R1+0x2178] ;  /* 0x0021780001167983 */ /* 0x002f280000300a00 */
[----:B------:R-:W3:Y:S04]  /*56e30*/  LDL.LU R21, [R1+0x1f44] ;  /* 0x001f440001157983 */ /* 0x000ee80000300800 */
[----:B------:R-:W3:Y:S04]  /*56e40*/  LDL.LU R20, [R1+0x1f3c] ;  /* 0x001f3c0001147983 */ /* 0x000ee80000300800 */
[----:B------:R-:W3:Y:S04]  /*56e50*/  LDL.LU R0, [R1+0x1f34] ;  /* 0x001f340001007983 */ /* 0x000ee80000300800 */
[----:B------:R-:W3:Y:S04]  /*56e60*/  LDL.LU R17, [R1+0x1f2c] ;  /* 0x001f2c0001117983 */ /* 0x000ee80000300800 */
[----:B------:R-:W3:Y:S04]  /*56e70*/  LDL.LU R16, [R1+0x1f24] ;  /* 0x001f240001107983 */ /* 0x000ee80000300800 */
[----:B------:R1:W-:Y:S04]  /*56e80*/  STL.64 [R1+0x420], R8 ;  /* 0x0004200801007387 */ /* 0x0003e80000100a00 */
[----:B------:R-:W-:Y:S04]  /*56e90*/  STL.64 [R1+0x428], R10 ;  /* 0x0004280a01007387 */ /* 0x000fe80000100a00 */
[----:B------:R-:W3:Y:S04]  /*56ea0*/  LDL.LU R13, [R1+0x1f48] ;  /* 0x001f4800010d7983 */ /* 0x000ee80000300800 */
[----:B-1----:R-:W3:Y:S04]  /*56eb0*/  LDL.LU R9, [R1+0x1f1c] ;  /* 0x001f1c0001097983 */ /* 0x002ee80000300800 */
[----:B------:R-:W3:Y:S01]  /*56ec0*/  LDL.LU R8, [R1+0x1f40] ;  /* 0x001f400001087983 */ /* 0x000ee20000300800 */
[----:B------:R-:W-:Y:S01]  /*56ed0*/  HMMA.16816.F32 R52, R44, R18, R52 ;  /* 0x000000122c34723c */ /* 0x000fe20000001834 */
[----:B------:R-:W-:-:S04]  /*56ee0*/  IMAD.SHL.U32 R12, R12, 0x80, RZ ;  /* 0x000000800c0c7824 */ /* 0x000fc800078e00ff */
[----:B------:R-:W-:Y:S02]  /*56ef0*/  IMAD.SHL.U32 R12, R12, 0x2, RZ ;  /* 0x000000020c0c7824 */ /* 0x000fe400078e00ff */
[----:B------:R-:W-:-:S03]  /*56f00*/  VIADD R24, R24, 0x1 ;  /* 0x0000000118187836 */ /* 0x000fc60000000000 */
[----:B--2---:R-:W-:-:S14]  /*56f10*/  IADD3 R60, P5, R60, R12, RZ ;  /* 0x0000000c3c3c7210 */ /* 0x004fdc0007fbe0ff */
[----:B------:R-:W-:Y:S01]  /*56f20*/  IMAD.MOV.U32 R30, RZ, RZ, R52 ;  /* 0x000000ffff1e7224 */ /* 0x000fe200078e0034 */
[C---:B----4-:R-:W-:Y:S06]  /*56f30*/  HMMA.16816.F32 R40, R44.reuse, R22, R40 ;  /* 0x000000162c28723c */ /* 0x050fec0000001828 */
[----:B------:R-:W-:Y:S01]  /*56f40*/  HMMA.16816.F32 R44, R44, R14, R36 ;  /* 0x0000000e2c2c723c */ /* 0x000fe20000001824 */
[-C--:B---3--:R-:W-:Y:S02]  /*56f50*/  IADD3 R21, P6, R21, R12.reuse, RZ ;  /* 0x0000000c15157210 */ /* 0x088fe40007fde0ff */
[----:B------:R-:W-:-:S14]  /*56f60*/  IADD3 R0, P2, R0, R12, RZ ;  /* 0x0000000c00007210 */ /* 0x000fdc0007f5e0ff */
[----:B------:R1:W-:Y:S04]  /*56f70*/  STL.64 [R1+0x410], R40 ;  /* 0x0004102801007387 */ /* 0x0003e80000100a00 */
[----:B------:R2:W-:Y:S01]  /*56f80*/  STL.64 [R1+0x418], R42 ;  /* 0x0004182a01007387 */ /* 0x0005e20000100a00 */
[----:B------:R-:W-:-:S03]  /*56f90*/  IMAD.MOV.U32 R22, RZ, RZ, R40 ;  /* 0x000000ffff167224 */ /* 0x000fc600078e0028 */
[----:B-1----:R0:W5:Y:S04]  /*56fa0*/  LDL.LU.64 R40, [R1+0x2170] ;  /* 0x0021700001287983 */ /* 0x0021680000300a00 */
[----:B------:R1:W-:Y:S04]  /*56fb0*/  STL.64 [R1+0x400], R52 ;  /* 0x0004003401007387 */ /* 0x0003e80000100a00 */
[----:B------:R-:W-:Y:S01]  /*56fc0*/  STL.64 [R1+0x408], R54 ;  /* 0x0004083601007387 */ /* 0x000fe20000100a00 */
[----:B--2---:R-:W2:Y:S03]  /*56fd0*/  LDC R43, c[0x0][0x230] ;  /* 0x00008c00ff2b7b82 */ /* 0x004ea60000000800 */
[----:B-1----:R0:W5:Y:S04]  /*56fe0*/  LDL.LU.64 R52, [R1+0x2168] ;  /* 0x0021680001347983 */ /* 0x0021680000300a00 */
[----:B------:R0:W5:Y:S04]  /*56ff0*/  LDL.LU.64 R38, [R1+0x2160] ;  /* 0x0021600001267983 */ /* 0x0001680000300a00 */
[----:B------:R0:W5:Y:S04]  /*57000*/  LDL.LU R36, [R1+0x2158] ;  /* 0x0021580001247983 */ /* 0x0001680000300800 */
[----:B------:R-:W-:Y:S04]  /*57010*/  STL.64 [R1+0x3f0], R44 ;  /* 0x0003f02c01007387 */ /* 0x000fe80000100a00 */
[----:B------:R-:W-:Y:S04]  /*57020*/  STL.64 [R1+0x3f8], R46 ;  /* 0x0003f82e01007387 */ /* 0x000fe80000100a00 */
[----:B------:R-:W-:Y:S04]  /*57030*/  STL [R1+0x918], R24 ;  /* 0x0009181801007387 */ /* 0x000fe80000100800 */
[----:B------:R1:W-:Y:S04]  /*57040*/  STL [R1+0x1f4c], R60 ;  /* 0x001f4c3c01007387 */ /* 0x0003e80000100800 */
[----:B-1----:R-:W3:Y:S04]  /*57050*/  LDL.LU R60, [R1+0x1f14] ;  /* 0x001f1400013c7983 */ /* 0x002ee80000300800 */
[----:B------:R1:W-:Y:S04]  /*57060*/  STL [R1+0x1f34], R0 ;  /* 0x001f340001007387 */ /* 0x0003e80000100800 */
[----:B------:R-:W-:Y:S04]  /*57070*/  STL [R1+0x1f44], R21 ;  /* 0x001f441501007387 */ /* 0x000fe80000100800 */
[----:B-1----:R-:W4:Y:S01]  /*57080*/  LDL.LU R0, [R1+0x1f38] ;  /* 0x001f380001007983 */ /* 0x002f220000300800 */
[----:B------:R-:W-:-:S02]  /*57090*/  IADD3 R5, P0, R6, R12, RZ ;  /* 0x0000000c06057210 */ /* 0x000fc40007f1e0ff */
[-C--:B------:R-:W-:Y:S01]  /*570a0*/  IADD3 R4, P1, R58, R12.reuse, RZ ;  /* 0x0000000c3a047210 */ /* 0x080fe20007f3e0ff */
[----:B--2---:R-:W-:Y:S02]  /*570b0*/  VIADD R43, R43, 0x7f ;  /* 0x0000007f2b2b7836 */ /* 0x004fe40000000000 */
[----:B------:R-:W-:Y:S01]  /*570c0*/  IMAD.X R6, R7, 0x1, R3, P0 ;  /* 0x0000000107067824 */ /* 0x000fe200000e0603 */
[----:B------:R-:W-:Y:S02]  /*570d0*/  IADD3.X R7, R59, R3, RZ, P1, !PT ;  /* 0x000000033b077210 */ /* 0x000fe40000ffe4ff */
[-C--:B------:R-:W-:Y:S02]  /*570e0*/  IADD3 R20, P1, R20, R12.reuse, RZ ;  /* 0x0000000c14147210 */ /* 0x080fe40007f3e0ff */
[-C--:B------:R-:W-:Y:S02]  /*570f0*/  IADD3 R17, P3, R17, R12.reuse, RZ ;  /* 0x0000000c11117210 */ /* 0x080fe40007f7e0ff */
[----:B------:R-:W-:-:S02]  /*57100*/  IADD3 R16, P4, R16, R12, RZ ;  /* 0x0000000c10107210 */ /* 0x000fc40007f9e0ff */
[----:B------:R-:W-:Y:S01]  /*57110*/  SHF.R.S32.HI R25, RZ, 0x1f, R43 ;  /* 0x0000001fff197819 */ /* 0x000fe2000001142b */
[----:B------:R-:W-:Y:S01]  /*57120*/  IMAD.X R13, R13, 0x1, R3, P5 ;  /* 0x000000010d0d7824 */ /* 0x000fe200028e0603 */
[----:B------:R-:W-:Y:S01]  /*57130*/  STL [R1+0x1f3c], R20 ;  /* 0x001f3c1401007387 */ /* 0x000fe20000100800 */
[----:B------:R-:W-:-:S03]  /*57140*/  IADD3 R9, P5, R9, R12, RZ ;  /* 0x0000000c09097210 */ /* 0x000fc60007fbe0ff */
[----:B------:R-:W-:Y:S01]  /*57150*/  STL [R1+0x1f2c], R17 ;  /* 0x001f2c1101007387 */ /* 0x000fe20000100800 */
[----:B------:R-:W-:-:S03]  /*57160*/  IMAD.MOV.U32 R26, RZ, RZ, R45 ;  /* 0x000000ffff1a7224 */ /* 0x000fc600078e002d */
[----:B------:R-:W-:Y:S01]  /*57170*/  STL [R1+0x1f24], R16 ;  /* 0x001f241001007387 */ /* 0x000fe20000100800 */
[----:B------:R-:W-:Y:S01]  /*57180*/  LEA.HI R10, R25, R43, RZ, 0x7 ;  /* 0x0000002b190a7211 */ /* 0x000fe200078f38ff */
[----:B------:R-:W-:Y:S02]  /*57190*/  IMAD.X R8, R8, 0x1, R3, P6 ;  /* 0x0000000108087824 */ /* 0x000fe400030e0603 */
[----:B------:R-:W2:Y:S01]  /*571a0*/  LDL.LU R45, [R1+0x1f0c] ;  /* 0x001f0c00012d7983 */ /* 0x000ea20000300800 */
[----:B------:R-:W-:-:S03]  /*571b0*/  IMAD.MOV.U32 R19, RZ, RZ, R46 ;  /* 0x000000ffff137224 */ /* 0x000fc600078e002e */
[----:B------:R-:W-:Y:S04]  /*571c0*/  STL [R1+0x1f48], R13 ;  /* 0x001f480d01007387 */ /* 0x000fe80000100800 */
[----:B------:R-:W2:Y:S01]  /*571d0*/  LDL.LU R46, [R1+0x1f30] ;  /* 0x001f3000012e7983 */ /* 0x000ea20000300800 */
[----:B------:R-:W-:-:S03]  /*571e0*/  IMAD.MOV.U32 R27, RZ, RZ, R47 ;  /* 0x000000ffff1b7224 */ /* 0x000fc600078e002f */
[----:B------:R-:W-:Y:S01]  /*571f0*/  STL [R1+0x1f1c], R9 ;  /* 0x001f1c0901007387 */ /* 0x000fe20000100800 */
[----:B------:R-:W-:-:S03]  /*57200*/  SHF.R.S32.HI R10, RZ, 0x7, R10 ;  /* 0x00000007ff0a7819 */ /* 0x000fc6000001140a */
[----:B------:R-:W2:Y:S04]  /*57210*/  LDL.LU R47, [R1+0x1f04] ;  /* 0x001f0400012f7983 */ /* 0x000ea80000300800 */
[----:B------:R1:W-:Y:S04]  /*57220*/  STL [R1+0x1f40], R8 ;  /* 0x001f400801007387 */ /* 0x0003e80000100800 */
[----:B------:R-:W2:Y:S04]  /*57230*/  LDL.LU R14, [R1+0x1f28] ;  /* 0x001f2800010e7983 */ /* 0x000ea80000300800 */
[----:B------:R-:W2:Y:S04]  /*57240*/  LDL.LU R15, [R1+0x1efc] ;  /* 0x001efc00010f7983 */ /* 0x000ea80000300800 */
[----:B------:R-:W2:Y:S01]  /*57250*/  LDL.LU R34, [R1+0x1f20] ;  /* 0x001f200001227983 */ /* 0x000ea20000300800 */
[----:B------:R-:W-:-:S03]  /*57260*/  ISETP.NE.U32.AND P0, PT, R24, R10, PT ;  /* 0x0000000a1800720c */ /* 0x000fc60003f05070 */
        /* <DEDUP_REMOVED lines=16> */
[----:B-1----:R-:W2:Y:S04]  /*57370*/  LDL.LU R8, [R1+0x1ebc] ;  /* 0x001ebc0001087983 */ /* 0x002ea80000300800 */
[----:B------:R-:W2:Y:S04]  /*57380*/  LDL.LU R21, [R1+0x1ee0] ;  /* 0x001ee00001157983 */ /* 0x000ea80000300800 */
[----:B------:R-:W2:Y:S01]  /*57390*/  LDL.LU R20, [R1+0x1eb4] ;  /* 0x001eb40001147983 */ /* 0x000ea20000300800 */
[----:B---3--:R-:W-:-:S05]  /*573a0*/  IADD3 R60, P6, R60, R12, RZ ;  /* 0x0000000c3c3c7210 */ /* 0x008fca0007fde0ff */
[----:B------:R1:W-:Y:S01]  /*573b0*/  STL [R1+0x1f14], R60 ;  /* 0x001f143c01007387 */ /* 0x0003e20000100800 */
[----:B----4-:R-:W-:-:S03]  /*573c0*/  IMAD.X R0, R0, 0x1, R3, P1 ;  /* 0x0000000100007824 */ /* 0x010fc600008e0603 */
[----:B-1----:R-:W3:Y:S04]  /*573d0*/  LDL.LU R60, [R1+0x1ed8] ;  /* 0x001ed800013c7983 */ /* 0x002ee80000300800 */
[----:B------:R-:W4:Y:S04]  /*573e0*/  LDL.LU R17, [R1+0x1eac] ;  /* 0x001eac0001117983 */ /* 0x000f280000300800 */
[----:B------:R-:W4:Y:S04]  /*573f0*/  LDL.LU R16, [R1+0x1ed0] ;  /* 0x001ed00001107983 */ /* 0x000f280000300800 */
[----:B------:R-:W4:Y:S04]  /*57400*/  LDL.LU R13, [R1+0x1ea4] ;  /* 0x001ea400010d7983 */ /* 0x000f280000300800 */
[----:B------:R1:W-:Y:S04]  /*57410*/  STL [R1+0x1f38], R0 ;  /* 0x001f380001007387 */ /* 0x0003e80000100800 */
[----:B------:R-:W4:Y:S04]  /*57420*/  LDL.LU R9, [R1+0x1ec8] ;  /* 0x001ec80001097983 */ /* 0x000f280000300800 */
[----:B-1----:R-:W4:Y:S01]  /*57430*/  LDL.LU R0, [R1+0x1e9c] ;  /* 0x001e9c0001007983 */ /* 0x002f220000300800 */
[-C--:B--2---:R-:W-:Y:S01]  /*57440*/  IADD3 R45, P1, R45, R12.reuse, RZ ;  /* 0x0000000c2d2d7210 */ /* 0x084fe20007f3e0ff */
[--C-:B------:R-:W-:Y:S01]  /*57450*/  IMAD.X R46, R46, 0x1, R3.reuse, P2 ;  /* 0x000000012e2e7824 */ /* 0x100fe200010e0603 */
[-C--:B------:R-:W-:Y:S01]  /*57460*/  IADD3 R47, P2, R47, R12.reuse, RZ ;  /* 0x0000000c2f2f7210 */ /* 0x080fe20007f5e0ff */
[--C-:B------:R-:W-:Y:S01]  /*57470*/  IMAD.X R14, R14, 0x1, R3.reuse, P3 ;  /* 0x000000010e0e7824 */ /* 0x100fe200018e0603 */
[----:B------:R-:W-:Y:S01]  /*57480*/  IADD3 R15, P3, R15, R12, RZ ;  /* 0x0000000c0f0f7210 */ /* 0x000fe20007f7e0ff */
[----:B------:R-:W-:Y:S01]  /*57490*/  STL [R1+0x1f0c], R45 ;  /* 0x001f0c2d01007387 */ /* 0x000fe20000100800 */
[----:B------:R-:W-:-:S03]  /*574a0*/  IMAD.X R34, R34, 0x1, R3, P4 ;  /* 0x0000000122227824 */ /* 0x000fc600020e0603 */
[----:B------:R-:W-:Y:S01]  /*574b0*/  STL [R1+0x1f30], R46 ;  /* 0x001f302e01007387 */ /* 0x000fe20000100800 */
[----:B------:R-:W-:-:S03]  /*574c0*/  IADD3 R35, P4, R35, R12, RZ ;  /* 0x0000000c23237210 */ /* 0x000fc60007f9e0ff */
        /* <DEDUP_REMOVED lines=21> */
[--C-:B------:R-:W-:Y:S02]  /*57620*/  IMAD.X R37, R37, 0x1, R3.reuse, P4 ;  /* 0x0000000125257824 */ /* 0x100fe400020e0603 */
[----:B------:R-:W-:Y:S01]  /*57630*/  IMAD.X R24, R24, 0x1, R3, P5 ;  /* 0x0000000118187824 */ /* 0x000fe200028e0603 */
[----:B------:R-:W-:Y:S01]  /*57640*/  STL [R1+0x1f00], R58 ;  /* 0x001f003a01007387 */ /* 0x000fe20000100800 */
[----:B------:R-:W-:-:S03]  /*57650*/  IADD3 R8, P5, R8, R12, RZ ;  /* 0x0000000c08087210 */ /* 0x000fc60007fbe0ff */
[----:B------:R-:W-:Y:S01]  /*57660*/  STL [R1+0x1ed4], R59 ;  /* 0x001ed43b01007387 */ /* 0x000fe20000100800 */
[----:B------:R-:W-:-:S03]  /*57670*/  IADD3 R25, P4, R25, R12, RZ ;  /* 0x0000000c19197210 */ /* 0x000fc60007f9e0ff */
[----:B------:R-:W-:Y:S04]  /*57680*/  STL [R1+0x1ef8], R42 ;  /* 0x001ef82a01007387 */ /* 0x000fe80000100800 */
[----:B------:R-:W-:Y:S04]  /*57690*/  STL [R1+0x1ecc], R43 ;  /* 0x001ecc2b01007387 */ /* 0x000fe80000100800 */
[----:B------:R-:W-:Y:S04]  /*576a0*/  STL [R1+0x1ef0], R37 ;  /* 0x001ef02501007387 */ /* 0x000fe80000100800 */
[----:B------:R1:W-:Y:S04]  /*576b0*/  STL [R1+0x1ebc], R8 ;  /* 0x001ebc0801007387 */ /* 0x0003e80000100800 */
[----:B------:R-:W-:Y:S04]  /*576c0*/  STL [R1+0x1ec4], R25 ;  /* 0x001ec41901007387 */ /* 0x000fe80000100800 */
[----:B-1----:R-:W2:Y:S01]  /*576d0*/  LDL.LU R8, [R1+0x1ec0] ;  /* 0x001ec00001087983 */ /* 0x002ea20000300800 */
[----:B------:R-:W-:Y:S01]  /*576e0*/  IMAD.X R21, R21, 0x1, R3, P6 ;  /* 0x0000000115157824 */ /* 0x000fe200030e0603 */
[----:B------:R-:W-:-:S02]  /*576f0*/  IADD3 R20, P6, R20, R12, RZ ;  /* 0x0000000c14147210 */ /* 0x000fc40007fde0ff */
[----:B------:R-:W-:Y:S01]  /*57700*/  STL [R1+0x1ee8], R24 ;  /* 0x001ee81801007387 */ /* 0x000fe20000100800 */
[--C-:B---3--:R-:W-:Y:S01]  /*57710*/  IMAD.X R60, R60, 0x1, R3.reuse, P1 ;  /* 0x000000013c3c7824 */ /* 0x108fe200008e0603 */
[-C--:B----4-:R-:W-:Y:S02]  /*57720*/  IADD3 R17, P1, R17, R12.reuse, RZ ;  /* 0x0000000c11117210 */ /* 0x090fe40007f3e0ff */
[----:B------:R-:W-:Y:S02]  /*57730*/  IADD3.X R16, R16, R3, RZ, P2, !PT ;  /* 0x0000000310107210 */ /* 0x000fe400017fe4ff */
[----:B------:R-:W-:Y:S01]  /*57740*/  IADD3 R13, P2, R13, R12, RZ ;  /* 0x0000000c0d0d7210 */ /* 0x000fe20007f5e0ff */
[----:B------:R1:W-:Y:S04]  /*57750*/  STL [R1+0x1ed8], R60 ;  /* 0x001ed83c01007387 */ /* 0x0003e80000100800 */
[----:B------:R-:W-:Y:S01]  /*57760*/  STL [R1+0x1ee0], R21 ;  /* 0x001ee01501007387 */ /* 0x000fe20000100800 */
[----:B------:R-:W-:-:S03]  /*57770*/  IMAD.X R9, R9, 0x1, R3, P3 ;  /* 0x0000000109097824 */ /* 0x000fc600018e0603 */
[----:B-1----:R-:W3:Y:S04]  /*57780*/  LDL.LU R60, [R1+0x1e94] ;  /* 0x001e9400013c7983 */ /* 0x002ee80000300800 */
[----:B------:R-:W-:Y:S04]  /*57790*/  STL [R1+0x1eb4], R20 ;  /* 0x001eb41401007387 */ /* 0x000fe80000100800 */
[----:B------:R-:W-:Y:S04]  /*577a0*/  STL [R1+0x1eac], R17 ;  /* 0x001eac1101007387 */ /* 0x000fe80000100800 */
[----:B------:R-:W-:Y:S01]  /*577b0*/  STL [R1+0x1ed0], R16 ;  /* 0x001ed01001007387 */ /* 0x000fe20000100800 */
[----:B------:R-:W-:-:S03]  /*577c0*/  IADD3 R0, P3, R0, R12, RZ ;  /* 0x0000000c00007210 */ /* 0x000fc60007f7e0ff */
[----:B------:R-:W4:Y:S04]  /*577d0*/  LDL.LU R45, [R1+0x1eb8] ;  /* 0x001eb800012d7983 */ /* 0x000f280000300800 */
[----:B------:R-:W-:Y:S04]  /*577e0*/  STL [R1+0x1ea4], R13 ;  /* 0x001ea40d01007387 */ /* 0x000fe80000100800 */
[----:B------:R-:W4:Y:S04]  /*577f0*/  LDL.LU R46, [R1+0x1e8c] ;  /* 0x001e8c00012e7983 */ /* 0x000f280000300800 */
[----:B------:R-:W-:Y:S04]  /*57800*/  STL [R1+0x1ec8], R9 ;  /* 0x001ec80901007387 */ /* 0x000fe80000100800 */
[----:B------:R-:W4:Y:S04]  /*57810*/  LDL.LU R47, [R1+0x1eb0] ;  /* 0x001eb000012f7983 */ /* 0x000f280000300800 */
        /* <DEDUP_REMOVED lines=20> */
[----:B------:R-:W4:Y:S01]  /*57960*/  LDL.LU R20, [R1+0x1e60] ;  /* 0x001e600001147983 */ /* 0x000f220000300800 */
[----:B--2---:R-:W-:-:S05]  /*57970*/  IMAD.X R8, R8, 0x1, R3, P4 ;  /* 0x0000000108087824 */ /* 0x004fca00020e0603 */
[----:B------:R1:W-:Y:S04]  /*57980*/  STL [R1+0x1ec0], R8 ;  /* 0x001ec00801007387 */ /* 0x0003e80000100800 */
[----:B-1----:R-:W2:Y:S04]  /*57990*/  LDL.LU R8, [R1+0x1e34] ;  /* 0x001e340001087983 */ /* 0x002ea80000300800 */
[----:B------:R-:W2:Y:S04]  /*579a0*/  LDL.LU R17, [R1+0x1e58] ;  /* 0x001e580001117983 */ /* 0x000ea80000300800 */
[----:B------:R-:W2:Y:S04]  /*579b0*/  LDL.LU R16, [R1+0x1e2c] ;  /* 0x001e2c0001107983 */ /* 0x000ea80000300800 */
[----:B------:R-:W2:Y:S01]  /*579c0*/  LDL.LU R13, [R1+0x1e50] ;  /* 0x001e5000010d7983 */ /* 0x000ea20000300800 */
[----:B---3--:R-:W-:-:S05]  /*579d0*/  IADD3 R60, P4, R60, R12, RZ ;  /* 0x0000000c3c3c7210 */ /* 0x008fca0007f9e0ff */
[----:B------:R1:W-:Y:S04]  /*579e0*/  STL [R1+0x1e94], R60 ;  /* 0x001e943c01007387 */ /* 0x0003e80000100800 */
[----:B------:R-:W3:Y:S01]  /*579f0*/  LDL.LU R9, [R1+0x1e24] ;  /* 0x001e240001097983 */ /* 0x000ee20000300800 */
[--C-:B----4-:R-:W-:Y:S01]  /*57a00*/  IMAD.X R45, R45, 0x1, R3.reuse, P5 ;  /* 0x000000012d2d7824 */ /* 0x110fe200028e0603 */
[-C--:B------:R-:W-:Y:S01]  /*57a10*/  IADD3 R46, P5, R46, R12.reuse, RZ ;  /* 0x0000000c2e2e7210 */ /* 0x080fe20007fbe0ff */
[--C-:B------:R-:W-:Y:S01]  /*57a20*/  IMAD.X R47, R47, 0x1, R3.reuse, P6 ;  /* 0x000000012f2f7824 */ /* 0x100fe200030e0603 */
[----:B------:R-:W-:Y:S01]  /*57a30*/  IADD3 R14, P6, R14, R12, RZ ;  /* 0x0000000c0e0e7210 */ /* 0x000fe20007fde0ff */
[----:B-1----:R-:W4:Y:S01]  /*57a40*/  LDL.LU R60, [R1+0x1e48] ;  /* 0x001e4800013c7983 */ /* 0x002f220000300800 */
        /* <DEDUP_REMOVED lines=30> */
[----:B------:R-:W-:-:S03]  /*57c30*/  IMAD.X R25, R25, 0x1, R3, P2 ;  /* 0x0000000119197824 */ /* 0x000fc600010e0603 */
[----:B------:R-:W-:Y:S04]  /*57c40*/  STL [R1+0x1e54], R42 ;  /* 0x001e542a01007387 */ /* 0x000fe80000100800 */
[----:B------:R-:W-:Y:S04]  /*57c50*/  STL [R1+0x1e78], R43 ;  /* 0x001e782b01007387 */ /* 0x000fe80000100800 */
[----:B------:R-:W-:Y:S04]  /*57c60*/  STL [R1+0x1e4c], R37 ;  /* 0x001e4c2501007387 */ /* 0x000fe80000100800 */
[----:B------:R1:W-:Y:S04]  /*57c70*/  STL [R1+0x1e68], R0 ;  /* 0x001e680001007387 */ /* 0x0003e80000100800 */
[----:B------:R-:W-:Y:S04]  /*57c80*/  STL [R1+0x1e70], R25 ;  /* 0x001e701901007387 */ /* 0x000fe80000100800 */
[----:B-1----:R-:W4:Y:S01]  /*57c90*/  LDL.LU R0, [R1+0x1e1c] ;  /* 0x001e1c0001007983 */ /* 0x002f220000300800 */
[-C--:B------:R-:W-:Y:S01]  /*57ca0*/  IADD3 R24, P2, R24, R12.reuse, RZ ;  /* 0x0000000c18187210 */ /* 0x080fe20007f5e0ff */
[----:B------:R-:W-:Y:S01]  /*57cb0*/  IMAD.X R20, R20, 0x1, R3, P4 ;  /* 0x0000000114147824 */ /* 0x000fe200020e0603 */
[----:B------:R-:W-:-:S03]  /*57cc0*/  IADD3 R21, P3, R21, R12, RZ ;  /* 0x0000000c15157210 */ /* 0x000fc60007f7e0ff */
[----:B------:R-:W-:Y:S01]  /*57cd0*/  STL [R1+0x1e44], R24 ;  /* 0x001e441801007387 */ /* 0x000fe20000100800 */
[----:B--2---:R-:W-:-:S05]  /*57ce0*/  IADD3 R8, P4, R8, R12, RZ ;  /* 0x0000000c08087210 */ /* 0x004fca0007f9e0ff */
[----:B------:R1:W-:Y:S04]  /*57cf0*/  STL [R1+0x1e34], R8 ;  /* 0x001e340801007387 */ /* 0x0003e80000100800 */
[----:B------:R-:W-:Y:S04]  /*57d00*/  STL [R1+0x1e3c], R21 ;  /* 0x001e3c1501007387 */ /* 0x000fe80000100800 */
[----:B-1----:R-:W2:Y:S01]  /*57d10*/  LDL.LU R8, [R1+0x1e40] ;  /* 0x001e400001087983 */ /* 0x002ea20000300800 */
[--C-:B------:R-:W-:Y:S01]  /*57d20*/  IMAD.X R17, R17, 0x1, R3.reuse, P5 ;  /* 0x0000000111117824 */ /* 0x100fe200028e0603 */
[-C--:B------:R-:W-:Y:S01]  /*57d30*/  IADD3 R16, P5, R16, R12.reuse, RZ ;  /* 0x0000000c10107210 */ /* 0x080fe20007fbe0ff */
[----:B------:R-:W-:Y:S01]  /*57d40*/  IMAD.X R13, R13, 0x1, R3, P6 ;  /* 0x000000010d0d7824 */ /* 0x000fe200030e0603 */
[----:B------:R-:W-:Y:S04]  /*57d50*/  STL [R1+0x1e60], R20 ;  /* 0x001e601401007387 */ /* 0x000fe80000100800 */
[----:B------:R-:W-:Y:S04]  /*57d60*/  STL [R1+0x1e58], R17 ;  /* 0x001e581101007387 */ /* 0x000fe80000100800 */
[----:B------:R-:W-:Y:S04]  /*57d70*/  STL [R1+0x1e2c], R16 ;  /* 0x001e2c1001007387 */ /* 0x000fe80000100800 */
[----:B------:R-:W2:Y:S04]  /*57d80*/  LDL.LU R45, [R1+0x1e14] ;  /* 0x001e1400012d7983 */ /* 0x000ea80000300800 */
[----:B------:R-:W-:Y:S04]  /*57d90*/  STL [R1+0x1e50], R13 ;  /* 0x001e500d01007387 */ /* 0x000fe80000100800 */
[----:B------:R-:W2:Y:S01]  /*57da0*/  LDL.LU R46, [R1+0x1e38] ;  /* 0x001e3800012e7983 */ /* 0x000ea20000300800 */
[----:B---3--:R-:W-:-:S05]  /*57db0*/  IADD3 R9, P6, R9, R12, RZ ;  /* 0x0000000c09097210 */ /* 0x008fca0007fde0ff */
[----:B------:R-:W-:Y:S04]  /*57dc0*/  STL [R1+0x1e24], R9 ;  /* 0x001e240901007387 */ /* 0x000fe80000100800 */
[----:B------:R-:W3:Y:S01]  /*57dd0*/  LDL.LU R47, [R1+0x1e0c] ;  /* 0x001e0c00012f7983 */ /* 0x000ee20000300800 */
[----:B----4-:R-:W-:-:S05]  /*57de0*/  IMAD.X R60, R60, 0x1, R3, P1 ;  /* 0x000000013c3c7824 */ /* 0x010fca00008e0603 */
        /* <DEDUP_REMOVED lines=21> */
[----:B------:R-:W-:-:S05]  /*57f40*/  IADD3 R0, P1, R0, R12, RZ ;  /* 0x0000000c00007210 */ /* 0x000fca0007f3e0ff */
[----:B------:R1:W-:Y:S04]  /*57f50*/  STL [R1+0x1e1c], R0 ;  /* 0x001e1c0001007387 */ /* 0x0003e80000100800 */
[----:B-1----:R-:W4:Y:S04]  /*57f60*/  LDL.LU R0, [R1+0x1de0] ;  /* 0x001de00001007983 */ /* 0x002f280000300800 */
[----:B------:R-:W4:Y:S04]  /*57f70*/  LDL.LU R17, [R1+0x1db4] ;  /* 0x001db40001117983 */ /* 0x000f280000300800 */
[----:B------:R-:W4:Y:S04]  /*57f80*/  LDL.LU R16, [R1+0x1dd8] ;  /* 0x001dd80001107983 */ /* 0x000f280000300800 */
[----:B------:R-:W4:Y:S01]  /*57f90*/  LDL.LU R13, [R1+0x1dac] ;  /* 0x001dac00010d7983 */ /* 0x000f220000300800 */
[----:B--2---:R-:W-:-:S05]  /*57fa0*/  IMAD.X R8, R8, 0x1, R3, P2 ;  /* 0x0000000108087824 */ /* 0x004fca00010e0603 */
[----:B------:R1:W-:Y:S04]  /*57fb0*/  STL [R1+0x1e40], R8 ;  /* 0x001e400801007387 */ /* 0x0003e80000100800 */
[----:B------:R-:W2:Y:S04]  /*57fc0*/  LDL.LU R9, [R1+0x1dd0] ;  /* 0x001dd00001097983 */ /* 0x000ea80000300800 */
[----:B-1----:R-:W2:Y:S01]  /*57fd0*/  LDL.LU R8, [R1+0x1da4] ;  /* 0x001da40001087983 */ /* 0x002ea20000300800 */
[----:B------:R-:W-:Y:S01]  /*57fe0*/  IADD3 R45, P2, R45, R12, RZ ;  /* 0x0000000c2d2d7210 */ /* 0x000fe20007f5e0ff */
[----:B------:R-:W-:-:S04]  /*57ff0*/  IMAD.X R46, R46, 0x1, R3, P3 ;  /* 0x000000012e2e7824 */ /* 0x000fc800018e0603 */
[----:B------:R-:W-:Y:S04]  /*58000*/  STL [R1+0x1e14], R45 ;  /* 0x001e142d01007387 */ /* 0x000fe80000100800 */
[----:B------:R-:W-:Y:S01]  /*58010*/  STL [R1+0x1e38], R46 ;  /* 0x001e382e01007387 */ /* 0x000fe20000100800 */
[-C--:B---3--:R-:W-:Y:S02]  /*58020*/  IADD3 R47, P3, R47, R12.reuse, RZ ;  /* 0x0000000c2f2f7210 */ /* 0x088fe40007f7e0ff */
[----:B----4-:R-:W-:Y:S02]  /*58030*/  IADD3.X R14, R14, R3, RZ, P4, !PT ;  /* 0x000000030e0e7210 */ /* 0x010fe400027fe4ff */
        /* <DEDUP_REMOVED lines=34> */
[----:B------:R-:W-:Y:S01]  /*58260*/  STL [R1+0x1dcc], R25 ;  /* 0x001dcc1901007387 */ /* 0x000fe20000100800 */
[----:B------:R-:W-:-:S03]  /*58270*/  IMAD.X R21, R21, 0x1, R3, P1 ;  /* 0x0000000115157824 */ /* 0x000fc600008e0603 */
[----:B-1----:R-:W3:Y:S04]  /*58280*/  LDL.LU R60, [R1+0x1dc8] ;  /* 0x001dc800013c7983 */ /* 0x002ee80000300800 */
[----:B------:R-:W-:Y:S01]  /*58290*/  STL [R1+0x1df0], R24 ;  /* 0x001df01801007387 */ /* 0x000fe20000100800 */
[----:B------:R-:W-:-:S05]  /*582a0*/  IMAD.X R0, R0, 0x1, R3, P2 ;  /* 0x0000000100007824 */ /* 0x000fca00010e0603 */
[----:B------:R1:W-:Y:S04]  /*582b0*/  STL [R1+0x1de0], R0 ;  /* 0x001de00001007387 */ /* 0x0003e80000100800 */
[----:B------:R-:W-:Y:S04]  /*582c0*/  STL [R1+0x1de8], R21 ;  /* 0x001de81501007387 */ /* 0x000fe80000100800 */
[----:B-1----:R-:W4:Y:S01]  /*582d0*/  LDL.LU R0, [R1+0x1d9c] ;  /* 0x001d9c0001007983 */ /* 0x002f220000300800 */
[-C--:B------:R-:W-:Y:S02]  /*582e0*/  IADD3 R20, P1, R20, R12.reuse, RZ ;  /* 0x0000000c14147210 */ /* 0x080fe40007f3e0ff */
[-C--:B------:R-:W-:Y:S01]  /*582f0*/  IADD3 R17, P2, R17, R12.reuse, RZ ;  /* 0x0000000c11117210 */ /* 0x080fe20007f5e0ff */
[--C-:B------:R-:W-:Y:S01]  /*58300*/  IMAD.X R16, R16, 0x1, R3.reuse, P3 ;  /* 0x0000000110107824 */ /* 0x100fe200018e0603 */
[-C--:B------:R-:W-:Y:S01]  /*58310*/  IADD3 R13, P3, R13, R12.reuse, RZ ;  /* 0x0000000c0d0d7210 */ /* 0x080fe20007f7e0ff */
[----:B--2---:R-:W-:Y:S01]  /*58320*/  IMAD.X R9, R9, 0x1, R3, P4 ;  /* 0x0000000109097824 */ /* 0x004fe200020e0603 */
[----:B------:R-:W-:Y:S04]  /*58330*/  STL [R1+0x1dbc], R20 ;  /* 0x001dbc1401007387 */ /* 0x000fe80000100800 */
[----:B------:R-:W-:Y:S04]  /*58340*/  STL [R1+0x1db4], R17 ;  /* 0x001db41101007387 */ /* 0x000fe80000100800 */
[----:B------:R-:W-:Y:S04]  /*58350*/  STL [R1+0x1dd8], R16 ;  /* 0x001dd81001007387 */ /* 0x000fe80000100800 */
[----:B------:R-:W2:Y:S04]  /*58360*/  LDL.LU R45, [R1+0x1dc0] ;  /* 0x001dc000012d7983 */ /* 0x000ea80000300800 */
[----:B------:R-:W-:Y:S01]  /*58370*/  STL [R1+0x1dac], R13 ;  /* 0x001dac0d01007387 */ /* 0x000fe20000100800 */
[----:B------:R-:W-:-:S03]  /*58380*/  IADD3 R8, P4, R8, R12, RZ ;  /* 0x0000000c08087210 */ /* 0x000fc60007f9e0ff */
[----:B------:R-:W2:Y:S04]  /*58390*/  LDL.LU R46, [R1+0x1d94] ;  /* 0x001d9400012e7983 */ /* 0x000ea80000300800 */
[----:B------:R-:W-:Y:S04]  /*583a0*/  STL [R1+0x1dd0], R9 ;  /* 0x001dd00901007387 */ /* 0x000fe80000100800 */
[----:B------:R-:W2:Y:S04]  /*583b0*/  LDL.LU R47, [R1+0x1db8] ;  /* 0x001db800012f7983 */ /* 0x000ea80000300800 */
[----:B------:R1:W-:Y:S04]  /*583c0*/  STL [R1+0x1da4], R8 ;  /* 0x001da40801007387 */ /* 0x0003e80000100800 */
        /* <DEDUP_REMOVED lines=20> */
[----:B---3--:R-:W-:-:S05]  /*58510*/  IMAD.X R60, R60, 0x1, R3, P5 ;  /* 0x000000013c3c7824 */ /* 0x008fca00028e0603 */
[----:B------:R1:W-:Y:S04]  /*58520*/  STL [R1+0x1dc8], R60 ;  /* 0x001dc83c01007387 */ /* 0x0003e80000100800 */
[----:B-1----:R-:W3:Y:S04]  /*58530*/  LDL.LU R60, [R1+0x1d3c] ;  /* 0x001d3c00013c7983 */ /* 0x002ee80000300800 */
[----:B------:R-:W3:Y:S04]  /*58540*/  LDL.LU R17, [R1+0x1d60] ;  /* 0x001d600001117983 */ /* 0x000ee80000300800 */
[----:B------:R-:W3:Y:S04]  /*58550*/  LDL.LU R16, [R1+0x1d34] ;  /* 0x001d340001107983 */ /* 0x000ee80000300800 */
[----:B------:R-:W3:Y:S01]  /*58560*/  LDL.LU R13, [R1+0x1d58] ;  /* 0x001d5800010d7983 */ /* 0x000ee20000300800 */
[----:B----4-:R-:W-:-:S05]  /*58570*/  IADD3 R0, P5, R0, R12, RZ ;  /* 0x0000000c00007210 */ /* 0x010fca0007fbe0ff */
[----:B------:R1:W-:Y:S04]  /*58580*/  STL [R1+0x1d9c], R0 ;  /* 0x001d9c0001007387 */ /* 0x0003e80000100800 */
[----:B------:R-:W4:Y:S04]  /*58590*/  LDL.LU R9, [R1+0x1d2c] ;  /* 0x001d2c0001097983 */ /* 0x000f280000300800 */
[----:B-1----:R-:W4:Y:S01]  /*585a0*/  LDL.LU R0, [R1+0x1d50] ;  /* 0x001d500001007983 */ /* 0x002f220000300800 */
[--C-:B--2---:R-:W-:Y:S01]  /*585b0*/  IMAD.X R45, R45, 0x1, R3.reuse, P6 ;  /* 0x000000012d2d7824 */ /* 0x104fe200030e0603 */
[-C--:B------:R-:W-:Y:S01]  /*585c0*/  IADD3 R46, P6, R46, R12.reuse, RZ ;  /* 0x0000000c2e2e7210 */ /* 0x080fe20007fde0ff */
[--C-:B------:R-:W-:Y:S01]  /*585d0*/  IMAD.X R47, R47, 0x1, R3.reuse, P1 ;  /* 0x000000012f2f7824 */ /* 0x100fe200008e0603 */
[-C--:B------:R-:W-:Y:S01]  /*585e0*/  IADD3 R14, P1, R14, R12.reuse, RZ ;  /* 0x0000000c0e0e7210 */ /* 0x080fe20007f3e0ff */
[----:B------:R-:W-:Y:S01]  /*585f0*/  IMAD.X R15, R15, 0x1, R3, P2 ;  /* 0x000000010f0f7824 */ /* 0x000fe200010e0603 */
        /* <DEDUP_REMOVED lines=15> */
[----:B------:R-:W-:-:S03]  /*586f0*/  IADD3.X R55, R55, R3, RZ, P6, !PT ;  /* 0x0000000337377210 */ /* 0x000fc600037fe4ff */
        /* <DEDUP_REMOVED lines=19> */
[----:B-1----:R-:W2:Y:S01]  /*58830*/  LDL.LU R8, [R1+0x1d24] ;  /* 0x001d240001087983 */ /* 0x002ea20000300800 */
[-C--:B------:R-:W-:Y:S01]  /*58840*/  IADD3 R24, P3, R24, R12.reuse, RZ ;  /* 0x0000000c18187210 */ /* 0x080fe20007f7e0ff */
[----:B------:R-:W-:Y:S01]  /*58850*/  IMAD.X R20, R20, 0x1, R3, P5 ;  /* 0x0000000114147824 */ /* 0x000fe200028e0603 */
[----:B------:R-:W-:-:S03]  /*58860*/  IADD3 R21, P4, R21, R12, RZ ;  /* 0x0000000c15157210 */ /* 0x000fc60007f9e0ff */
[----:B------:R-:W-:Y:S01]  /*58870*/  STL [R1+0x1d4c], R24 ;  /* 0x001d4c1801007387 */ /* 0x000fe20000100800 */
[-C--:B---3--:R-:W-:Y:S01]  /*58880*/  IADD3 R60, P5, R60, R12.reuse, RZ ;  /* 0x0000000c3c3c7210 */ /* 0x088fe20007fbe0ff */
[--C-:B------:R-:W-:Y:S01]  /*58890*/  IMAD.X R17, R17, 0x1, R3.reuse, P6 ;  /* 0x0000000111117824 */ /* 0x100fe200030e0603 */
[-C--:B------:R-:W-:Y:S01]  /*588a0*/  IADD3 R16, P6, R16, R12.reuse, RZ ;  /* 0x0000000c10107210 */ /* 0x080fe20007fde0ff */
[----:B------:R-:W-:Y:S02]  /*588b0*/  IMAD.X R13, R13, 0x1, R3, P1 ;  /* 0x000000010d0d7824 */ /* 0x000fe400008e0603 */
[----:B------:R1:W-:Y:S04]  /*588c0*/  STL [R1+0x1d3c], R60 ;  /* 0x001d3c3c01007387 */ /* 0x0003e80000100800 */
[----:B------:R-:W-:Y:S04]  /*588d0*/  STL [R1+0x1d44], R21 ;  /* 0x001d441501007387 */ /* 0x000fe80000100800 */
[----:B-1----:R-:W3:Y:S04]  /*588e0*/  LDL.LU R60, [R1+0x1d48] ;  /* 0x001d4800013c7983 */ /* 0x002ee80000300800 */
[----:B------:R-:W-:Y:S04]  /*588f0*/  STL [R1+0x1d68], R20 ;  /* 0x001d681401007387 */ /* 0x000fe80000100800 */
[----:B------:R-:W-:Y:S01]  /*58900*/  STL [R1+0x1d60], R17 ;  /* 0x001d601101007387 */ /* 0x000fe20000100800 */
[----:B----4-:R-:W-:-:S03]  /*58910*/  IADD3 R9, P1, R9, R12, RZ ;  /* 0x0000000c09097210 */ /* 0x010fc60007f3e0ff */
[----:B------:R-:W-:Y:S04]  /*58920*/  STL [R1+0x1d34], R16 ;  /* 0x001d341001007387 */ /* 0x000fe80000100800 */
[----:B------:R-:W4:Y:S04]  /*58930*/  LDL.LU R45, [R1+0x1d1c] ;  /* 0x001d1c00012d7983 */ /* 0x000f280000300800 */
[----:B------:R-:W-:Y:S04]  /*58940*/  STL [R1+0x1d58], R13 ;  /* 0x001d580d01007387 */ /* 0x000fe80000100800 */
[----:B------:R-:W4:Y:S04]  /*58950*/  LDL.LU R46, [R1+0x1d40] ;  /* 0x001d4000012e7983 */ /* 0x000f280000300800 */
[----:B------:R-:W-:Y:S04]  /*58960*/  STL [R1+0x1d2c], R9 ;  /* 0x001d2c0901007387 */ /* 0x000fe80000100800 */
[----:B------:R-:W4:Y:S01]  /*58970*/  LDL.LU R47, [R1+0x1d14] ;  /* 0x001d1400012f7983 */ /* 0x000f220000300800 */
[----:B------:R-:W-:-:S05]  /*58980*/  IMAD.X R0, R0, 0x1, R3, P2 ;  /* 0x0000000100007824 */ /* 0x000fca00010e0603 */
        /* <DEDUP_REMOVED lines=21> */
[----:B--2---:R-:W-:-:S05]  /*58ae0*/  IADD3 R8, P2, R8, R12, RZ ;  /* 0x0000000c08087210 */ /* 0x004fca0007f5e0ff */
[----:B------:R1:W-:Y:S04]  /*58af0*/  STL [R1+0x1d24], R8 ;  /* 0x001d240801007387 */ /* 0x0003e80000100800 */
[----:B-1----:R-:W2:Y:S04]  /*58b00*/  LDL.LU R8, [R1+0x1ce8] ;  /* 0x001ce80001087983 */ /* 0x002ea80000300800 */
[----:B------:R-:W2:Y:S04]  /*58b10*/  LDL.LU R17, [R1+0x1cbc] ;  /* 0x001cbc0001117983 */ /* 0x000ea80000300800 */
[----:B------:R-:W2:Y:S04]  /*58b20*/  LDL.LU R16, [R1+0x1ce0] ;  /* 0x001ce00001107983 */ /* 0x000ea80000300800 */
[----:B------:R-:W2:Y:S01]  /*58b30*/  LDL.LU R13, [R1+0x1cb4] ;  /* 0x001cb400010d7983 */ /* 0x000ea20000300800 */
[----:B---3--:R-:W-:-:S05]  /*58b40*/  IMAD.X R60, R60, 0x1, R3, P3 ;  /* 0x000000013c3c7824 */ /* 0x008fca00018e0603 */
[----:B------:R1:W-:Y:S04]  /*58b50*/  STL [R1+0x1d48], R60 ;  /* 0x001d483c01007387 */ /* 0x0003e80000100800 */
[----:B------:R-:W3:Y:S01]  /*58b60*/  LDL.LU R9, [R1+0x1cd8] ;  /* 0x001cd80001097983 */ /* 0x000ee20000300800 */
[-C--:B----4-:R-:W-:Y:S01]  /*58b70*/  IADD3 R45, P3, R45, R12.reuse, RZ ;  /* 0x0000000c2d2d7210 */ /* 0x090fe20007f7e0ff */
[--C-:B------:R-:W-:Y:S01]  /*58b80*/  IMAD.X R46, R46, 0x1, R3.reuse, P4 ;  /* 0x000000012e2e7824 */ /* 0x100fe200020e0603 */
[-C--:B------:R-:W-:Y:S01]  /*58b90*/  IADD3 R47, P4, R47, R12.reuse, RZ ;  /* 0x0000000c2f2f7210 */ /* 0x080fe20007f9e0ff */
[----:B-1----:R-:W4:Y:S01]  /*58ba0*/  LDL.LU R60, [R1+0x1cac] ;  /* 0x001cac00013c7983 */ /* 0x002f220000300800 */
[----:B------:R-:W-:Y:S01]  /*58bb0*/  IMAD.X R14, R14, 0x1, R3, P5 ;  /* 0x000000010e0e7824 */ /* 0x000fe200028e0603 */
[----:B------:R-:W-:-:S02]  /*58bc0*/  IADD3 R15, P5, R15, R12, RZ ;  /* 0x0000000c0f0f7210 */ /* 0x000fc40007fbe0ff */
        /* <DEDUP_REMOVED lines=36> */
[----:B-1----:R-:W4:Y:S01]  /*58e10*/  LDL.LU R0, [R1+0x1cd0] ;  /* 0x001cd00001007983 */ /* 0x002f220000300800 */
[----:B------:R-:W-:-:S03]  /*58e20*/  IADD3.X R21, R21, R3, RZ, P2, !PT ;  /* 0x0000000315157210 */ /* 0x000fc600017fe4ff */
[----:B------:R-:W-:Y:S01]  /*58e30*/  STL [R1+0x1cf8], R24 ;  /* 0x001cf81801007387 */ /* 0x000fe20000100800 */
[----:B--2---:R-:W-:-:S05]  /*58e40*/  IMAD.X R8, R8, 0x1, R3, P3 ;  /* 0x0000000108087824 */ /* 0x004fca00018e0603 */
[----:B------:R1:W-:Y:S04]  /*58e50*/  STL [R1+0x1ce8], R8 ;  /* 0x001ce80801007387 */ /* 0x0003e80000100800 */
[----:B------:R-:W-:Y:S04]  /*58e60*/  STL [R1+0x1cf0], R21 ;  /* 0x001cf01501007387 */ /* 0x000fe80000100800 */
[----:B-1----:R-:W2:Y:S01]  /*58e70*/  LDL.LU R8, [R1+0x1ca4] ;  /* 0x001ca40001087983 */ /* 0x002ea20000300800 */
[-C--:B------:R-:W-:Y:S02]  /*58e80*/  IADD3 R20, P2, R20, R12.reuse, RZ ;  /* 0x0000000c14147210 */ /* 0x080fe40007f5e0ff */
[-C--:B------:R-:W-:Y:S01]  /*58e90*/  IADD3 R17, P3, R17, R12.reuse, RZ ;  /* 0x0000000c11117210 */ /* 0x080fe20007f7e0ff */
[--C-:B------:R-:W-:Y:S01]  /*58ea0*/  IMAD.X R16, R16, 0x1, R3.reuse, P4 ;  /* 0x0000000110107824 */ /* 0x100fe200020e0603 */
[----:B------:R-:W-:Y:S01]  /*58eb0*/  IADD3 R13, P4, R13, R12, RZ ;  /* 0x0000000c0d0d7210 */ /* 0x000fe20007f9e0ff */
[----:B------:R-:W-:Y:S04]  /*58ec0*/  STL [R1+0x1cc4], R20 ;  /* 0x001cc41401007387 */ /* 0x000fe80000100800 */
[----:B------:R-:W-:Y:S04]  /*58ed0*/  STL [R1+0x1cbc], R17 ;  /* 0x001cbc1101007387 */ /* 0x000fe80000100800 */
[----:B------:R-:W-:Y:S04]  /*58ee0*/  STL [R1+0x1ce0], R16 ;  /* 0x001ce01001007387 */ /* 0x000fe80000100800 */
[----:B------:R-:W2:Y:S04]  /*58ef0*/  LDL.LU R45, [R1+0x1cc8] ;  /* 0x001cc800012d7983 */ /* 0x000ea80000300800 */
[----:B------:R-:W-:Y:S04]  /*58f00*/  STL [R1+0x1cb4], R13 ;  /* 0x001cb40d01007387 */ /* 0x000fe80000100800 */
[----:B------:R-:W2:Y:S01]  /*58f10*/  LDL.LU R46, [R1+0x1c9c] ;  /* 0x001c9c00012e7983 */ /* 0x000ea20000300800 */
[----:B---3--:R-:W-:-:S05]  /*58f20*/  IMAD.X R9, R9, 0x1, R3, P5 ;  /* 0x0000000109097824 */ /* 0x008fca00028e0603 */
[----:B------:R-:W-:Y:S04]  /*58f30*/  STL [R1+0x1cd8], R9 ;  /* 0x001cd80901007387 */ /* 0x000fe80000100800 */
[----:B------:R-:W3:Y:S01]  /*58f40*/  LDL.LU R47, [R1+0x1cc0] ;  /* 0x001cc000012f7983 */ /* 0x000ee20000300800 */
[----:B----4-:R-:W-:-:S05]  /*58f50*/  IADD3 R60, P5, R60, R12, RZ ;  /* 0x0000000c3c3c7210 */ /* 0x010fca0007fbe0ff */
        /* <DEDUP_REMOVED lines=21> */
[----:B------:R-:W-:-:S05]  /*590b0*/  IMAD.X R0, R0, 0x1, R3, P6 ;  /* 0x0000000100007824 */ /* 0x000fca00030e0603 */
[----:B------:R1:W-:Y:S04]  /*590c0*/  STL [R1+0x1cd0], R0 ;  /* 0x001cd00001007387 */ /* 0x0003e80000100800 */
[----:B-1----:R-:W4:Y:S04]  /*590d0*/  LDL.LU R0, [R1+0x1c44] ;  /* 0x001c440001007983 */ /* 0x002f280000300800 */
[----:B------:R-:W4:Y:S04]  /*590e0*/  LDL.LU R17, [R1+0x1c68] ;  /* 0x001c680001117983 */ /* 0x000f280000300800 */
[----:B------:R-:W4:Y:S04]  /*590f0*/  LDL.LU R16, [R1+0x1c3c] ;  /* 0x001c3c0001107983 */ /* 0x000f280000300800 */
[----:B------:R-:W4:Y:S01]  /*59100*/  LDL.LU R13, [R1+0x1c60] ;  /* 0x001c6000010d7983 */ /* 0x000f220000300800 */
[----:B--2---:R-:W-:-:S05]  /*59110*/  IADD3 R8, P6, R8, R12, RZ ;  /* 0x0000000c08087210 */ /* 0x004fca0007fde0ff */
[----:B------:R1:W-:Y:S04]  /*59120*/  STL [R1+0x1ca4], R8 ;  /* 0x001ca40801007387 */ /* 0x0003e80000100800 */
[----:B------:R-:W2:Y:S04]  /*59130*/  LDL.LU R9, [R1+0x1c34] ;  /* 0x001c340001097983 */ /* 0x000ea80000300800 */
[----:B-1----:R-:W2:Y:S01]  /*59140*/  LDL.LU R8, [R1+0x1c58] ;  /* 0x001c580001087983 */ /* 0x002ea20000300800 */
[----:B------:R-:W-:Y:S01]  /*59150*/  IMAD.X R45, R45, 0x1, R3, P1 ;  /* 0x000000012d2d7824 */ /* 0x000fe200008e0603 */
[----:B------:R-:W-:-:S04]  /*59160*/  IADD3 R46, P1, R46, R12, RZ ;  /* 0x0000000c2e2e7210 */ /* 0x000fc80007f3e0ff */
[----:B------:R-:W-:Y:S04]  /*59170*/  STL [R1+0x1cc8], R45 ;  /* 0x001cc82d01007387 */ /* 0x000fe80000100800 */
[----:B------:R-:W-:Y:S01]  /*59180*/  STL [R1+0x1c9c], R46 ;  /* 0x001c9c2e01007387 */ /* 0x000fe20000100800 */
[----:B---3--:R-:W-:-:S05]  /*59190*/  IMAD.X R47, R47, 0x1, R3, P2 ;  /* 0x000000012f2f7824 */ /* 0x008fca00010e0603 */
[----:B------:R-:W-:Y:S01]  /*591a0*/  STL [R1+0x1cc0], R47 ;  /* 0x001cc02f01007387 */ /* 0x000fe20000100800 */
[-C--:B----4-:R-:W-:Y:S01]  /*591b0*/  IADD3 R14, P2, R14, R12.reuse, RZ ;  /* 0x0000000c0e0e7210 */ /* 0x090fe20007f5e0ff */
        /* <DEDUP_REMOVED lines=32> */
[----:B------:R-:W-:Y:S01]  /*593c0*/  STL [R1+0x1c80], R25 ;  /* 0x001c801901007387 */ /* 0x000fe20000100800 */
[-C--:B------:R-:W-:Y:S01]  /*593d0*/  IADD3 R24, P4, R24, R12.reuse, RZ ;  /* 0x0000000c18187210 */ /* 0x080fe20007f9e0ff */
[----:B------:R-:W-:Y:S01]  /*593e0*/  IMAD.X R20, R20, 0x1, R3, P6 ;  /* 0x0000000114147824 */ /* 0x000fe200030e0603 */
[-C--:B------:R-:W-:Y:S01]  /*593f0*/  IADD3 R21, P5, R21, R12.reuse, RZ ;  /* 0x0000000c15157210 */ /* 0x080fe20007fbe0ff */
[----:B-1----:R-:W3:Y:S04]  /*59400*/  LDL.LU R60, [R1+0x1c2c] ;  /* 0x001c2c00013c7983 */ /* 0x002ee80000300800 */
[----:B------:R-:W-:Y:S01]  /*59410*/  STL [R1+0x1c54], R24 ;  /* 0x001c541801007387 */ /* 0x000fe20000100800 */
[----:B------:R-:W-:-:S05]  /*59420*/  IADD3 R0, P6, R0, R12, RZ ;  /* 0x0000000c00007210 */ /* 0x000fca0007fde0ff */
[----:B------:R1:W-:Y:S04]  /*59430*/  STL [R1+0x1c44], R0 ;  /* 0x001c440001007387 */ /* 0x0003e80000100800 */
[----:B------:R-:W-:Y:S04]  /*59440*/  STL [R1+0x1c4c], R21 ;  /* 0x001c4c1501007387 */ /* 0x000fe80000100800 */
[----:B-1----:R-:W4:Y:S01]  /*59450*/  LDL.LU R0, [R1+0x1c50] ;  /* 0x001c500001007983 */ /* 0x002f220000300800 */
[--C-:B------:R-:W-:Y:S01]  /*59460*/  IMAD.X R17, R17, 0x1, R3.reuse, P1 ;  /* 0x0000000111117824 */ /* 0x100fe200008e0603 */
[-C--:B------:R-:W-:Y:S01]  /*59470*/  IADD3 R16, P1, R16, R12.reuse, RZ ;  /* 0x0000000c10107210 */ /* 0x080fe20007f3e0ff */
[----:B------:R-:W-:Y:S01]  /*59480*/  IMAD.X R13, R13, 0x1, R3, P2 ;  /* 0x000000010d0d7824 */ /* 0x000fe200010e0603 */
[----:B------:R-:W-:Y:S01]  /*59490*/  STL [R1+0x1c70], R20 ;  /* 0x001c701401007387 */ /* 0x000fe20000100800 */
[----:B--2---:R-:W-:-:S03]  /*594a0*/  IADD3 R9, P2, R9, R12, RZ ;  /* 0x0000000c09097210 */ /* 0x004fc60007f5e0ff */
[----:B------:R-:W-:Y:S04]  /*594b0*/  STL [R1+0x1c68], R17 ;  /* 0x001c681101007387 */ /* 0x000fe80000100800 */
[----:B------:R-:W-:Y:S04]  /*594c0*/  STL [R1+0x1c3c], R16 ;  /* 0x001c3c1001007387 */ /* 0x000fe80000100800 */
[----:B------:R-:W2:Y:S04]  /*594d0*/  LDL.LU R45, [R1+0x1c24] ;  /* 0x001c2400012d7983 */ /* 0x000ea80000300800 */
[----:B------:R-:W-:Y:S04]  /*594e0*/  STL [R1+0x1c60], R13 ;  /* 0x001c600d01007387 */ /* 0x000fe80000100800 */
[----:B------:R-:W2:Y:S04]  /*594f0*/  LDL.LU R46, [R1+0x1c48] ;  /* 0x001c4800012e7983 */ /* 0x000ea80000300800 */
[----:B------:R-:W-:Y:S01]  /*59500*/  STL [R1+0x1c34], R9 ;  /* 0x001c340901007387 */ /* 0x000fe20000100800 */
[----:B------:R-:W-:-:S03]  /*59510*/  IMAD.X R8, R8, 0x1, R3, P3 ;  /* 0x0000000108087824 */ /* 0x000fc600018e0603 */
        /* <DEDUP_REMOVED lines=23> */
[----:B------:R1:W-:Y:S04]  /*59690*/  STL [R1+0x1c2c], R60 ;  /* 0x001c2c3c01007387 */ /* 0x0003e80000100800 */
[----:B-1----:R-:W3:Y:S04]  /*596a0*/  LDL.LU R60, [R1+0x1bf0] ;  /* 0x001bf000013c7983 */ /* 0x002ee80000300800 */
[----:B------:R-:W3:Y:S04]  /*596b0*/  LDL.LU R17, [R1+0x1bc4] ;  /* 0x001bc40001117983 */ /* 0x000ee80000300800 */
[----:B------:R-:W3:Y:S04]  /*596c0*/  LDL.LU R16, [R1+0x1be8] ;  /* 0x001be80001107983 */ /* 0x000ee80000300800 */
[----:B------:R-:W3:Y:S01]  /*596d0*/  LDL.LU R13, [R1+0x1bbc] ;  /* 0x001bbc00010d7983 */ /* 0x000ee20000300800 */
[----:B----4-:R-:W-:-:S05]  /*596e0*/  IADD3.X R0, R0, R3, RZ, P4, !PT ;  /* 0x0000000300007210 */ /* 0x010fca00027fe4ff */
        /* <DEDUP_REMOVED lines=49> */
[-C--:B------:R-:W-:Y:S01]  /*59a00*/  IADD3 R17, P4, R17, R12.reuse, RZ ;  /* 0x0000000c11117210 */ /* 0x080fe20007f9e0ff */
[--C-:B------:R-:W-:Y:S01]  /*59a10*/  IMAD.X R16, R16, 0x1, R3.reuse, P5 ;  /* 0x0000000110107824 */ /* 0x100fe200028e0603 */
[----:B------:R-:W-:Y:S02]  /*59a20*/  IADD3 R13, P5, R13, R12, RZ ;  /* 0x0000000c0d0d7210 */ /* 0x000fe40007fbe0ff */
[----:B------:R1:W-:Y:S04]  /*59a30*/  STL [R1+0x1bf0], R60 ;  /* 0x001bf03c01007387 */ /* 0x0003e80000100800 */
[----:B------:R-:W-:Y:S04]  /*59a40*/  STL [R1+0x1bf8], R21 ;  /* 0x001bf81501007387 */ /* 0x000fe80000100800 */
[----:B-1----:R-:W3:Y:S04]  /*59a50*/  LDL.LU R60, [R1+0x1bac] ;  /* 0x001bac00013c7983 */ /* 0x002ee80000300800 */
[----:B------:R-:W-:Y:S04]  /*59a60*/  STL [R1+0x1bcc], R20 ;  /* 0x001bcc1401007387 */ /* 0x000fe80000100800 */
[----:B------:R-:W-:Y:S01]  /*59a70*/  STL [R1+0x1bc4], R17 ;  /* 0x001bc41101007387 */ /* 0x000fe20000100800 */
[----:B----4-:R-:W-:-:S03]  /*59a80*/  IMAD.X R9, R9, 0x1, R3, P6 ;  /* 0x0000000109097824 */ /* 0x010fc600030e0603 */
[----:B------:R-:W-:Y:S04]  /*59a90*/  STL [R1+0x1be8], R16 ;  /* 0x001be81001007387 */ /* 0x000fe80000100800 */
[----:B------:R-:W4:Y:S04]  /*59aa0*/  LDL.LU R45, [R1+0x1bd0] ;  /* 0x001bd000012d7983 */ /* 0x000f280000300800 */
[----:B------:R-:W-:Y:S04]  /*59ab0*/  STL [R1+0x1bbc], R13 ;  /* 0x001bbc0d01007387 */ /* 0x000fe80000100800 */
[----:B------:R-:W4:Y:S04]  /*59ac0*/  LDL.LU R46, [R1+0x1ba4] ;  /* 0x001ba400012e7983 */ /* 0x000f280000300800 */
[----:B------:R-:W-:Y:S04]  /*59ad0*/  STL [R1+0x1be0], R9 ;  /* 0x001be00901007387 */ /* 0x000fe80000100800 */
[----:B------:R-:W4:Y:S01]  /*59ae0*/  LDL.LU R47, [R1+0x1bc8] ;  /* 0x001bc800012f7983 */ /* 0x000f220000300800 */
[----:B------:R-:W-:-:S05]  /*59af0*/  IADD3 R0, P6, R0, R12, RZ ;  /* 0x0000000c00007210 */ /* 0x000fca0007fde0ff */
        /* <DEDUP_REMOVED lines=33> */
[----:B-1----:R-:W4:Y:S04]  /*59d10*/  LDL.LU R60, [R1+0x1b60] ;  /* 0x001b6000013c7983 */ /* 0x002f280000300800 */
[----:B------:R-:W-:Y:S04]  /*59d20*/  STL [R1+0x1bd0], R45 ;  /* 0x001bd02d01007387 */ /* 0x000fe80000100800 */
[----:B------:R-:W-:Y:S01]  /*59d30*/  STL [R1+0x1ba4], R46 ;  /* 0x001ba42e01007387 */ /* 0x000fe20000100800 */
[-C--:B------:R-:W-:Y:S01]  /*59d40*/  IADD3 R14, P3, R14, R12.reuse, RZ ;  /* 0x0000000c0e0e7210 */ /* 0x080fe20007f7e0ff */
[--C-:B------:R-:W-:Y:S01]  /*59d50*/  IMAD.X R15, R15, 0x1, R3.reuse, P4 ;  /* 0x000000010f0f7824 */ /* 0x100fe200020e0603 */
[-C--:B------:R-:W-:Y:S01]  /*59d60*/  IADD3 R34, P4, R34, R12.reuse, RZ ;  /* 0x0000000c22227210 */ /* 0x080fe20007f9e0ff */
[----:B------:R-:W-:Y:S01]  /*59d70*/  IMAD.X R35, R35, 0x1, R3, P5 ;  /* 0x0000000123237824 */ /* 0x000fe200028e0603 */
        /* <DEDUP_REMOVED lines=88> */
[-C--:B---3--:R-:W-:Y:S01]  /*5a300*/  IADD3 R47, P6, R47, R12.reuse, RZ ;  /* 0x0000000c2f2f7210 */ /* 0x088fe20007fde0ff */
[--C-:B----4-:R-:W-:Y:S01]  /*5a310*/  IMAD.X R14, R14, 0x1, R3.reuse, P1 ;  /* 0x000000010e0e7824 */ /* 0x110fe200008e0603 */
        /* <DEDUP_REMOVED lines=24> */
[----:B------:R-:W-:Y:S01]  /*5a4a0*/  IADD3.X R37, R37, R3, RZ, P2, !PT ;  /* 0x0000000325257210 */ /* 0x000fe200017fe4ff */
[----:B------:R-:W-:Y:S02]  /*5a4b0*/  IMAD.X R24, R24, 0x1, R3, P3 ;  /* 0x0000000118187824 */ /* 0x000fe400018e0603 */
        /* <DEDUP_REMOVED lines=19> */
[----:B------:R-:W-:Y:S01]  /*5a5f0*/  IADD3 R13, P6, R13, R12, RZ ;  /* 0x0000000c0d0d7210 */ /* 0x000fe20007fde0ff */
[----:B------:R-:W-:Y:S01]  /*5a600*/  STL [R1+0x1ad4], R20 ;  /* 0x001ad41401007387 */ /* 0x000fe20000100800 */
[----:B--2---:R-:W-:-:S03]  /*5a610*/  IMAD.X R9, R9, 0x1, R3, P1 ;  /* 0x0000000109097824 */ /* 0x004fc600008e0603 */
[----:B------:R-:W-:Y:S04]  /*5a620*/  STL [R1+0x1acc], R17 ;  /* 0x001acc1101007387 */ /* 0x000fe80000100800 */
[----:B------:R-:W-:Y:S04]  /*5a630*/  STL [R1+0x1af0], R16 ;  /* 0x001af01001007387 */ /* 0x000fe80000100800 */
[----:B------:R-:W2:Y:S04]  /*5a640*/  LDL.LU R45, [R1+0x1ad8] ;  /* 0x001ad800012d7983 */ /* 0x000ea80000300800 */
[----:B------:R-:W-:Y:S04]  /*5a650*/  STL [R1+0x1ac4], R13 ;  /* 0x001ac40d01007387 */ /* 0x000fe80000100800 */
[----:B------:R-:W2:Y:S04]  /*5a660*/  LDL.LU R46, [R1+0x1aac] ;  /* 0x001aac00012e7983 */ /* 0x000ea80000300800 */
[----:B------:R-:W-:Y:S04]  /*5a670*/  STL [R1+0x1ae8], R9 ;  /* 0x001ae80901007387 */ /* 0x000fe80000100800 */
[----:B------:R-:W2:Y:S01]  /*5a680*/  LDL.LU R47, [R1+0x1ad0] ;  /* 0x001ad000012f7983 */ /* 0x000ea20000300800 */
[----:B------:R-:W-:-:S05]  /*5a690*/  IADD3 R8, P1, R8, R12, RZ ;  /* 0x0000000c08087210 */ /* 0x000fca0007f3e0ff */
        /* <DEDUP_REMOVED lines=77> */
[----:B------:R-:W-:Y:S01]  /*5ab70*/  IMAD.X R17, R17, 0x1, R3, P3 ;  /* 0x0000000111117824 */ /* 0x000fe200018e0603 */
[-C--:B------:R-:W-:Y:S02]  /*5ab80*/  IADD3 R16, P3, R16, R12.reuse, RZ ;  /* 0x0000000c10107210 */ /* 0x080fe40007f7e0ff */
[----:B------:R-:W-:Y:S01]  /*5ab90*/  IADD3.X R13, R13, R3, RZ, P4, !PT ;  /* 0x000000030d0d7210 */ /* 0x000fe200027fe4ff */
[----:B------:R1:W-:Y:S04]  /*5aba0*/  STL [R1+0x1a54], R60 ;  /* 0x001a543c01007387 */ /* 0x0003e80000100800 */
[----:B------:R-:W-:Y:S04]  /*5abb0*/  STL [R1+0x1a5c], R21 ;  /* 0x001a5c1501007387 */ /* 0x000fe80000100800 */
[----:B-1----:R-:W3:Y:S04]  /*5abc0*/  LDL.LU R60, [R1+0x1a60] ;  /* 0x001a6000013c7983 */ /* 0x002ee80000300800 */
[----:B------:R-:W-:Y:S04]  /*5abd0*/  STL [R1+0x1a80], R20 ;  /* 0x001a801401007387 */ /* 0x000fe80000100800 */
[----:B------:R-:W-:Y:S04]  /*5abe0*/  STL [R1+0x1a78], R17 ;  /* 0x001a781101007387 */ /* 0x000fe80000100800 */
[----:B------:R-:W-:Y:S04]  /*5abf0*/  STL [R1+0x1a4c], R16 ;  /* 0x001a4c1001007387 */ /* 0x000fe80000100800 */
[----:B------:R-:W3:Y:S01]  /*5ac00*/  LDL.LU R45, [R1+0x1a34] ;  /* 0x001a3400012d7983 */ /* 0x000ee20000300800 */
[----:B----4-:R-:W-:-:S03]  /*5ac10*/  IADD3 R9, P4, R9, R12, RZ ;  /* 0x0000000c09097210 */ /* 0x010fc60007f9e0ff */
        /* <DEDUP_REMOVED lines=35> */
[-C--:B------:R-:W-:Y:S01]  /*5ae50*/  IADD3 R45, P6, R45, R12.reuse, RZ ;  /* 0x0000000c2d2d7210 */ /* 0x080fe20007fde0ff */
[--C-:B----4-:R-:W-:Y:S01]  /*5ae60*/  IMAD.X R46, R46, 0x1, R3.reuse, P1 ;  /* 0x000000012e2e7824 */ /* 0x110fe200008e0603 */
[-C--:B------:R-:W-:Y:S01]  /*5ae70*/  IADD3 R47, P1, R47, R12.reuse, RZ ;  /* 0x0000000c2f2f7210 */ /* 0x080fe20007f3e0ff */
[----:B-1----:R-:W4:Y:S04]  /*5ae80*/  LDL.LU R60, [R1+0x19c4] ;  /* 0x0019c400013c7983 */ /* 0x002f280000300800 */
[----:B------:R-:W-:Y:S04]  /*5ae90*/  STL [R1+0x1a34], R45 ;  /* 0x001a342d01007387 */ /* 0x000fe80000100800 */
[----:B------:R-:W-:Y:S01]  /*5aea0*/  STL [R1+0x1a58], R46 ;  /* 0x001a582e01007387 */ /* 0x000fe20000100800 */
        /* <DEDUP_REMOVED lines=37> */
[----:B------:R-:W-:-:S03]  /*5b100*/  IMAD.X R21, R21, 0x1, R3, P5 ;  /* 0x0000000115157824 */ /* 0x000fc600028e0603 */
        /* <DEDUP_REMOVED lines=56> */
[-C--:B----4-:R-:W-:Y:S02]  /*5b490*/  IADD3 R14, P5, R14, R12.reuse, RZ ;  /* 0x0000000c0e0e7210 */ /* 0x090fe40007fbe0ff */
[----:B------:R-:W-:Y:S02]  /*5b4a0*/  IADD3.X R15, R15, R3, RZ, P6, !PT ;  /* 0x000000030f0f7210 */ /* 0x000fe400037fe4ff */
        /* <DEDUP_REMOVED lines=44> */
[----:B------:R-:W-:Y:S04]  /*5b770*/  STL [R1+0x1988], R20 ;  /* 0x0019881401007387 */ /* 0x000fe80000100800 */
[----:B------:R-:W-:Y:S04]  /*5b780*/  STL [R1+0x1980], R17 ;  /* 0x0019801101007387 */ /* 0x000fe80000100800 */
[----:B------:R-:W-:Y:S04]  /*5b790*/  STL [R1+0x1954], R16 ;  /* 0x0019541001007387 */ /* 0x000fe80000100800 */
[----:B------:R-:W4:Y:S01]  /*5b7a0*/  LDL.LU R45, [R1+0x193c] ;  /* 0x00193c00012d7983 */ /* 0x000f220000300800 */
[----:B--2---:R-:W-:-:S03]  /*5b7b0*/  IADD3 R9, P5, R9, R12, RZ ;  /* 0x0000000c09097210 */ /* 0x004fc60007fbe0ff */
[----:B------:R-:W-:Y:S04]  /*5b7c0*/  STL [R1+0x1978], R13 ;  /* 0x0019780d01007387 */ /* 0x000fe80000100800 */
[----:B------:R-:W2:Y:S04]  /*5b7d0*/  LDL.LU R46, [R1+0x1960] ;  /* 0x00196000012e7983 */ /* 0x000ea80000300800 */
[----:B------:R-:W-:Y:S04]  /*5b7e0*/  STL [R1+0x194c], R9 ;  /* 0x00194c0901007387 */ /* 0x000fe80000100800 */
[----:B------:R-:W2:Y:S01]  /*5b7f0*/  LDL.LU R47, [R1+0x1934] ;  /* 0x00193400012f7983 */ /* 0x000ea20000300800 */
[----:B------:R-:W-:-:S05]  /*5b800*/  IMAD.X R8, R8, 0x1, R3, P6 ;  /* 0x0000000108087824 */ /* 0x000fca00030e0603 */
        /* <DEDUP_REMOVED lines=27> */
[----:B----4-:R-:W-:-:S05]  /*5b9c0*/  IMAD.X R0, R0, 0x1, R3, P1 ;  /* 0x0000000100007824 */ /* 0x010fca00008e0603 */
[----:B------:R1:W-:Y:S04]  /*5b9d0*/  STL [R1+0x1968], R0 ;  /* 0x0019680001007387 */ /* 0x0003e80000100800 */
[----:B------:R-:W4:Y:S04]  /*5b9e0*/  LDL.LU R9, [R1+0x18f8] ;  /* 0x0018f80001097983 */ /* 0x000f280000300800 */
[----:B-1----:R-:W4:Y:S01]  /*5b9f0*/  LDL.LU R0, [R1+0x18cc] ;  /* 0x0018cc0001007983 */ /* 0x002f220000300800 */
[-C--:B------:R-:W-:Y:S01]  /*5ba00*/  IADD3 R45, P1, R45, R12.reuse, RZ ;  /* 0x0000000c2d2d7210 */ /* 0x080fe20007f3e0ff */
[--C-:B--2---:R-:W-:Y:S01]  /*5ba10*/  IMAD.X R46, R46, 0x1, R3.reuse, P2 ;  /* 0x000000012e2e7824 */ /* 0x104fe200010e0603 */
        /* <DEDUP_REMOVED lines=51> */
[----:B------:R-:W-:Y:S04]  /*5bd50*/  STL [R1+0x18dc], R17 ;  /* 0x0018dc1101007387 */ /* 0x000fe80000100800 */
[----:B------:R-:W-:Y:S04]  /*5bd60*/  STL [R1+0x1900], R16 ;  /* 0x0019001001007387 */ /* 0x000fe80000100800 */
[----:B------:R-:W3:Y:S04]  /*5bd70*/  LDL.LU R45, [R1+0x18e8] ;  /* 0x0018e800012d7983 */ /* 0x000ee80000300800 */
[----:B------:R-:W-:Y:S01]  /*5bd80*/  STL [R1+0x18d4], R13 ;  /* 0x0018d40d01007387 */ /* 0x000fe20000100800 */
[----:B----4-:R-:W-:-:S03]  /*5bd90*/  IMAD.X R9, R9, 0x1, R3, P3 ;  /* 0x0000000109097824 */ /* 0x010fc600018e0603 */
        /* <DEDUP_REMOVED lines=31> */
[----:B---3--:R-:W-:Y:S01]  /*5bf90*/  IADD3 R60, P4, R60, R12, RZ ;  /* 0x0000000c3c3c7210 */ /* 0x008fe20007f9e0ff */
[----:B------:R-:W-:-:S04]  /*5bfa0*/  IMAD.X R45, R45, 0x1, R3, P5 ;  /* 0x000000012d2d7824 */ /* 0x000fc800028e0603 */
[----:B------:R1:W-:Y:S04]  /*5bfb0*/  STL [R1+0x18c4], R60 ;  /* 0x0018c43c01007387 */ /* 0x0003e80000100800 */
[----:B------:R-:W3:Y:S01]  /*5bfc0*/  LDL.LU R9, [R1+0x1854] ;  /* 0x0018540001097983 */ /* 0x000ee20000300800 */
[-C--:B----4-:R-:W-:Y:S01]  /*5bfd0*/  IADD3 R46, P5, R46, R12.reuse, RZ ;  /* 0x0000000c2e2e7210 */ /* 0x090fe20007fbe0ff */
[--C-:B------:R-:W-:Y:S02]  /*5bfe0*/  IMAD.X R47, R47, 0x1, R3.reuse, P6 ;  /* 0x000000012f2f7824 */ /* 0x100fe400030e0603 */
[----:B-1----:R-:W4:Y:S04]  /*5bff0*/  LDL.LU R60, [R1+0x1878] ;  /* 0x00187800013c7983 */ /* 0x002f280000300800 */
[----:B------:R-:W-:Y:S04]  /*5c000*/  STL [R1+0x18e8], R45 ;  /* 0x0018e82d01007387 */ /* 0x000fe80000100800 */
[----:B------:R-:W-:Y:S04]  /*5c010*/  STL [R1+0x18bc], R46 ;  /* 0x0018bc2e01007387 */ /* 0x000fe80000100800 */
[----:B------:R-:W-:Y:S01]  /*5c020*/  STL [R1+0x18e0], R47 ;  /* 0x0018e02f01007387 */ /* 0x000fe20000100800 */
[-C--:B------:R-:W-:Y:S01]  /*5c030*/  IADD3 R14, P6, R14, R12.reuse, RZ ;  /* 0x0000000c0e0e7210 */ /* 0x080fe20007fde0ff */
        /* <DEDUP_REMOVED lines=34> */
[----:B------:R-:W-:-:S02]  /*5c260*/  IADD3 R24, P2, R24, R12, RZ ;  /* 0x0000000c18187210 */ /* 0x000fc40007f5e0ff */
[----:B------:R-:W-:Y:S02]  /*5c270*/  IADD3.X R20, R20, R3, RZ, P4, !PT ;  /* 0x0000000314147210 */ /* 0x000fe400027fe4ff */
[-C--:B------:R-:W-:Y:S01]  /*5c280*/  IADD3 R21, P3, R21, R12.reuse, RZ ;  /* 0x0000000c15157210 */ /* 0x080fe20007f7e0ff */
        /* <DEDUP_REMOVED lines=88> */
[----:B------:R1:W-:Y:S01]  /*5c810*/  STL [R1+0x17f4], R60 ;  /* 0x0017f43c01007387 */ /* 0x0003e20000100800 */
[----:B------:R-:W-:-:S03]  /*5c820*/  IMAD.X R21, R21, 0x1, R3, P1 ;  /* 0x0000000115157824 */ /* 0x000fc600008e0603 */
[----:B------:R-:W-:Y:S04]  /*5c830*/  STL [R1+0x17fc], R25 ;  /* 0x0017fc1901007387 */ /* 0x000fe80000100800 */
        /* <DEDUP_REMOVED lines=10> */
[----:B------:R-:W-:Y:S04]  /*5c8e0*/  STL [R1+0x17ec], R20 ;  /* 0x0017ec1401007387 */ /* 0x000fe80000100800 */
[----:B------:R-:W-:Y:S01]  /*5c8f0*/  STL [R1+0x17e4], R17 ;  /* 0x0017e41101007387 */ /* 0x000fe20000100800 */
[----:B--2---:R-:W-:-:S03]  /*5c900*/  IMAD.X R9, R9, 0x1, R3, P4 ;  /* 0x0000000109097824 */ /* 0x004fc600020e0603 */
[----:B------:R1:W-:Y:S04]  /*5c910*/  STL [R1+0x1808], R16 ;  /* 0x0018081001007387 */ /* 0x0003e80000100800 */
[----:B------:R-:W2:Y:S04]  /*5c920*/  LDL.LU R45, [R1+0x17f0] ;  /* 0x0017f000012d7983 */ /* 0x000ea80000300800 */
[----:B------:R0:W-:Y:S04]  /*5c930*/  STL [R1+0x17dc], R13 ;  /* 0x0017dc0d01007387 */ /* 0x0001e80000100800 */
[----:B------:R-:W2:Y:S04]  /*5c940*/  LDL.LU R46, [R1+0x17c4] ;  /* 0x0017c400012e7983 */ /* 0x000ea80000300800 */
[----:B------:R0:W-:Y:S04]  /*5c950*/  STL [R1+0x1800], R9 ;  /* 0x0018000901007387 */ /* 0x0001e80000100800 */
        /* <DEDUP_REMOVED lines=22> */
[----:B------:R-:W2:Y:S04]  /*5cac0*/  LDL.LU R20, [R1+0x1798] ;  /* 0x0017980001147983 */ /* 0x000ea80000300800 */
[----:B------:R-:W2:Y:S01]  /*5cad0*/  LDL.LU R17, [R1+0x176c] ;  /* 0x00176c0001117983 */ /* 0x000ea20000300800 */
[----:B---3--:R-:W-:-:S05]  /*5cae0*/  IMAD.X R60, R60, 0x1, R3, P5 ;  /* 0x000000013c3c7824 */ /* 0x008fca00028e0603 */
[----:B------:R1:W-:Y:S04]  /*5caf0*/  STL [R1+0x17f8], R60 ;  /* 0x0017f83c01007387 */ /* 0x0003e80000100800 */
[----:B0-----:R-:W3:Y:S04]  /*5cb00*/  LDL.LU R13, [R1+0x1790] ;  /* 0x00179000010d7983 */ /* 0x001ee80000300800 */
[----:B------:R-:W3:Y:S04]  /*5cb10*/  LDL.LU R9, [R1+0x1764] ;  /* 0x0017640001097983 */ /* 0x000ee80000300800 */
[----:B------:R-:W3:Y:S01]  /*5cb20*/  LDL.LU R8, [R1+0x1788] ;  /* 0x0017880001087983 */ /* 0x000ee20000300800 */
[----:B----4-:R-:W-:-:S05]  /*5cb30*/  IADD3 R0, P5, R0, R12, RZ ;  /* 0x0000000c00007210 */ /* 0x010fca0007fbe0ff */
[----:B------:R0:W-:Y:S04]  /*5cb40*/  STL [R1+0x17cc], R0 ;  /* 0x0017cc0001007387 */ /* 0x0001e80000100800 */
[----:B-1----:R-:W4:Y:S04]  /*5cb50*/  LDL.LU R60, [R1+0x175c] ;  /* 0x00175c00013c7983 */ /* 0x002f280000300800 */
[----:B0-----:R-:W4:Y:S01]  /*5cb60*/  LDL.LU R0, [R1+0x1780] ;  /* 0x0017800001007983 */ /* 0x001f220000300800 */
[----:B--2---:R-:W-:Y:S02]  /*5cb70*/  IADD3.X R45, R45, R3, RZ, P6, !PT ;  /* 0x000000032d2d7210 */ /* 0x004fe400037fe4ff */
[----:B------:R-:W-:Y:S01]  /*5cb80*/  IADD3 R46, P6, R46, R12, RZ ;  /* 0x0000000c2e2e7210 */ /* 0x000fe20007fde0ff */
[----:B------:R-:W-:-:S02]  /*5cb90*/  IMAD.X R47, R47, 0x1, R3, P1 ;  /* 0x000000012f2f7824 */ /* 0x000fc400008e0603 */
        /* <DEDUP_REMOVED lines=30> */
[----:B------:R-:W-:Y:S04]  /*5cd80*/  STL [R1+0x17b8], R59 ;  /* 0x0017b83b01007387 */ /* 0x000fe80000100800 */
[----:B------:R-:W-:Y:S04]  /*5cd90*/  STL [R1+0x178c], R42 ;  /* 0x00178c2a01007387 */ /* 0x000fe80000100800 */
[----:B------:R-:W-:Y:S04]  /*5cda0*/  STL [R1+0x17b0], R43 ;  /* 0x0017b02b01007387 */ /* 0x000fe80000100800 */
[----:B------:R-:W-:Y:S04]  /*5cdb0*/  STL [R1+0x1784], R37 ;  /* 0x0017842501007387 */ /* 0x000fe80000100800 */
[----:B------:R0:W-:Y:S02]  /*5cdc0*/  STL [R1+0x17a0], R16 ;  /* 0x0017a01001007387 */ /* 0x0001e40000100800 */
[----:B0-----:R-:W0:Y:S01]  /*5cdd0*/  LDC R16, c[0x0][0x23c] ;  /* 0x00008f00ff107b82 */ /* 0x001e220000000800 */
[----:B------:R-:W-:Y:S01]  /*5cde0*/  IMAD.X R25, R25, 0x1, R3, P3 ;  /* 0x0000000119197824 */ /* 0x000fe200018e0603 */
[----:B------:R-:W-:-:S02]  /*5cdf0*/  IADD3 R24, P3, R24, R12, RZ ;  /* 0x0000000c18187210 */ /* 0x000fc40007f7e0ff */
[-C--:B------:R-:W-:Y:S01]  /*5ce00*/  IADD3 R21, P4, R21, R12.reuse, RZ ;  /* 0x0000000c15157210 */ /* 0x080fe20007f9e0ff */
[----:B------:R-:W-:Y:S01]  /*5ce10*/  IMAD.X R20, R20, 0x1, R3, P5 ;  /* 0x0000000114147824 */ /* 0x000fe200028e0603 */
[----:B------:R-:W-:Y:S01]  /*5ce20*/  IADD3 R17, P5, R17, R12, RZ ;  /* 0x0000000c11117210 */ /* 0x000fe20007fbe0ff */
[----:B------:R-:W-:Y:S04]  /*5ce30*/  STL [R1+0x17a8], R25 ;  /* 0x0017a81901007387 */ /* 0x000fe80000100800 */
[----:B------:R-:W-:Y:S04]  /*5ce40*/  STL [R1+0x177c], R24 ;  /* 0x00177c1801007387 */ /* 0x000fe80000100800 */
[----:B------:R-:W-:Y:S04]  /*5ce50*/  STL [R1+0x1774], R21 ;  /* 0x0017741501007387 */ /* 0x000fe80000100800 */
[----:B------:R-:W-:Y:S04]  /*5ce60*/  STL [R1+0x1798], R20 ;  /* 0x0017981401007387 */ /* 0x000fe80000100800 */
[----:B------:R-:W-:Y:S01]  /*5ce70*/  STL [R1+0x176c], R17 ;  /* 0x00176c1101007387 */ /* 0x000fe20000100800 */
[----:B0-----:R-:W-:-:S04]  /*5ce80*/  IMAD.SHL.U32 R10, R16, 0x80, RZ ;  /* 0x00000080100a7824 */ /* 0x001fc800078e00ff */
[----:B------:R-:W-:Y:S02]  /*5ce90*/  IMAD.SHL.U32 R10, R10, 0x2, RZ ;  /* 0x000000020a0a7824 */ /* 0x000fe400078e00ff */
[--C-:B---3--:R-:W-:Y:S01]  /*5cea0*/  IMAD.X R13, R13, 0x1, R3.reuse, P6 ;  /* 0x000000010d0d7824 */ /* 0x108fe200030e0603 */
[----:B------:R-:W-:Y:S01]  /*5ceb0*/  IADD3 R9, P6, R9, R12, RZ ;  /* 0x0000000c09097210 */ /* 0x000fe20007fde0ff */
[----:B------:R-:W-:-:S03]  /*5cec0*/  IMAD.X R8, R8, 0x1, R3, P1 ;  /* 0x0000000108087824 */ /* 0x000fc600008e0603 */
[----:B------:R-:W-:Y:S04]  /*5ced0*/  STL [R1+0x1790], R13 ;  /* 0x0017900d01007387 */ /* 0x000fe80000100800 */
[----:B------:R-:W-:Y:S04]  /*5cee0*/  STL [R1+0x1764], R9 ;  /* 0x0017640901007387 */ /* 0x000fe80000100800 */
[----:B------:R-:W-:Y:S01]  /*5cef0*/  STL [R1+0x1788], R8 ;  /* 0x0017880801007387 */ /* 0x000fe20000100800 */
[-C--:B----4-:R-:W-:Y:S01]  /*5cf00*/  IADD3 R60, P1, R60, R10.reuse, RZ ;  /* 0x0000000a3c3c7210 */ /* 0x090fe20007f3e0ff */
[----:B------:R-:W-:Y:S01]  /*5cf10*/  IMAD.X R0, R0, 0x1, R3, P2 ;  /* 0x0000000100007824 */ /* 0x000fe200010e0603 */
[----:B------:R-:W-:-:S05]  /*5cf20*/  IADD3 R2, P2, R2, R10, RZ ;  /* 0x0000000a02027210 */ /* 0x000fca0007f5e0ff */
[----:B------:R0:W-:Y:S04]  /*5cf30*/  STL [R1+0x1754], R2 ;  /* 0x0017540201007387 */ /* 0x0001e80000100800 */
[----:B------:R-:W-:Y:S04]  /*5cf40*/  STL [R1+0x175c], R60 ;  /* 0x00175c3c01007387 */ /* 0x000fe80000100800 */
[----:B0-----:R-:W2:Y:S01]  /*5cf50*/  LDL.LU R2, [R1+0x2154] ;  /* 0x0021540001027983 */ /* 0x001ea20000300800 */
[----:B------:R-:W-:-:S03]  /*5cf60*/  IMAD.MOV.U32 R18, RZ, RZ, R44 ;  /* 0x000000ffff127224 */ /* 0x000fc600078e002c */
[----:B------:R0:W-:Y:S04]  /*5cf70*/  STL [R1+0x1780], R0 ;  /* 0x0017800001007387 */ /* 0x0001e80000100800 */
        /* <DEDUP_REMOVED lines=27> */
[----:B0-----:R-:W4:Y:S01]  /*5d130*/  LDL.LU R0, [R1+0x1708] ;  /* 0x0017080001007983 */ /* 0x001f220000300800 */
[----:B--2---:R-:W-:-:S05]  /*5d140*/  IMAD.X R2, R2, 0x1, R3, P3 ;  /* 0x0000000102027824 */ /* 0x004fca00018e0603 */
[----:B------:R0:W-:Y:S04]  /*5d150*/  STL [R1+0x1778], R2 ;  /* 0x0017780201007387 */ /* 0x0001e80000100800 */
[----:B0-----:R-:W2:Y:S04]  /*5d160*/  LDL.LU R2, [R1+0x2150] ;  /* 0x0021500001027983 */ /* 0x001ea80000300800 */
[----:B------:R-:W2:Y:S04]  /*5d170*/  LDL.LU R8, [R1+0x16dc] ;  /* 0x0016dc0001087983 */ /* 0x000ea80000300800 */
[----:B------:R-:W2:Y:S01]  /*5d180*/  LDL.LU R60, [R1+0x1700] ;  /* 0x00170000013c7983 */ /* 0x000ea20000300800 */
[-C--:B---3--:R-:W-:Y:S01]  /*5d190*/  IADD3 R44, P3, R44, R10.reuse, RZ ;  /* 0x0000000a2c2c7210 */ /* 0x088fe20007f7e0ff */
[--C-:B----4-:R-:W-:Y:S01]  /*5d1a0*/  IMAD.X R45, R45, 0x1, R3.reuse, P4 ;  /* 0x000000012d2d7824 */ /* 0x110fe200020e0603 */
[-C--:B------:R-:W-:Y:S01]  /*5d1b0*/  IADD3 R46, P4, R46, R10.reuse, RZ ;  /* 0x0000000a2e2e7210 */ /* 0x080fe20007f9e0ff */
[----:B------:R-:W-:Y:S01]  /*5d1c0*/  IMAD.X R47, R47, 0x1, R3, P5 ;  /* 0x000000012f2f7824 */ /* 0x000fe200028e0603 */
[----:B------:R-:W-:Y:S01]  /*5d1d0*/  IADD3 R14, P5, R14, R10, RZ ;  /* 0x0000000a0e0e7210 */ /* 0x000fe20007fbe0ff */
[----:B------:R-:W-:Y:S01]  /*5d1e0*/  STL [R1+0x174c], R44 ;  /* 0x00174c2c01007387 */ /* 0x000fe20000100800 */
[----:B------:R-:W-:-:S03]  /*5d1f0*/  IADD3.X R15, R15, R3, RZ, P6, !PT ;  /* 0x000000030f0f7210 */ /* 0x000fc600037fe4ff */
[----:B------:R-:W-:Y:S01]  /*5d200*/  STL [R1+0x1770], R45 ;  /* 0x0017702d01007387 */ /* 0x000fe20000100800 */
[----:B------:R-:W-:-:S03]  /*5d210*/  IADD3 R34, P6, R34, R10, RZ ;  /* 0x0000000a22227210 */ /* 0x000fc60007fde0ff */
[----:B------:R-:W-:Y:S04]  /*5d220*/  STL [R1+0x1744], R46 ;  /* 0x0017442e01007387 */ /* 0x000fe80000100800 */
[----:B------:R-:W-:Y:S04]  /*5d230*/  STL [R1+0x1768], R47 ;  /* 0x0017682f01007387 */ /* 0x000fe80000100800 */
[----:B------:R-:W-:Y:S04]  /*5d240*/  STL [R1+0x173c], R14 ;  /* 0x00173c0e01007387 */ /* 0x000fe80000100800 */
[----:B------:R-:W-:Y:S04]  /*5d250*/  STL [R1+0x1760], R15 ;  /* 0x0017600f01007387 */ /* 0x000fe80000100800 */
[----:B------:R-:W-:Y:S01]  /*5d260*/  STL [R1+0x1734], R34 ;  /* 0x0017342201007387 */ /* 0x000fe20000100800 */
        /* <DEDUP_REMOVED lines=39> */
[----:B------:R1:W-:Y:S04]  /*5d4e0*/  STL [R1+0x1710], R12 ;  /* 0x0017100c01007387 */ /* 0x0003e80000100800 */
[----:B0-----:R-:W2:Y:S01]  /*5d4f0*/  LDL.LU R0, [R1+0x16d4] ;  /* 0x0016d40001007983 */ /* 0x001ea20000300800 */
[----:B------:R-:W-:-:S02]  /*5d500*/  IADD3 R9, P4, R9, R10, RZ ;  /* 0x0000000a09097210 */ /* 0x000fc40007f9e0ff */
[-C--:B------:R-:W-:Y:S01]  /*5d510*/  IADD3 R8, P5, R8, R10.reuse, RZ ;  /* 0x0000000a08087210 */ /* 0x080fe20007fbe0ff */
[----:B------:R-:W-:Y:S02]  /*5d520*/  IMAD.X R60, R60, 0x1, R2, P6 ;  /* 0x000000013c3c7824 */ /* 0x000fe400030e0602 */
[----:B------:R0:W-:Y:S04]  /*5d530*/  STL [R1+0x16e4], R9 ;  /* 0x0016e40901007387 */ /* 0x0001e80000100800 */
[----:B------:R-:W3:Y:S04]  /*5d540*/  LDL.LU R44, [R1+0x16f8] ;  /* 0x0016f800012c7983 */ /* 0x000ee80000300800 */
        /* <DEDUP_REMOVED lines=27> */
[----:B0-----:R-:W4:Y:S04]  /*5d700*/  LDL.LU R9, [R1+0x1690] ;  /* 0x0016900001097983 */ /* 0x001f280000300800 */
[----:B------:R-:W4:Y:S04]  /*5d710*/  LDL.LU R60, [R1+0x1664] ;  /* 0x00166400013c7983 */ /* 0x000f280000300800 */
[----:B------:R-:W4:Y:S01]  /*5d720*/  LDL.LU R8, [R1+0x1688] ;  /* 0x0016880001087983 */ /* 0x000f220000300800 */
[----:B--2---:R-:W-:-:S05]  /*5d730*/  IADD3 R0, P6, R0, R10, RZ ;  /* 0x0000000a00007210 */ /* 0x004fca0007fde0ff */
[----:B------:R0:W-:Y:S04]  /*5d740*/  STL [R1+0x16d4], R0 ;  /* 0x0016d40001007387 */ /* 0x0001e80000100800 */
[----:B0-----:R-:W2:Y:S01]  /*5d750*/  LDL.LU R0, [R1+0x165c] ;  /* 0x00165c0001007983 */ /* 0x001ea20000300800 */
[--C-:B---3--:R-:W-:Y:S01]  /*5d760*/  IMAD.X R44, R44, 0x1, R2.reuse, P1 ;  /* 0x000000012c2c7824 */ /* 0x108fe200008e0602 */
[-C--:B----4-:R-:W-:Y:S01]  /*5d770*/  IADD3 R45, P1, R45, R10.reuse, RZ ;  /* 0x0000000a2d2d7210 */ /* 0x090fe20007f3e0ff */
        /* <DEDUP_REMOVED lines=52> */
[----:B------:R1:W-:Y:S01]  /*5dac0*/  STL [R1+0x166c], R12 ;  /* 0x00166c0c01007387 */ /* 0x0003e20000100800 */
[----:B------:R-:W-:-:S03]  /*5dad0*/  IMAD.X R8, R8, 0x1, R2, P3 ;  /* 0x0000000108087824 */ /* 0x000fc600018e0602 */
[----:B0-----:R-:W3:Y:S04]  /*5dae0*/  LDL.LU R60, [R1+0x1680] ;  /* 0x00168000013c7983 */ /* 0x001ee80000300800 */
[----:B------:R0:W-:Y:S04]  /*5daf0*/  STL [R1+0x1690], R9 ;  /* 0x0016900901007387 */ /* 0x0001e80000100800 */
[----:B------:R-:W4:Y:S04]  /*5db00*/  LDL.LU R44, [R1+0x1654] ;  /* 0x00165400012c7983 */ /* 0x000f280000300800 */
[----:B------:R-:W4:Y:S04]  /*5db10*/  LDL.LU R45, [R1+0x1678] ;  /* 0x00167800012d7983 */ /* 0x000f280000300800 */
[----:B------:R-:W-:Y:S04]  /*5db20*/  STL [R1+0x1688], R8 ;  /* 0x0016880801007387 */ /* 0x000fe80000100800 */
[----:B------:R-:W4:Y:S01]  /*5db30*/  LDL.LU R46, [R1+0x164c] ;  /* 0x00164c00012e7983 */ /* 0x000f220000300800 */
[----:B--2---:R-:W-:-:S05]  /*5db40*/  IADD3 R0, P3, R0, R10, RZ ;  /* 0x0000000a00007210 */ /* 0x004fca0007f7e0ff */
        /* <DEDUP_REMOVED lines=25> */
[----:B--2---:R-:W2:Y:S04]  /*5dce0*/  LDL.LU R0, [R1+0x1610] ;  /* 0x0016100001007983 */ /* 0x004ea80000300800 */
[----:B------:R-:W2:Y:S01]  /*5dcf0*/  LDL.LU R8, [R1+0x15e4] ;  /* 0x0015e40001087983 */ /* 0x000ea20000300800 */
[--C-:B---3--:R-:W-:Y:S01]  /*5dd00*/  IMAD.X R60, R60, 0x1, R2.reuse, P4 ;  /* 0x000000013c3c7824 */ /* 0x108fe200020e0602 */
[----:B----4-:R-:W-:Y:S01]  /*5dd10*/  IADD3 R44, P4, R44, R10, RZ ;  /* 0x0000000a2c2c7210 */ /* 0x010fe20007f9e0ff */
[----:B------:R-:W-:-:S03]  /*5dd20*/  IMAD.X R45, R45, 0x1, R2, P5 ;  /* 0x000000012d2d7824 */ /* 0x000fc600028e0602 */
[----:B------:R0:W-:Y:S01]  /*5dd30*/  STL [R1+0x1680], R60 ;  /* 0x0016803c01007387 */ /* 0x0001e20000100800 */
[----:B------:R-:W-:-:S03]  /*5dd40*/  IADD3 R46, P5, R46, R10, RZ ;  /* 0x0000000a2e2e7210 */ /* 0x000fc60007fbe0ff */
[----:B0-----:R-:W3:Y:S04]  /*5dd50*/  LDL.LU R60, [R1+0x1608] ;  /* 0x00160800013c7983 */ /* 0x001ee80000300800 */
[----:B------:R-:W-:Y:S04]  /*5dd60*/  STL [R1+0x1654], R44 ;  /* 0x0016542c01007387 */ /* 0x000fe80000100800 */
[----:B------:R-:W-:Y:S04]  /*5dd70*/  STL [R1+0x1678], R45 ;  /* 0x0016782d01007387 */ /* 0x000fe80000100800 */
[----:B------:R-:W-:Y:S01]  /*5dd80*/  STL [R1+0x164c], R46 ;  /* 0x00164c2e01007387 */ /* 0x000fe20000100800 */
[--C-:B------:R-:W-:Y:S01]  /*5dd90*/  IMAD.X R47, R47, 0x1, R2.reuse, P6 ;  /* 0x000000012f2f7824 */ /* 0x100fe200030e0602 */
        /* <DEDUP_REMOVED lines=39> */
[----:B--2---:R-:W-:-:S03]  /*5e010*/  IMAD.X R0, R0, 0x1, R2, P6 ;  /* 0x0000000100007824 */ /* 0x004fc600030e0602 */
        /* <DEDUP_REMOVED lines=9> */
[----:B------:R-:W-:-:S03]  /*5e0b0*/  IADD3 R8, P6, R8, R10, RZ ;  /* 0x0000000a08087210 */ /* 0x000fc60007fde0ff */
[----:B------:R0:W-:Y:S04]  /*5e0c0*/  STL [R1+0x15ec], R9 ;  /* 0x0015ec0901007387 */ /* 0x0001e80000100800 */
[----:B------:R-:W4:Y:S04]  /*5e0d0*/  LDL.LU R44, [R1+0x1600] ;  /* 0x00160000012c7983 */ /* 0x000f280000300800 */
[----:B------:R-:W4:Y:S04]  /*5e0e0*/  LDL.LU R45, [R1+0x15d4] ;  /* 0x0015d400012d7983 */ /* 0x000f280000300800 */
[----:B------:R-:W-:Y:S04]  /*5e0f0*/  STL [R1+0x15e4], R8 ;  /* 0x0015e40801007387 */ /* 0x000fe80000100800 */
[----:B------:R-:W4:Y:S01]  /*5e100*/  LDL.LU R46, [R1+0x15f8] ;  /* 0x0015f800012e7983 */ /* 0x000f220000300800 */
[----:B---3--:R-:W-:-:S05]  /*5e110*/  IMAD.X R60, R60, 0x1, R2, P1 ;  /* 0x000000013c3c7824 */ /* 0x008fca00008e0602 */
        /* <DEDUP_REMOVED lines=25> */
[----:B---3--:R-:W3:Y:S04]  /*5e2b0*/  LDL.LU R60, [R1+0x156c] ;  /* 0x00156c00013c7983 */ /* 0x008ee80000300800 */
[----:B------:R-:W3:Y:S01]  /*5e2c0*/  LDL.LU R8, [R1+0x1590] ;  /* 0x0015900001087983 */ /* 0x000ee20000300800 */
[----:B--2---:R-:W-:-:S05]  /*5e2d0*/  IADD3 R0, P1, R0, R10, RZ ;  /* 0x0000000a00007210 */ /* 0x004fca0007f3e0ff */
[----:B------:R0:W-:Y:S04]  /*5e2e0*/  STL [R1+0x15dc], R0 ;  /* 0x0015dc0001007387 */ /* 0x0001e80000100800 */
[----:B0-----:R-:W2:Y:S01]  /*5e2f0*/  LDL.LU R0, [R1+0x1564] ;  /* 0x0015640001007983 */ /* 0x001ea20000300800 */
[--C-:B----4-:R-:W-:Y:S01]  /*5e300*/  IMAD.X R44, R44, 0x1, R2.reuse, P2 ;  /* 0x000000012c2c7824 */ /* 0x110fe200010e0602 */
[----:B------:R-:W-:Y:S01]  /*5e310*/  IADD3 R45, P2, R45, R10, RZ ;  /* 0x0000000a2d2d7210 */ /* 0x000fe20007f5e0ff */
[----:B------:R-:W-:-:S03]  /*5e320*/  IMAD.X R46, R46, 0x1, R2, P3 ;  /* 0x000000012e2e7824 */ /* 0x000fc600018e0602 */
[----:B------:R-:W-:Y:S01]  /*5e330*/  STL [R1+0x1600], R44 ;  /* 0x0016002c01007387 */ /* 0x000fe20000100800 */
        /* <DEDUP_REMOVED lines=43> */
[----:B---3--:R-:W-:-:S03]  /*5e5f0*/  IADD3 R60, P3, R60, R10, RZ ;  /* 0x0000000a3c3c7210 */ /* 0x008fc60007f7e0ff */
        /* <DEDUP_REMOVED lines=42> */
[----:B---3--:R-:W-:Y:S01]  /*5e8a0*/  IMAD.X R60, R60, 0x1, R2, P5 ;  /* 0x000000013c3c7824 */ /* 0x008fe200028e0602 */
[----:B----4-:R-:W-:-:S02]  /*5e8b0*/  IADD3 R44, P5, R44, R10, RZ ;  /* 0x0000000a2c2c7210 */ /* 0x010fc40007fbe0ff */
[----:B------:R-:W-:Y:S02]  /*5e8c0*/  IADD3.X R45, R45, R2, RZ, P6, !PT ;  /* 0x000000022d2d7210 */ /* 0x000fe400037fe4ff */
        /* <DEDUP_REMOVED lines=334> */
[----:B------:R-:W-:-:S03]  /*5fdb0*/  IADD3.X R8, R8, R2, RZ, P6, !PT ;  /* 0x0000000208087210 */ /* 0x000fc600037fe4ff */
        /* <DEDUP_REMOVED lines=137> */
[----:B------:R-:W-:Y:S01]  /*60650*/  IMAD.X R14, R14, 0x1, R2, P1 ;  /* 0x000000010e0e7824 */ /* 0x000fe200008e0602 */
[----:B------:R-:W-:-:S02]  /*60660*/  IADD3 R15, P1, R15, R10, RZ ;  /* 0x0000000a0f0f7210 */ /* 0x000fc40007f3e0ff */
[----:B------:R-:W-:Y:S02]  /*60670*/  IADD3.X R34, R34, R2, RZ, P2, !PT ;  /* 0x0000000222227210 */ /* 0x000fe400017fe4ff */
        /* <DEDUP_REMOVED lines=363> */
[----:B------:R-:W-:Y:S02]  /*61d30*/  IADD3 R45, P1, R45, R10, RZ ;  /* 0x0000000a2d2d7210 */ /* 0x000fe40007f3e0ff */
[----:B------:R-:W-:Y:S02]  /*61d40*/  IADD3.X R46, R46, R2, RZ, P2, !PT ;  /* 0x000000022e2e7210 */ /* 0x000fe400017fe4ff */
        /* <DEDUP_REMOVED lines=338> */
[----:B---3--:R-:W-:-:S05]  /*63270*/  IADD3.X R60, R60, R2, RZ, P2, !PT ;  /* 0x000000023c3c7210 */ /* 0x008fca00017fe4ff */
        /* <DEDUP_REMOVED lines=131> */
[----:B------:R-:W-:Y:S01]  /*63ab0*/  IMAD.X R15, R15, 0x1, R2, P3 ;  /* 0x000000010f0f7824 */ /* 0x000fe200018e0602 */
[----:B------:R-:W-:-:S02]  /*63ac0*/  IADD3 R34, P3, R34, R10, RZ ;  /* 0x0000000a22227210 */ /* 0x000fc40007f7e0ff */
[----:B------:R-:W-:Y:S01]  /*63ad0*/  IADD3.X R35, R35, R2, RZ, P4, !PT ;  /* 0x0000000223237210 */ /* 0x000fe200027fe4ff */
        /* <DEDUP_REMOVED lines=223> */
[----:B------:R-:W-:-:S03]  /*648d0*/  IADD3.X R12, R12, R2, RZ, P2, !PT ;  /* 0x000000020c0c7210 */ /* 0x000fc600017fe4ff */
        /* <DEDUP_REMOVED lines=143> */
[----:B------:R-:W-:-:S02]  /*651d0*/  IADD3.X R47, R47, R2, RZ, P4, !PT ;  /* 0x000000022f2f7210 */ /* 0x000fc400027fe4ff */
        /* <DEDUP_REMOVED lines=362> */
[----:B---3--:R-:W-:-:S02]  /*66880*/  IADD3.X R60, R60, R2, RZ, P4, !PT ;  /* 0x000000023c3c7210 */ /* 0x008fc400027fe4ff */
[-C--:B----4-:R-:W-:Y:S01]  /*66890*/  IADD3 R44, P4, R44, R10.reuse, RZ ;  /* 0x0000000a2c2c7210 */ /* 0x090fe20007f9e0ff */
[----:B------:R-:W-:Y:S02]  /*668a0*/  IMAD.X R45, R45, 0x1, R2, P5 ;  /* 0x000000012d2d7824 */ /* 0x000fe400028e0602 */
        /* <DEDUP_REMOVED lines=102> */
[----:B------:R-:W-:Y:S01]  /*66f10*/  IMAD.X R34, R34, 0x1, R2, P5 ;  /* 0x0000000122227824 */ /* 0x000fe200028e0602 */
[----:B------:R-:W-:Y:S01]  /*66f20*/  IADD3 R35, P5, R35, R10, RZ ;  /* 0x0000000a23237210 */ /* 0x000fe20007fbe0ff */
        /* <DEDUP_REMOVED lines=219> */
[----:B------:R-:W-:Y:S01]  /*67ce0*/  IMAD.X R13, R13, 0x1, R2, P3 ;  /* 0x000000010d0d7824 */ /* 0x000fe200018e0602 */
[----:B------:R-:W-:Y:S02]  /*67cf0*/  IADD3.X R9, R9, R2, RZ, P4, !PT ;  /* 0x0000000209097210 */ /* 0x000fe400027fe4ff */
        /* <DEDUP_REMOVED lines=107> */
[----:B------:R0:W-:Y:S04]  /*683b0*/  STL [R1+0x201c], R8 ;  /* 0x00201c0801007387 */ /* 0x0001e80000100800 */
        /* <DEDUP_REMOVED lines=28> */
[----:B---3--:R-:W3:Y:S01]  /*68580*/  LDL.LU R60, [R1+0x2060] ;  /* 0x00206000013c7983 */ /* 0x008ee20000300800 */
        /* <DEDUP_REMOVED lines=9> */
[----:B------:R-:W-:Y:S02]  /*68620*/  IADD3 R47, P5, R47, R10, RZ ;  /* 0x0000000a2f2f7210 */ /* 0x000fe40007fbe0ff */
[----:B------:R-:W-:-:S02]  /*68630*/  IADD3.X R14, R14, R2, RZ, P6, !PT ;  /* 0x000000020e0e7210 */ /* 0x000fc400037fe4ff */
        /* <DEDUP_REMOVED lines=31> */
[----:B------:R0:W-:Y:S01]  /*68830*/  STL [R1+0x206c], R37 ;  /* 0x00206c2501007387 */ /* 0x0001e20000100800 */
[----:B------:R-:W-:-:S03]  /*68840*/  IMAD.X R17, R17, 0x1, R2, P3 ;  /* 0x0000000111117824 */ /* 0x000fc600018e0602 */
[----:B------:R-:W-:Y:S01]  /*68850*/  STL [R1+0x2038], R25 ;  /* 0x0020381901007387 */ /* 0x000fe20000100800 */
[----:B------:R-:W-:-:S03]  /*68860*/  IADD3 R16, P3, R16, R10, RZ ;  /* 0x0000000a10107210 */ /* 0x000fc60007f7e0ff */
[----:B------:R-:W-:Y:S01]  /*68870*/  STL [R1+0x2074], R24 ;  /* 0x0020741801007387 */ /* 0x000fe20000100800 */
[----:B------:R-:W-:-:S03]  /*68880*/  IMAD.X R13, R13, 0x1, R2, P4 ;  /* 0x000000010d0d7824 */ /* 0x000fc600020e0602 */
[----:B------:R-:W-:Y:S04]  /*68890*/  STL [R1+0x2040], R21 ;  /* 0x0020401501007387 */ /* 0x000fe80000100800 */
[----:B------:R1:W-:Y:S01]  /*688a0*/  STL [R1+0x207c], R20 ;  /* 0x00207c1401007387 */ /* 0x0003e20000100800 */
[----:B------:R-:W-:-:S03]  /*688b0*/  IADD3 R12, P4, R12, R10, RZ ;  /* 0x0000000a0c0c7210 */ /* 0x000fc60007f9e0ff */
[----:B------:R-:W-:Y:S01]  /*688c0*/  STL [R1+0x2048], R17 ;  /* 0x0020481101007387 */ /* 0x000fe20000100800 */
[----:B------:R-:W-:-:S03]  /*688d0*/  IMAD.X R9, R9, 0x1, R2, P5 ;  /* 0x0000000109097824 */ /* 0x000fc600028e0602 */
[----:B------:R-:W-:Y:S01]  /*688e0*/  STL [R1+0x2084], R16 ;  /* 0x0020841001007387 */ /* 0x000fe20000100800 */
[----:B------:R-:W-:-:S03]  /*688f0*/  IADD3 R8, P5, R8, R10, RZ ;  /* 0x0000000a08087210 */ /* 0x000fc60007fbe0ff */
[----:B------:R-:W-:Y:S04]  /*68900*/  STL [R1+0x2050], R13 ;  /* 0x0020500d01007387 */ /* 0x000fe80000100800 */
[----:B0-----:R-:W4:Y:S04]  /*68910*/  LDL.LU R37, [R1+0x2068] ;  /* 0x0020680001257983 */ /* 0x001f280000300800 */
[----:B------:R0:W-:Y:S01]  /*68920*/  STL [R1+0x208c], R12 ;  /* 0x00208c0c01007387 */ /* 0x0001e20000100800 */
[----:B---3--:R-:W-:-:S03]  /*68930*/  IMAD.X R60, R60, 0x1, R2, P6 ;  /* 0x000000013c3c7824 */ /* 0x008fc600030e0602 */
[----:B------:R-:W-:Y:S04]  /*68940*/  STL [R1+0x2058], R9 ;  /* 0x0020580901007387 */ /* 0x000fe80000100800 */
[----:B------:R3:W-:Y:S04]  /*68950*/  STL [R1+0x2094], R8 ;  /* 0x0020940801007387 */ /* 0x0007e80000100800 */
[----:B-1----:R-:W4:Y:S04]  /*68960*/  LDL.LU R20, [R1+0x20a4] ;  /* 0x0020a40001147983 */ /* 0x002f280000300800 */
[----:B------:R-:W4:Y:S04]  /*68970*/  LDL.LU R21, [R1+0x2070] ;  /* 0x0020700001157983 */ /* 0x000f280000300800 */
[----:B------:R1:W-:Y:S04]  /*68980*/  STL [R1+0x2060], R60 ;  /* 0x0020603c01007387 */ /* 0x0003e80000100800 */
[----:B------:R-:W4:Y:S01]  /*68990*/  LDL.LU R24, [R1+0x20ac] ;  /* 0x0020ac0001187983 */ /* 0x000f220000300800 */
[----:B--2---:R-:W-:-:S05]  /*689a0*/  IADD3 R0, P6, R0, R10, RZ ;  /* 0x0000000a00007210 */ /* 0x004fca0007fde0ff */
[----:B------:R2:W-:Y:S04]  /*689b0*/  STL [R1+0x209c], R0 ;  /* 0x00209c0001007387 */ /* 0x0005e80000100800 */
[----:B------:R-:W4:Y:S04]  /*689c0*/  LDL.LU R25, [R1+0x2078] ;  /* 0x0020780001197983 */ /* 0x000f280000300800 */
[----:B0-----:R-:W4:Y:S04]  /*689d0*/  LDL.LU R12, [R1+0x20b4] ;  /* 0x0020b400010c7983 */ /* 0x001f280000300800 */
[----:B------:R-:W4:Y:S04]  /*689e0*/  LDL.LU R13, [R1+0x2080] ;  /* 0x00208000010d7983 */ /* 0x000f280000300800 */
[----:B------:R-:W4:Y:S04]  /*689f0*/  LDL.LU R16, [R1+0x20bc] ;  /* 0x0020bc0001107983 */ /* 0x000f280000300800 */
[----:B------:R-:W4:Y:S04]  /*68a00*/  LDL.LU R17, [R1+0x2088] ;  /* 0x0020880001117983 */ /* 0x000f280000300800 */
[----:B---3--:R-:W3:Y:S04]  /*68a10*/  LDL.LU R8, [R1+0x20c4] ;  /* 0x0020c40001087983 */ /* 0x008ee80000300800 */
[----:B------:R-:W3:Y:S04]  /*68a20*/  LDL.LU R9, [R1+0x2090] ;  /* 0x0020900001097983 */ /* 0x000ee80000300800 */
[----:B-1----:R-:W3:Y:S04]  /*68a30*/  LDL.LU R60, [R1+0x20cc] ;  /* 0x0020cc00013c7983 */ /* 0x002ee80000300800 */
        /* <DEDUP_REMOVED lines=18> */
[--C-:B----4-:R-:W-:Y:S01]  /*68b60*/  IMAD.X R37, R37, 0x1, R2.reuse, P1 ;  /* 0x0000000125257824 */ /* 0x110fe200008e0602 */
[----:B------:R-:W-:Y:S01]  /*68b70*/  IADD3 R20, P1, R20, R10, RZ ;  /* 0x0000000a14147210 */ /* 0x000fe20007f3e0ff */
[----:B------:R-:W-:-:S03]  /*68b80*/  IMAD.X R21, R21, 0x1, R2, P2 ;  /* 0x0000000115157824 */ /* 0x000fc600010e0602 */
[----:B------:R0:W-:Y:S01]  /*68b90*/  STL [R1+0x2068], R37 ;  /* 0x0020682501007387 */ /* 0x0001e20000100800 */
[----:B------:R-:W-:-:S03]  /*68ba0*/  IADD3 R24, P2, R24, R10, RZ ;  /* 0x0000000a18187210 */ /* 0x000fc60007f5e0ff */
[----:B0-----:R-:W4:Y:S04]  /*68bb0*/  LDL.LU R37, [R1+0x20f0] ;  /* 0x0020f00001257983 */ /* 0x001f280000300800 */
[----:B------:R0:W-:Y:S04]  /*68bc0*/  STL [R1+0x20a4], R20 ;  /* 0x0020a41401007387 */ /* 0x0001e80000100800 */
[----:B0-----:R0:W5:Y:S04]  /*68bd0*/  LDL.LU R20, [R1+0x214c] ;  /* 0x00214c0001147983 */ /* 0x0011680000300800 */
[----:B------:R1:W-:Y:S04]  /*68be0*/  STL [R1+0x2070], R21 ;  /* 0x0020701501007387 */ /* 0x0003e80000100800 */
[----:B-1----:R0:W5:Y:S04]  /*68bf0*/  LDL.LU R21, [R1+0x2148] ;  /* 0x0021480001157983 */ /* 0x0021680000300800 */
[----:B------:R1:W-:Y:S04]  /*68c00*/  STL [R1+0x20ac], R24 ;  /* 0x0020ac1801007387 */ /* 0x0003e80000100800 */
[----:B-1----:R0:W5:Y:S01]  /*68c10*/  LDL.LU R24, [R1+0x2144] ;  /* 0x0021440001187983 */ /* 0x0021620000300800 */
[--C-:B------:R-:W-:Y:S01]  /*68c20*/  IMAD.X R25, R25, 0x1, R2.reuse, P3 ;  /* 0x0000000119197824 */ /* 0x100fe200018e0602 */
[-C--:B------:R-:W-:Y:S01]  /*68c30*/  IADD3 R12, P3, R12, R10.reuse, RZ ;  /* 0x0000000a0c0c7210 */ /* 0x080fe20007f7e0ff */
[----:B------:R-:W-:Y:S01]  /*68c40*/  IMAD.X R13, R13, 0x1, R2, P4 ;  /* 0x000000010d0d7824 */ /* 0x000fe200020e0602 */
[----:B------:R-:W-:-:S02]  /*68c50*/  IADD3 R16, P4, R16, R10, RZ ;  /* 0x0000000a10107210 */ /* 0x000fc40007f9e0ff */
[----:B------:R1:W-:Y:S01]  /*68c60*/  STL [R1+0x2078], R25 ;  /* 0x0020781901007387 */ /* 0x0003e20000100800 */
[--C-:B------:R-:W-:Y:S01]  /*68c70*/  IMAD.X R17, R17, 0x1, R2.reuse, P5 ;  /* 0x0000000111117824 */ /* 0x100fe200028e0602 */
[-C--:B---3--:R-:W-:Y:S01]  /*68c80*/  IADD3 R8, P5, R8, R10.reuse, RZ ;  /* 0x0000000a08087210 */ /* 0x088fe20007fbe0ff */
[--C-:B------:R-:W-:Y:S01]  /*68c90*/  IMAD.X R9, R9, 0x1, R2.reuse, P6 ;  /* 0x0000000109097824 */ /* 0x100fe200030e0602 */
[----:B-1----:R0:W5:Y:S04]  /*68ca0*/  LDL.LU R25, [R1+0x2140] ;  /* 0x0021400001197983 */ /* 0x0021680000300800 */
[----:B------:R1:W-:Y:S01]  /*68cb0*/  STL [R1+0x20b4], R12 ;  /* 0x0020b40c01007387 */ /* 0x0003e20000100800 */
[----:B------:R-:W-:Y:S01]  /*68cc0*/  IADD3 R60, P6, R60, R10, RZ ;  /* 0x0000000a3c3c7210 */ /* 0x000fe20007fde0ff */
[----:B--2---:R-:W-:-:S02]  /*68cd0*/  IMAD.X R0, R0, 0x1, R2, P1 ;  /* 0x0000000100007824 */ /* 0x004fc400008e0602 */
[----:B-1----:R0:W5:Y:S04]  /*68ce0*/  LDL.LU R12, [R1+0x213c] ;  /* 0x00213c00010c7983 */ /* 0x0021680000300800 */
[----:B------:R1:W-:Y:S04]  /*68cf0*/  STL [R1+0x2080], R13 ;  /* 0x0020800d01007387 */ /* 0x0003e80000100800 */
        /* <DEDUP_REMOVED lines=12> */
[----:B-1----:R-:W2:Y:S01]  /*68dc0*/  LDL.LU R0, [R1+0x2120] ;  /* 0x0021200001007983 */ /* 0x002ea20000300800 */
[----:B------:R-:W-:-:S02]  /*68dd0*/  IADD3 R44, P1, R44, R10, RZ ;  /* 0x0000000a2c2c7210 */ /* 0x000fc40007f3e0ff */
        /* <DEDUP_REMOVED lines=26> */
[----:B------:R-:W-:Y:S01]  /*68f80*/  STL [R1+0x20d0], R58 ;  /* 0x0020d03a01007387 */ /* 0x000fe20000100800 */
[----:B------:R-:W-:Y:S01]  /*68f90*/  IADD3 R59, P2, R59, R10, RZ ;  /* 0x0000000a3b3b7210 */ /* 0x000fe20007f5e0ff */
[----:B------:R-:W-:-:S02]  /*68fa0*/  IMAD.X R42, R42, 0x1, R2, P3 ;  /* 0x000000012a2a7824 */ /* 0x000fc400018e0602 */
[--C-:B----4-:R-:W-:Y:S02]  /*68fb0*/  IMAD.X R37, R37, 0x1, R2.reuse, P6 ;  /* 0x0000000125257824 */ /* 0x110fe400030e0602 */
[--C-:B------:R-:W-:Y:S02]  /*68fc0*/  IMAD.X R43, R43, 0x1, R2.reuse, P5 ;  /* 0x000000012b2b7824 */ /* 0x100fe400028e0602 */
[----:B--2---:R-:W-:-:S05]  /*68fd0*/  IMAD.X R0, R0, 0x1, R2, P4 ;  /* 0x0000000100007824 */ /* 0x004fca00020e0602 */
[----:B------:R1:W-:Y:S02]  /*68fe0*/  STL [R1+0x20e0], R0 ;  /* 0x0020e00001007387 */ /* 0x0003e40000100800 */
[----:B-1----:R-:W1:Y:S02]  /*68ff0*/  S2R R0, SR_TID.X ;  /* 0x0000000000007919 */ /* 0x002e640000002100 */
[----:B------:R-:W-:Y:S04]  /*69000*/  STL [R1+0x2108], R59 ;  /* 0x0021083b01007387 */ /* 0x000fe80000100800 */
[----:B------:R-:W-:Y:S04]  /*69010*/  STL [R1+0x20d8], R42 ;  /* 0x0020d82a01007387 */ /* 0x000fe80000100800 */
[----:B------:R-:W-:Y:S04]  /*69020*/  STL [R1+0x20f0], R37 ;  /* 0x0020f02501007387 */ /* 0x000fe80000100800 */
[----:B------:R2:W-:Y:S01]  /*69030*/  STL [R1+0x20e8], R43 ;  /* 0x0020e82b01007387 */ /* 0x0005e20000100800 */
[----:B-1----:R-:W-:-:S05]  /*69040*/  LOP3.LUT R0, R0, 0x1f, RZ, 0xc0, !PT ;  /* 0x0000001f00007812 */ /* 0x002fca00078ec0ff */
[----:B------:R-:W-:Y:S01]  /*69050*/  IMAD.SHL.U32 R0, R0, 0x2, RZ ;  /* 0x0000000200007824 */ /* 0x000fe200078e00ff */
[----:B--2---:R-:W2:Y:S04]  /*69060*/  LDL.LU R43, [R1+0x20f8] ;  /* 0x0020f800012b7983 */ /* 0x004ea80000300800 */
[----:B------:R-:W3:Y:S01]  /*69070*/  LDL.LU R37, [R1+0x2100] ;  /* 0x0021000001257983 */ /* 0x000ee20000300800 */
[----:B------:R-:W-:Y:S02]  /*69080*/  IMAD.MOV.U32 R10, RZ, RZ, R5 ;  /* 0x000000ffff0a7224 */ /* 0x000fe400078e0005 */
[----:B------:R-:W-:Y:S02]  /*69090*/  IMAD.MOV.U32 R5, RZ, RZ, R7 ;  /* 0x000000ffff057224 */ /* 0x000fe400078e0007 */
[----:B------:R-:W-:-:S02]  /*690a0*/  IMAD.MOV.U32 R11, RZ, RZ, R6 ;  /* 0x000000ffff0b7224 */ /* 0x000fc400078e0006 */
[--C-:B--2---:R-:W-:Y:S02]  /*690b0*/  IMAD.X R43, R43, 0x1, R2.reuse, P1 ;  /* 0x000000012b2b7824 */ /* 0x104fe400008e0602 */
[----:B---3--:R-:W-:-:S03]  /*690c0*/  IMAD.X R37, R37, 0x1, R2, P2 ;  /* 0x0000000125257824 */ /* 0x008fc600010e0602 */
[----:B------:R0:W-:Y:S04]  /*690d0*/  STL [R1+0x20f8], R43 ;  /* 0x0020f82b01007387 */ /* 0x0001e80000100800 */
[----:B------:R0:W-:Y:S04]  /*690e0*/  STL.64 [R1+0x5f0], R4 ;  /* 0x0005f00401007387 */ /* 0x0001e80000100a00 */
[----:B------:R0:W-:Y:S04]  /*690f0*/  STL [R1+0x2100], R37 ;  /* 0x0021002501007387 */ /* 0x0001e80000100800 */
[----:B------:R0:W-:Y:S01]  /*69100*/  STL.64 [R1+0x5f8], R10 ;  /* 0x0005f80a01007387 */ /* 0x0001e20000100a00 */
[----:B------:R-:W-:Y:S05]  /*69110*/  @P0 BRA `(.L_x_1) ;  /* 0xfffffb4400140947 */ /* 0x000fea000383ffff */
[----:B------:R-:W2:Y:S04]  /*69120*/  LDL.LU R59, [R1+0x3dc] ;  /* 0x0003dc00013b7983 */ /* 0x000ea80000300800 */
[----:B------:R-:W3:Y:S04]  /*69130*/  LDL.LU R58, [R1+0x3d4] ;  /* 0x0003d400013a7983 */ /* 0x000ee80000300800 */
        /* <DEDUP_REMOVED lines=15> */
[----:B-----5:R-:W-:-:S02]  /*69230*/  F2FP.F16.F32.PACK_AB R53, R41, R53 ;  /* 0x000000352935723e */ /* 0x020fc400000000ff */
[----:B------:R-:W-:Y:S01]  /*69240*/  F2FP.F16.F32.PACK_AB R52, R40, R52 ;  /* 0x000000342834723e */ /* 0x000fe200000000ff */
[----:B------:R-:W-:Y:S04]  /*69250*/  STL [R1+0x2210], R9 ;  /* 0x0022100901007387 */ /* 0x000fe80000100800 */
[----:B------:R-:W-:Y:S04]  /*69260*/  STL [R1+0x220c], R8 ;  /* 0x00220c0801007387 */ /* 0x000fe80000100800 */
[----:B------:R0:W-:Y:S04]  /*69270*/  STL [R1+0x2124], R60 ;  /* 0x0021243c01007387 */ /* 0x0001e80000100800 */
[----:B------:R-:W-:Y:S01]  /*69280*/  STL [R1+0x2120], R61 ;  /* 0x0021203d01007387 */ /* 0x000fe20000100800 */
[----:B--2---:R-:W-:-:S02]  /*69290*/  F2FP.F16.F32.PACK_AB R59, R27, R59 ;  /* 0x0000003b1b3b723e */ /* 0x004fc400000000ff */
[----:B---3--:R-:W-:-:S03]  /*692a0*/  F2FP.F16.F32.PACK_AB R58, R26, R58 ;  /* 0x0000003a1a3a723e */ /* 0x008fc600000000ff */
[----:B------:R-:W-:Y:S01]  /*692b0*/  STL [R1+0x2128], R59 ;  /* 0x0021283b01007387 */ /* 0x000fe20000100800 */
[----:B----4-:R-:W-:-:S03]  /*692c0*/  F2FP.F16.F32.PACK_AB R57, R54, R57 ;  /* 0x000000393639723e */ /* 0x010fc600000000ff */
[----:B------:R-:W-:Y:S01]  /*692d0*/  STL [R1+0x212c], R58 ;  /* 0x00212c3a01007387 */ /* 0x000fe20000100800 */
[----:B------:R-:W-:-:S03]  /*692e0*/  F2FP.F16.F32.PACK_AB R56, R55, R56 ;  /* 0x000000383738723e */ /* 0x000fc600000000ff */
[----:B------:R-:W-:Y:S01]  /*692f0*/  STL [R1+0x2130], R57 ;  /* 0x0021303901007387 */ /* 0x000fe20000100800 */
[----:B------:R-:W-:-:S03]  /*69300*/  F2FP.F16.F32.PACK_AB R55, R19, R42 ;  /* 0x0000002a1337723e */ /* 0x000fc600000000ff */
[----:B------:R-:W-:Y:S01]  /*69310*/  STL [R1+0x2134], R56 ;  /* 0x0021343801007387 */ /* 0x000fe20000100800 */
[----:B------:R-:W-:-:S03]  /*69320*/  F2FP.F16.F32.PACK_AB R54, R18, R43 ;  /* 0x0000002b1236723e */ /* 0x000fc600000000ff */
[----:B------:R-:W-:Y:S04]  /*69330*/  STL [R1+0x2138], R55 ;  /* 0x0021383701007387 */ /* 0x000fe80000100800 */
[----:B------:R-:W-:Y:S04]  /*69340*/  STL [R1+0x213c], R54 ;  /* 0x00213c3601007387 */ /* 0x000fe80000100800 */
[----:B------:R-:W-:Y:S04]  /*69350*/  STL [R1+0x2140], R53 ;  /* 0x0021403501007387 */ /* 0x000fe80000100800 */
[----:B------:R-:W2:Y:S04]  /*69360*/  LDL.LU R18, [R1+0x41c] ;  /* 0x00041c0001127983 */ /* 0x000ea80000300800 */
[----:B------:R-:W2:Y:S04]  /*69370*/  LDL.LU R43, [R1+0x4ac] ;  /* 0x0004ac00012b7983 */ /* 0x000ea80000300800 */
[----:B------:R-:W3:Y:S04]  /*69380*/  LDL.LU R19, [R1+0x414] ;  /* 0x0004140001137983 */ /* 0x000ee80000300800 */
[----:B------:R-:W3:Y:S04]  /*69390*/  LDL.LU R42, [R1+0x4a4] ;  /* 0x0004a400012a7983 */ /* 0x000ee80000300800 */
[----:B------:R-:W4:Y:S04]  /*693a0*/  LDL.LU R26, [R1+0x4cc] ;  /* 0x0004cc00011a7983 */ /* 0x000f280000300800 */
[----:B------:R-:W4:Y:S01]  /*693b0*/  LDL.LU R41, [R1+0x4dc] ;  /* 0x0004dc0001297983 */ /* 0x000f220000300800 */
[----:B------:R-:W-:-:S03]  /*693c0*/  F2FP.F16.F32.PACK_AB R51, R46, R51 ;  /* 0x000000332e33723e */ /* 0x000fc600000000ff */
[----:B------:R-:W4:Y:S01]  /*693d0*/  LDL.LU R27, [R1+0x4c4] ;  /* 0x0004c400011b7983 */ /* 0x000f220000300800 */
[----:B------:R-:W-:-:S03]  /*693e0*/  F2FP.F16.F32.PACK_AB R50, R47, R50 ;  /* 0x000000322f32723e */ /* 0x000fc600000000ff */
[----:B------:R-:W4:Y:S01]  /*693f0*/  LDL.LU R40, [R1+0x4d4] ;  /* 0x0004d40001287983 */ /* 0x000f220000300800 */
[----:B------:R-:W-:Y:S02]  /*69400*/  F2FP.F16.F32.PACK_AB R49, R14, R49 ;  /* 0x000000310e31723e */ /* 0x000fe400000000ff */
[----:B------:R-:W-:Y:S01]  /*69410*/  F2FP.F16.F32.PACK_AB R48, R15, R48 ;  /* 0x000000300f30723e */ /* 0x000fe200000000ff */
[----:B------:R-:W-:Y:S01]  /*69420*/  STL [R1+0x2144], R52 ;  /* 0x0021443401007387 */ /* 0x000fe20000100800 */
[----:B------:R-:W-:Y:S02]  /*69430*/  F2FP.F16.F32.PACK_AB R47, R31, R34 ;  /* 0x000000221f2f723e */ /* 0x000fe400000000ff */
[----:B------:R-:W-:Y:S01]  /*69440*/  F2FP.F16.F32.PACK_AB R46, R30, R35 ;  /* 0x000000231e2e723e */ /* 0x000fe200000000ff */
[----:B------:R-:W-:Y:S01]  /*69450*/  STL [R1+0x2148], R51 ;  /* 0x0021483301007387 */ /* 0x000fe20000100800 */
[----:B------:R-:W-:Y:S02]  /*69460*/  F2FP.F16.F32.PACK_AB R45, R10, R11 ;  /* 0x0000000b0a2d723e */ /* 0x000fe400000000ff */
[----:B------:R-:W-:Y:S01]  /*69470*/  F2FP.F16.F32.PACK_AB R44, R36, R37 ;  /* 0x00000025242c723e */ /* 0x000fe200000000ff */
[----:B------:R-:W-:Y:S04]  /*69480*/  STL [R1+0x214c], R50 ;  /* 0x00214c3201007387 */ /* 0x000fe80000100800 */
[----:B------:R-:W-:Y:S04]  /*69490*/  STL [R1+0x2150], R49 ;  /* 0x0021503101007387 */ /* 0x000fe80000100800 */
[----:B------:R-:W-:Y:S04]  /*694a0*/  STL [R1+0x2154], R48 ;  /* 0x0021543001007387 */ /* 0x000fe80000100800 */
[----:B------:R-:W-:Y:S04]  /*694b0*/  STL [R1+0x2158], R47 ;  /* 0x0021582f01007387 */ /* 0x000fe80000100800 */
[----:B------:R-:W-:Y:S04]  /*694c0*/  STL [R1+0x215c], R46 ;  /* 0x00215c2e01007387 */ /* 0x000fe80000100800 */
[----:B------:R-:W-:Y:S04]  /*694d0*/  STL [R1+0x2160], R45 ;  /* 0x0021602d01007387 */ /* 0x000fe80000100800 */
        /* <DEDUP_REMOVED lines=10> */
[----:B------:R-:W4:Y:S01]  /*69580*/  LDL.LU R2, [R1+0x428] ;  /* 0x0004280001027983 */ /* 0x000f220000300800 */
[----:B------:R-:W-:-:S03]  /*69590*/  F2FP.F16.F32.PACK_AB R39, R23, R39 ;  /* 0x000000271727723e */ /* 0x000fc600000000ff */
[----:B------:R-:W4:Y:S04]  /*695a0*/  LDL.LU R31, [R1+0x4e8] ;  /* 0x0004e800011f7983 */ /* 0x000f280000300800 */
[----:B------:R-:W4:Y:S04]  /*695b0*/  LDL.LU R3, [R1+0x420] ;  /* 0x0004200001037983 */ /* 0x000f280000300800 */
[----:B------:R-:W4:Y:S01]  /*695c0*/  LDL.LU R30, [R1+0x4e0] ;  /* 0x0004e000011e7983 */ /* 0x000f220000300800 */
[----:B------:R-:W-:-:S03]  /*695d0*/  F2FP.F16.F32.PACK_AB R38, R22, R38 ;  /* 0x000000261626723e */ /* 0x000fc600000000ff */
[----:B------:R-:W-:Y:S01]  /*695e0*/  STL [R1+0x2164], R44 ;  /* 0x0021642c01007387 */ /* 0x000fe20000100800 */
[----:B--2---:R-:W-:-:S05]  /*695f0*/  F2FP.F16.F32.PACK_AB R43, R18, R43 ;  /* 0x0000002b122b723e */ /* 0x004fca00000000ff */
[----:B------:R-:W-:Y:S01]  /*69600*/  STL [R1+0x2168], R43 ;  /* 0x0021682b01007387 */ /* 0x000fe20000100800 */
[----:B---3--:R-:W-:-:S05]  /*69610*/  F2FP.F16.F32.PACK_AB R42, R19, R42 ;  /* 0x0000002a132a723e */ /* 0x008fca00000000ff */
[----:B------:R-:W-:Y:S01]  /*69620*/  STL [R1+0x216c], R42 ;  /* 0x00216c2a01007387 */ /* 0x000fe20000100800 */
[----:B----4-:R-:W-:-:S05]  /*69630*/  F2FP.F16.F32.PACK_AB R41, R26, R41 ;  /* 0x000000291a29723e */ /* 0x010fca00000000ff */
[----:B------:R-:W-:Y:S01]  /*69640*/  STL [R1+0x2170], R41 ;  /* 0x0021702901007387 */ /* 0x000fe20000100800 */
[----:B------:R-:W-:-:S05]  /*69650*/  F2FP.F16.F32.PACK_AB R40, R27, R40 ;  /* 0x000000281b28723e */ /* 0x000fca00000000ff */
[----:B------:R-:W-:Y:S04]  /*69660*/  STL [R1+0x2174], R40 ;  /* 0x0021742801007387 */ /* 0x000fe80000100800 */
[----:B------:R-:W-:Y:S04]  /*69670*/  STL [R1+0x2178], R39 ;  /* 0x0021782701007387 */ /* 0x000fe80000100800 */
[----:B------:R-:W2:Y:S04]  /*69680*/  LDL.LU R4, [R1+0x508] ;  /* 0x0005080001047983 */ /* 0x000ea80000300800 */
[----:B------:R-:W3:Y:S04]  /*69690*/  LDL.LU R7, [R1+0x500] ;  /* 0x0005000001077983 */ /* 0x000ee80000300800 */
        /* <DEDUP_REMOVED lines=8> */
[----:B------:R-:W4:Y:S04]  /*69720*/  LDL.LU R23, [R1+0x528] ;  /* 0x0005280001177983 */ /* 0x000f280000300800 */
[----:B------:R-:W4:Y:S04]  /*69730*/  LDL.LU R19, [R1+0x430] ;  /* 0x0004300001137983 */ /* 0x000f280000300800 */
[----:B------:R-:W4:Y:S01]  /*69740*/  LDL.LU R22, [R1+0x520] ;  /* 0x0005200001167983 */ /* 0x000f220000300800 */
[----:B------:R-:W-:-:S03]  /*69750*/  F2FP.F16.F32.PACK_AB R36, R11, R36 ;  /* 0x000000240b24723e */ /* 0x000fc600000000ff */
[----:B------:R-:W-:Y:S04]  /*69760*/  STL [R1+0x217c], R38 ;  /* 0x00217c2601007387 */ /* 0x000fe80000100800 */
[----:B------:R-:W-:Y:S04]  /*69770*/  STL [R1+0x2180], R37 ;  /* 0x0021802501007387 */ /* 0x000fe80000100800 */
[----:B------:R-:W4:Y:S04]  /*69780*/  LDL.LU R10, [R1+0x538] ;  /* 0x00053800010a7983 */ /* 0x000f280000300800 */
[----:B------:R-:W4:Y:S01]  /*69790*/  LDL.LU R11, [R1+0x530] ;  /* 0x00053000010b7983 */ /* 0x000f220000300800 */
[----:B------:R-:W-:-:S02]  /*697a0*/  F2FP.F16.F32.PACK_AB R35, R60, R35 ;  /* 0x000000233c23723e */ /* 0x000fc400000000ff */
[----:B------:R-:W-:Y:S01]  /*697b0*/  F2FP.F16.F32.PACK_AB R34, R8, R34 ;  /* 0x000000220822723e */ /* 0x000fe200000000ff */
[----:B------:R-:W-:Y:S01]  /*697c0*/  STL [R1+0x2184], R36 ;  /* 0x0021842401007387 */ /* 0x000fe20000100800 */
[----:B------:R-:W-:Y:S02]  /*697d0*/  F2FP.F16.F32.PACK_AB R33, R9, R33 ;  /* 0x000000210921723e */ /* 0x000fe400000000ff */
[----:B------:R-:W-:Y:S01]  /*697e0*/  F2FP.F16.F32.PACK_AB R32, R0, R32 ;  /* 0x000000200020723e */ /* 0x000fe200000000ff */
[----:B------:R-:W-:Y:S01]  /*697f0*/  STL [R1+0x2188], R35 ;  /* 0x0021882301007387 */ /* 0x000fe20000100800 */
[----:B------:R-:W-:-:S03]  /*69800*/  F2FP.F16.F32.PACK_AB R31, R2, R31 ;  /* 0x0000001f021f723e */ /* 0x000fc600000000ff */
[----:B------:R-:W-:Y:S01]  /*69810*/  STL [R1+0x218c], R34 ;  /* 0x00218c2201007387 */ /* 0x000fe20000100800 */
[----:B------:R-:W-:-:S03]  /*69820*/  F2FP.F16.F32.PACK_AB R30, R3, R30 ;  /* 0x0000001e031e723e */ /* 0x000fc600000000ff */
[----:B------:R0:W-:Y:S04]  /*69830*/  STL [R1+0x2190], R33 ;  /* 0x0021902101007387 */ /* 0x0001e80000100800 */
[----:B------:R-:W-:Y:S04]  /*69840*/  STL [R1+0x2194], R32 ;  /* 0x0021942001007387 */ /* 0x000fe80000100800 */
[----:B------:R-:W-:Y:S04]  /*69850*/  STL [R1+0x2198], R31 ;  /* 0x0021981f01007387 */ /* 0x000fe80000100800 */
[----:B------:R-:W-:Y:S01]  /*69860*/  STL [R1+0x219c], R30 ;  /* 0x00219c1e01007387 */ /* 0x000fe20000100800 */
[----:B--2---:R-:W-:-:S02]  /*69870*/  F2FP.F16.F32.PACK_AB R29, R4, R29 ;  /* 0x0000001d041d723e */ /* 0x004fc400000000ff */
[----:B---3--:R-:W-:-:S03]  /*69880*/  F2FP.F16.F32.PACK_AB R28, R7, R28 ;  /* 0x0000001c071c723e */ /* 0x008fc600000000ff */
[----:B------:R-:W-:Y:S04]  /*69890*/  STL [R1+0x21a0], R29 ;  /* 0x0021a01d01007387 */ /* 0x000fe80000100800 */
[----:B------:R-:W-:Y:S01]  /*698a0*/  STL [R1+0x21a4], R28 ;  /* 0x0021a41c01007387 */ /* 0x000fe20000100800 */
[----:B----4-:R-:W-:-:S05]  /*698b0*/  F2FP.F16.F32.PACK_AB R27, R5, R27 ;  /* 0x0000001b051b723e */ /* 0x010fca00000000ff */
[----:B------:R-:W-:Y:S01]  /*698c0*/  STL [R1+0x21a8], R27 ;  /* 0x0021a81b01007387 */ /* 0x000fe20000100800 */
[----:B------:R-:W-:Y:S02]  /*698d0*/  F2FP.F16.F32.PACK_AB R26, R6, R26 ;  /* 0x0000001a061a723e */ /* 0x000fe400000000ff */
[----:B------:R-:W-:-:S03]  /*698e0*/  F2FP.F16.F32.PACK_AB R25, R14, R25 ;  /* 0x000000190e19723e */ /* 0x000fc600000000ff */
[----:B------:R-:W-:Y:S01]  /*698f0*/  STL [R1+0x21ac], R26 ;  /* 0x0021ac1a01007387 */ /* 0x000fe20000100800 */
[----:B------:R-:W-:-:S03]  /*69900*/  F2FP.F16.F32.PACK_AB R24, R15, R24 ;  /* 0x000000180f18723e */ /* 0x000fc600000000ff */
[----:B------:R-:W-:Y:S04]  /*69910*/  STL [R1+0x21b0], R25 ;  /* 0x0021b01901007387 */ /* 0x000fe80000100800 */
[----:B------:R-:W-:Y:S01]  /*69920*/  STL [R1+0x21b4], R24 ;  /* 0x0021b41801007387 */ /* 0x000fe20000100800 */
[----:B------:R-:W-:-:S05]  /*69930*/  F2FP.F16.F32.PACK_AB R23, R18, R23 ;  /* 0x000000171217723e */ /* 0x000fca00000000ff */
[----:B------:R-:W-:Y:S01]  /*69940*/  STL [R1+0x21b8], R23 ;  /* 0x0021b81701007387 */ /* 0x000fe20000100800 */
[----:B------:R-:W-:-:S05]  /*69950*/  F2FP.F16.F32.PACK_AB R22, R19, R22 ;  /* 0x000000161316723e */ /* 0x000fca00000000ff */
[----:B------:R-:W-:Y:S01]  /*69960*/  STL [R1+0x21bc], R22 ;  /* 0x0021bc1601007387 */ /* 0x000fe20000100800 */
[----:B------:R-:W-:Y:S02]  /*69970*/  F2FP.F16.F32.PACK_AB R21, R10, R21 ;  /* 0x000000150a15723e */ /* 0x000fe400000000ff */
[----:B------:R-:W-:-:S03]  /*69980*/  F2FP.F16.F32.PACK_AB R20, R11, R20 ;  /* 0x000000140b14723e */ /* 0x000fc600000000ff */
[----:B------:R-:W-:Y:S04]  /*69990*/  STL [R1+0x21c0], R21 ;  /* 0x0021c01501007387 */ /* 0x000fe80000100800 */
        /* <DEDUP_REMOVED lines=44> */
[----:B------:R-:W-:Y:S01]  /*69c60*/  STL [R1+0x21c4], R20 ;  /* 0x0021c41401007387 */ /* 0x000fe20000100800 */
[----:B--2---:R-:W-:-:S05]  /*69c70*/  F2FP.F16.F32.PACK_AB R19, R33, R19 ;  /* 0x000000132113723e */ /* 0x004fca00000000ff */
[----:B------:R-:W-:Y:S01]  /*69c80*/  STL [R1+0x21c8], R19 ;  /* 0x0021c81301007387 */ /* 0x000fe20000100800 */
[----:B---3--:R-:W-:Y:S02]  /*69c90*/  F2FP.F16.F32.PACK_AB R18, R34, R18 ;  /* 0x000000122212723e */ /* 0x008fe400000000ff */
[----:B----4-:R-:W-:-:S03]  /*69ca0*/  F2FP.F16.F32.PACK_AB R17, R35, R17 ;  /* 0x000000112311723e */ /* 0x010fc600000000ff */
[----:B------:R-:W-:Y:S01]  /*69cb0*/  STL [R1+0x21cc], R18 ;  /* 0x0021cc1201007387 */ /* 0x000fe20000100800 */
[----:B------:R-:W-:-:S03]  /*69cc0*/  F2FP.F16.F32.PACK_AB R16, R36, R16 ;  /* 0x000000102410723e */ /* 0x000fc600000000ff */
[----:B------:R-:W-:Y:S04]  /*69cd0*/  STL [R1+0x21d0], R17 ;  /* 0x0021d01101007387 */ /* 0x000fe80000100800 */
[----:B------:R-:W-:Y:S01]  /*69ce0*/  STL [R1+0x21d4], R16 ;  /* 0x0021d41001007387 */ /* 0x000fe20000100800 */
[----:B------:R-:W-:-:S05]  /*69cf0*/  F2FP.F16.F32.PACK_AB R15, R37, R15 ;  /* 0x0000000f250f723e */ /* 0x000fca00000000ff */
[----:B------:R-:W-:Y:S01]  /*69d00*/  STL [R1+0x21d8], R15 ;  /* 0x0021d80f01007387 */ /* 0x000fe20000100800 */
[----:B------:R-:W-:Y:S02]  /*69d10*/  F2FP.F16.F32.PACK_AB R14, R38, R14 ;  /* 0x0000000e260e723e */ /* 0x000fe400000000ff */
[----:B------:R-:W-:-:S03]  /*69d20*/  F2FP.F16.F32.PACK_AB R13, R39, R13 ;  /* 0x0000000d270d723e */ /* 0x000fc600000000ff */
[----:B------:R-:W-:Y:S01]  /*69d30*/  STL [R1+0x21dc], R14 ;  /* 0x0021dc0e01007387 */ /* 0x000fe20000100800 */
[----:B------:R-:W-:-:S03]  /*69d40*/  F2FP.F16.F32.PACK_AB R12, R40, R12 ;  /* 0x0000000c280c723e */ /* 0x000fc600000000ff */
[----:B------:R0:W-:Y:S04]  /*69d50*/  STL [R1+0x21e0], R13 ;  /* 0x0021e00d01007387 */ /* 0x0001e80000100800 */
[----:B------:R1:W-:Y:S01]  /*69d60*/  STL [R1+0x21e4], R12 ;  /* 0x0021e40c01007387 */ /* 0x0003e20000100800 */
[----:B0-----:R-:W-:Y:S02]  /*69d70*/  F2FP.F16.F32.PACK_AB R13, R41, R42 ;  /* 0x0000002a290d723e */ /* 0x001fe400000000ff */
[----:B-1----:R-:W-:-:S03]  /*69d80*/  F2FP.F16.F32.PACK_AB R12, R43, R44 ;  /* 0x0000002c2b0c723e */ /* 0x002fc600000000ff */
[----:B------:R0:W-:Y:S04]  /*69d90*/  STL [R1+0xec], R13 ;  /* 0x0000ec0d01007387 */ /* 0x0001e80000100800 */
[----:B------:R1:W-:Y:S01]  /*69da0*/  STL [R1+0xe8], R12 ;  /* 0x0000e80c01007387 */ /* 0x0003e20000100800 */
[----:B------:R-:W-:-:S05]  /*69db0*/  F2FP.F16.F32.PACK_AB R14, R45, R46 ;  /* 0x0000002e2d0e723e */ /* 0x000fca00000000ff */
[----:B------:R2:W-:Y:S01]  /*69dc0*/  STL [R1+0xe4], R14 ;  /* 0x0000e40e01007387 */ /* 0x0005e20000100800 */
[----:B0-----:R-:W-:-:S05]  /*69dd0*/  F2FP.F16.F32.PACK_AB R13, R47, R48 ;  /* 0x000000302f0d723e */ /* 0x001fca00000000ff */
[----:B------:R0:W-:Y:S01]  /*69de0*/  STL [R1+0xe0], R13 ;  /* 0x0000e00d01007387 */ /* 0x0001e20000100800 */
[----:B-1----:R-:W-:-:S05]  /*69df0*/  F2FP.F16.F32.PACK_AB R12, R49, R50 ;  /* 0x00000032310c723e */ /* 0x002fca00000000ff */
[----:B------:R1:W-:Y:S01]  /*69e00*/  STL [R1+0xfc], R12 ;  /* 0x0000fc0c01007387 */ /* 0x0003e20000100800 */
[----:B--2---:R-:W-:-:S05]  /*69e10*/  F2FP.F16.F32.PACK_AB R14, R51, R52 ;  /* 0x00000034330e723e */ /* 0x004fca00000000ff */
[----:B------:R2:W-:Y:S01]  /*69e20*/  STL [R1+0xf8], R14 ;  /* 0x0000f80e01007387 */ /* 0x0005e20000100800 */
[----:B0-----:R-:W-:-:S05]  /*69e30*/  F2FP.F16.F32.PACK_AB R13, R53, R54 ;  /* 0x00000036350d723e */ /* 0x001fca00000000ff */
[----:B------:R0:W-:Y:S01]  /*69e40*/  STL [R1+0xf4], R13 ;  /* 0x0000f40d01007387 */ /* 0x0001e20000100800 */
[----:B-1----:R-:W-:-:S05]  /*69e50*/  F2FP.F16.F32.PACK_AB R12, R55, R56 ;  /* 0x00000038370c723e */ /* 0x002fca00000000ff */
[----:B------:R1:W-:Y:S01]  /*69e60*/  STL [R1+0xf0], R12 ;  /* 0x0000f00c01007387 */ /* 0x0003e20000100800 */
[----:B--2---:R-:W-:-:S05]  /*69e70*/  F2FP.F16.F32.PACK_AB R14, R57, R58 ;  /* 0x0000003a390e723e */ /* 0x004fca00000000ff */
[----:B------:R-:W-:Y:S01]  /*69e80*/  STL [R1+0x10c], R14 ;  /* 0x00010c0e01007387 */ /* 0x000fe20000100800 */
[----:B0-----:R-:W-:-:S05]  /*69e90*/  F2FP.F16.F32.PACK_AB R13, R59, R61 ;  /* 0x0000003d3b0d723e */ /* 0x001fca00000000ff */
[----:B------:R-:W-:Y:S01]  /*69ea0*/  STL [R1+0x108], R13 ;  /* 0x0001080d01007387 */ /* 0x000fe20000100800 */
[----:B-1----:R-:W-:-:S05]  /*69eb0*/  F2FP.F16.F32.PACK_AB R12, R60, R8 ;  /* 0x000000083c0c723e */ /* 0x002fca00000000ff */
[----:B------:R-:W-:Y:S01]  /*69ec0*/  STL [R1+0x104], R12 ;  /* 0x0001040c01007387 */ /* 0x000fe20000100800 */
[----:B------:R-:W-:-:S05]  /*69ed0*/  F2FP.F16.F32.PACK_AB R8, R9, R0 ;  /* 0x000000000908723e */ /* 0x000fca00000000ff */
[----:B------:R-:W-:Y:S01]  /*69ee0*/  STL [R1+0x100], R8 ;  /* 0x0001000801007387 */ /* 0x000fe20000100800 */
[----:B------:R-:W-:-:S05]  /*69ef0*/  F2FP.F16.F32.PACK_AB R0, R2, R3 ;  /* 0x000000030200723e */ /* 0x000fca00000000ff */
[----:B------:R0:W-:Y:S01]  /*69f00*/  STL [R1+0x11c], R0 ;  /* 0x00011c0001007387 */ /* 0x0001e20000100800 */
[----:B------:R-:W-:-:S05]  /*69f10*/  F2FP.F16.F32.PACK_AB R3, R4, R7 ;  /* 0x000000070403723e */ /* 0x000fca00000000ff */
[----:B------:R-:W-:Y:S01]  /*69f20*/  STL [R1+0x118], R3 ;  /* 0x0001180301007387 */ /* 0x000fe20000100800 */
[----:B------:R-:W-:-:S03]  /*69f30*/  F2FP.F16.F32.PACK_AB R2, R5, R6 ;  /* 0x000000060502723e */ /* 0x000fc600000000ff */
[----:B------:R-:W2:Y:S04]  /*69f40*/  LDL.LU R9, [R1+0x4fc] ;  /* 0x0004fc0001097983 */ /* 0x000ea80000300800 */
[----:B------:R-:W-:Y:S01]  /*69f50*/  STL [R1+0x114], R2 ;  /* 0x0001140201007387 */ /* 0x000fe20000100800 */
[----:B0-----:R-:W-:-:S03]  /*69f60*/  F2FP.F16.F32.PACK_AB R0, R10, R11 ;  /* 0x0000000b0a00723e */ /* 0x001fc600000000ff */
[----:B------:R-:W2:Y:S04]  /*69f70*/  LDL.LU R11, [R1+0x64c] ;  /* 0x00064c00010b7983 */ /* 0x000ea80000300800 */
[----:B------:R0:W-:Y:S04]  /*69f80*/  STL [R1+0x110], R0 ;  /* 0x0001100001007387 */ /* 0x0001e80000100800 */
        /* <DEDUP_REMOVED lines=58> */
[----:B------:R-:W4:Y:S01]  /*6a330*/  LDL.LU R3, [R1+0x710] ;  /* 0x0007100001037983 */ /* 0x000f220000300800 */
[----:B--2---:R-:W-:-:S03]  /*6a340*/  F2FP.F16.F32.PACK_AB R11, R9, R11 ;  /* 0x0000000b090b723e */ /* 0x004fc600000000ff */
[----:B------:R-:W2:Y:S04]  /*6a350*/  LDL.LU R9, [R1+0x2210] ;  /* 0x0022100001097983 */ /* 0x000ea80000300800 */
[----:B------:R0:W-:Y:S01]  /*6a360*/  STL [R1+0x21e8], R11 ;  /* 0x0021e80b01007387 */ /* 0x0001e20000100800 */
[----:B---3--:R-:W-:-:S03]  /*6a370*/  F2FP.F16.F32.PACK_AB R10, R8, R10 ;  /* 0x0000000a080a723e */ /* 0x008fc600000000ff */
[----:B0-----:R-:W2:Y:S04]  /*6a380*/  LDL.LU R11, [R1+0x65c] ;  /* 0x00065c00010b7983 */ /* 0x001ea80000300800 */
[----:B------:R-:W3:Y:S01]  /*6a390*/  LDL.LU R8, [R1+0x220c] ;  /* 0x00220c0001087983 */ /* 0x000ee20000300800 */
[----:B----4-:R-:W-:-:S03]  /*6a3a0*/  F2FP.F16.F32.PACK_AB R7, R13, R7 ;  /* 0x000000070d07723e */ /* 0x010fc600000000ff */
[----:B------:R-:W-:Y:S01]  /*6a3b0*/  STL [R1+0x21ec], R10 ;  /* 0x0021ec0a01007387 */ /* 0x000fe20000100800 */
[----:B------:R-:W-:Y:S02]  /*6a3c0*/  F2FP.F16.F32.PACK_AB R6, R14, R6 ;  /* 0x000000060e06723e */ /* 0x000fe400000000ff */
[----:B------:R-:W-:Y:S02]  /*6a3d0*/  F2FP.F16.F32.PACK_AB R5, R15, R5 ;  /* 0x000000050f05723e */ /* 0x000fe400000000ff */
[----:B------:R-:W-:Y:S02]  /*6a3e0*/  F2FP.F16.F32.PACK_AB R4, R16, R4 ;  /* 0x000000041004723e */ /* 0x000fe400000000ff */
[----:B--2---:R-:W-:Y:S02]  /*6a3f0*/  F2FP.F16.F32.PACK_AB R9, R11, R9 ;  /* 0x000000090b09723e */ /* 0x004fe400000000ff */
[----:B---3--:R-:W-:-:S03]  /*6a400*/  F2FP.F16.F32.PACK_AB R8, R12, R8 ;  /* 0x000000080c08723e */ /* 0x008fc600000000ff */
[----:B------:R-:W-:Y:S04]  /*6a410*/  STL [R1+0x21f0], R9 ;  /* 0x0021f00901007387 */ /* 0x000fe80000100800 */
[----:B------:R-:W-:Y:S04]  /*6a420*/  STL [R1+0x21f4], R8 ;  /* 0x0021f40801007387 */ /* 0x000fe80000100800 */
[----:B------:R-:W-:Y:S04]  /*6a430*/  STL [R1+0x21f8], R7 ;  /* 0x0021f80701007387 */ /* 0x000fe80000100800 */
[----:B------:R0:W-:Y:S04]  /*6a440*/  STL [R1+0x21fc], R6 ;  /* 0x0021fc0601007387 */ /* 0x0001e80000100800 */
[----:B------:R1:W-:Y:S04]  /*6a450*/  STL [R1+0x2200], R5 ;  /* 0x0022000501007387 */ /* 0x0003e80000100800 */
[----:B------:R2:W-:Y:S01]  /*6a460*/  STL [R1+0x2204], R4 ;  /* 0x0022040401007387 */ /* 0x0005e20000100800 */
[----:B0-----:R-:W-:-:S02]  /*6a470*/  F2FP.F16.F32.PACK_AB R6, R21, R22 ;  /* 0x000000161506723e */ /* 0x001fc400000000ff */
[----:B-1----:R-:W-:Y:S02]  /*6a480*/  F2FP.F16.F32.PACK_AB R5, R19, R20 ;  /* 0x000000141305723e */ /* 0x002fe400000000ff */
[----:B--2---:R-:W-:-:S05]  /*6a490*/  F2FP.F16.F32.PACK_AB R4, R17, R18 ;  /* 0x000000121104723e */ /* 0x004fca00000000ff */
[----:B------:R0:W-:Y:S04]  /*6a4a0*/  STL [R1+0xc], R4 ;  /* 0x00000c0401007387 */ /* 0x0001e80000100800 */
[----:B------:R1:W-:Y:S01]  /*6a4b0*/  STL [R1+0x8], R5 ;  /* 0x0000080501007387 */ /* 0x0003e20000100800 */
[----:B0-----:R-:W-:-:S03]  /*6a4c0*/  F2FP.F16.F32.PACK_AB R4, R23, R24 ;  /* 0x000000181704723e */ /* 0x001fc600000000ff */
[----:B------:R0:W-:Y:S01]  /*6a4d0*/  STL [R1+0x4], R6 ;  /* 0x0000040601007387 */ /* 0x0001e20000100800 */
[----:B-1----:R-:W-:-:S03]  /*6a4e0*/  F2FP.F16.F32.PACK_AB R5, R25, R26 ;  /* 0x0000001a1905723e */ /* 0x002fc600000000ff */
[----:B------:R1:W-:Y:S04]  /*6a4f0*/  STL [R1], R4 ;  /* 0x0000000401007387 */ /* 0x0003e80000100800 */
[----:B------:R2:W-:Y:S01]  /*6a500*/  STL [R1+0x1c], R5 ;  /* 0x00001c0501007387 */ /* 0x0005e20000100800 */
[----:B0-----:R-:W-:Y:S02]  /*6a510*/  F2FP.F16.F32.PACK_AB R6, R27, R28 ;  /* 0x0000001c1b06723e */ /* 0x001fe400000000ff */
[----:B-1----:R-:W-:-:S03]  /*6a520*/  F2FP.F16.F32.PACK_AB R4, R29, R30 ;  /* 0x0000001e1d04723e */ /* 0x002fc600000000ff */
[----:B------:R0:W-:Y:S01]  /*6a530*/  STL [R1+0x18], R6 ;  /* 0x0000180601007387 */ /* 0x0001e20000100800 */
[----:B--2---:R-:W-:-:S03]  /*6a540*/  F2FP.F16.F32.PACK_AB R5, R31, R32 ;  /* 0x000000201f05723e */ /* 0x004fc600000000ff */
[----:B------:R1:W-:Y:S04]  /*6a550*/  STL [R1+0x14], R4 ;  /* 0x0000140401007387 */ /* 0x0003e80000100800 */
        /* <DEDUP_REMOVED lines=27> */
[----:B------:R-:W-:Y:S01]  /*6a710*/  STL [R1+0x5c], R6 ;  /* 0x00005c0601007387 */ /* 0x000fe20000100800 */
[----:B--2---:R-:W-:-:S03]  /*6a720*/  F2FP.F16.F32.PACK_AB R5, R60, R0 ;  /* 0x000000003c05723e */ /* 0x004fc600000000ff */
[----:B------:R0:W-:Y:S04]  /*6a730*/  STL [R1+0x58], R4 ;  /* 0x0000580401007387 */ /* 0x0001e80000100800 */
[----:B0-----:R-:W2:Y:S04]  /*6a740*/  LDL.LU R4, [R1+0x72c] ;  /* 0x00072c0001047983 */ /* 0x001ea80000300800 */
[----:B------:R0:W-:Y:S04]  /*6a750*/  STL [R1+0x54], R5 ;  /* 0x0000540501007387 */ /* 0x0001e80000100800 */
[----:B0-----:R-:W3:Y:S01]  /*6a760*/  LDL.LU R5, [R1+0x684] ;  /* 0x0006840001057983 */ /* 0x001ee20000300800 */
[----:B------:R-:W-:-:S05]  /*6a770*/  F2FP.F16.F32.PACK_AB R0, R2, R3 ;  /* 0x000000030200723e */ /* 0x000fca00000000ff */
[----:B------:R-:W-:Y:S04]  /*6a780*/  STL [R1+0x50], R0 ;  /* 0x0000500001007387 */ /* 0x000fe80000100800 */
[----:B---3--:R0:W-:Y:S04]  /*6a790*/  STL [R1+0x2208], R5 ;  /* 0x0022080501007387 */ /* 0x0081e80000100800 */
[----:B0-----:R-:W2:Y:S04]  /*6a7a0*/  LDL.LU R5, [R1+0x68c] ;  /* 0x00068c0001057983 */ /* 0x001ea80000300800 */
[----:B------:R-:W3:Y:S04]  /*6a7b0*/  LDL.LU R6, [R1+0x724] ;  /* 0x0007240001067983 */ /* 0x000ee80000300800 */
        /* <DEDUP_REMOVED lines=58> */
[----:B--2---:R-:W-:-:S03]  /*6ab60*/  F2FP.F16.F32.PACK_AB R4, R5, R4 ;  /* 0x000000040504723e */ /* 0x004fc600000000ff */
[----:B------:R-:W2:Y:S04]  /*6ab70*/  LDL.LU R5, [R1+0x2208] ;  /* 0x0022080001057983 */ /* 0x000ea80000300800 */
[----:B------:R0:W-:Y:S01]  /*6ab80*/  STL [R1+0x6c], R4 ;  /* 0x00006c0401007387 */ /* 0x0001e20000100800 */
[----:B----4-:R-:W-:-:S03]  /*6ab90*/  F2FP.F16.F32.PACK_AB R8, R7, R8 ;  /* 0x000000080708723e */ /* 0x010fc600000000ff */
[----:B0-----:R1:W5:Y:S01]  /*6aba0*/  LDL.LU R4, [R1+0x2204] ;  /* 0x0022040001047983 */ /* 0x0013620000300800 */
[----:B---3--:R-:W-:Y:S02]  /*6abb0*/  F2FP.F16.F32.PACK_AB R10, R9, R10 ;  /* 0x0000000a090a723e */ /* 0x008fe400000000ff */
[----:B------:R-:W-:Y:S02]  /*6abc0*/  F2FP.F16.F32.PACK_AB R12, R11, R12 ;  /* 0x0000000c0b0c723e */ /* 0x000fe400000000ff */
[----:B------:R-:W-:Y:S02]  /*6abd0*/  F2FP.F16.F32.PACK_AB R14, R13, R14 ;  /* 0x0000000e0d0e723e */ /* 0x000fe400000000ff */
[----:B------:R-:W-:Y:S02]  /*6abe0*/  F2FP.F16.F32.PACK_AB R16, R15, R16 ;  /* 0x000000100f10723e */ /* 0x000fe400000000ff */
[----:B------:R-:W-:Y:S02]  /*6abf0*/  F2FP.F16.F32.PACK_AB R18, R17, R18 ;  /* 0x000000121112723e */ /* 0x000fe400000000ff */
[----:B------:R-:W-:-:S02]  /*6ac00*/  F2FP.F16.F32.PACK_AB R20, R19, R20 ;  /* 0x000000141314723e */ /* 0x000fc400000000ff */
[----:B------:R-:W-:Y:S02]  /*6ac10*/  F2FP.F16.F32.PACK_AB R22, R21, R22 ;  /* 0x000000161516723e */ /* 0x000fe400000000ff */
        /* <DEDUP_REMOVED lines=19> */
[----:B--2---:R-:W-:Y:S02]  /*6ad50*/  F2FP.F16.F32.PACK_AB R6, R5, R6 ;  /* 0x000000060506723e */ /* 0x004fe400000000ff */
[----:B------:R1:W5:Y:S04]  /*6ad60*/  LDL.LU R5, [R1+0x2200] ;  /* 0x0022000001057983 */ /* 0x0003680000300800 */
[----:B------:R0:W-:Y:S04]  /*6ad70*/  STL [R1+0x68], R6 ;  /* 0x0000680601007387 */ /* 0x0001e80000100800 */
[----:B0-----:R1:W5:Y:S04]  /*6ad80*/  LDL.LU R6, [R1+0x21fc] ;  /* 0x0021fc0001067983 */ /* 0x0013680000300800 */
        /* <DEDUP_REMOVED lines=70> */
[----:B------:R0:W-:Y:S01]  /*6b1f0*/  STL [R1+0xc8], R54 ;  /* 0x0000c83601007387 */ /* 0x0001e20000100800 */
[----:B------:R-:W-:-:S03]  /*6b200*/  F2FP.F16.F32.PACK_AB R0, R61, R0 ;  /* 0x000000003d00723e */ /* 0x000fc600000000ff */
        /* <DEDUP_REMOVED lines=9> */
[----:B0-----:R-:W2:Y:S04]  /*6b2a0*/  LDL.LU R60, [R1+0x2124] ;  /* 0x00212400013c7983 */ /* 0x001ea80000300800 */
[----:B------:R-:W2:Y:S01]  /*6b2b0*/  LDL.LU R61, [R1+0x2120] ;  /* 0x00212000013d7983 */ /* 0x000ea20000300800 */
[----:B------:R-:W-:-:S03]  /*6b2c0*/  F2FP.F16.F32.PACK_AB R2, R2, R3 ;  /* 0x000000030202723e */ /* 0x000fc600000000ff */
[----:B------:R2:W-:Y:S02]  /*6b2d0*/  STL [R1+0xd8], R0 ;  /* 0x0000d80001007387 */ /* 0x0005e40000100800 */
[----:B--2---:R-:W-:-:S05]  /*6b2e0*/  F2FP.F16.F32.PACK_AB R0, R61, R60 ;  /* 0x0000003c3d00723e */ /* 0x004fca00000000ff */
[----:B------:R1:W-:Y:S04]  /*6b2f0*/  STL [R1+0xd0], R0 ;  /* 0x0000d00001007387 */ /* 0x0003e80000100800 */
[----:B------:R1:W-:Y:S02]  /*6b300*/  STL [R1+0xd4], R2 ;  /* 0x0000d40201007387 */ /* 0x0003e40000100800 */
.L_x_0:
[----:B-----5:R-:W2:Y:S01]  /*6b310*/  LDL.LU R3, [R1+0xd4] ;  /* 0x0000d40001037983 */ /* 0x020ea20000300800 */
[----:B------:R-:W3:Y:S01]  /*6b320*/  S2UR UR5, SR_CgaCtaId ;  /* 0x00000000000579c3 */ /* 0x000ee20000008800 */
[----:B------:R-:W-:Y:S01]  /*6b330*/  UMOV UR4, 0x400 ;  /* 0x0000040000047882 */ /* 0x000fe20000000000 */
[----:B------:R-:W-:Y:S01]  /*6b340*/  ULDC.64 UR26, c[0x0][0x228] ;  /* 0x00008a00001a7ab9 */ /* 0x000fe20000000a00 */
[----:B-1----:R-:W4:Y:S01]  /*6b350*/  LDL.LU R2, [R1+0xd8] ;  /* 0x0000d80001027983 */ /* 0x002f220000300800 */
[----:B------:R-:W-:Y:S01]  /*6b360*/  ULDC.64 UR10, c[0x0][0x228] ;  /* 0x00008a00000a7ab9 */ /* 0x000fe20000000a00 */
[----:B------:R-:W-:Y:S01]  /*6b370*/  ULDC.64 UR12, c[0x0][0x228] ;  /* 0x00008a00000c7ab9 */ /* 0x000fe20000000a00 */
[----:B------:R-:W-:Y:S01]  /*6b380*/  ULDC.64 UR8, c[0x0][0x220] ;  /* 0x0000880000087ab9 */ /* 0x000fe20000000a00 */
[----:B------:R-:W4:Y:S01]  /*6b390*/  LDL.LU R0, [R1+0xdc] ;  /* 0x0000dc0001007983 */ /* 0x000f220000300800 */
[----:B------:R-:W-:Y:S01]  /*6b3a0*/  ULDC.64 UR28, c[0x0][0x228] ;  /* 0x00008a00001c7ab9 */ /* 0x000fe20000000a00 */
[----:B------:R-:W-:Y:S01]  /*6b3b0*/  ULDC UR24, c[0x0][0x248] ;  /* 0x0000920000187ab9 */ /* 0x000fe20000000800 */
[----:B------:R-:W-:Y:S01]  /*6b3c0*/  ULDC.64 UR30, c[0x0][0x228] ;  /* 0x00008a00001e7ab9 */ /* 0x000fe20000000a00 */
[----:B------:R1:W-:Y:S01]  /*6b3d0*/  STL.64 [R1+0x21c0], R30 ;  /* 0x0021c01e01007387 */ /* 0x0003e20000100a00 */
[----:B------:R-:W-:Y:S01]  /*6b3e0*/  ULDC.64 UR14, c[0x0][0x228] ;  /* 0x00008a00000e7ab9 */ /* 0x000fe20000000a00 */
[----:B------:R-:W-:Y:S01]  /*6b3f0*/  ULDC.64 UR22, c[0x0][0x228] ;  /* 0x00008a0000167ab9 */ /* 0x000fe20000000a00 */
[----:B------:R-:W-:Y:S01]  /*6b400*/  ULDC.64 UR20, c[0x0][0x228] ;  /* 0x00008a0000147ab9 */ /* 0x000fe20000000a00 */
[----:B------:R-:W-:Y:S01]  /*6b410*/  ULDC.64 UR18, c[0x0][0x228] ;  /* 0x00008a0000127ab9 */ /* 0x000fe20000000a00 */
[----:B------:R-:W-:Y:S01]  /*6b420*/  ULDC.64 UR16, c[0x0][0x228] ;  /* 0x00008a0000107ab9 */ /* 0x000fe20000000a00 */
[----:B-1----:R-:W4:Y:S04]  /*6b430*/  LDL.LU R30, [R1+0xcc] ;  /* 0x0000cc00011e7983 */ /* 0x002f280000300800 */
[----:B------:R-:W4:Y:S04]  /*6b440*/  LDL.LU R31, [R1+0xd0] ;  /* 0x0000d000011f7983 */ /* 0x000f280000300800 */
[----:B------:R1:W-:Y:S04]  /*6b450*/  STL.64 [R1+0x21b8], R28 ;  /* 0x0021b81c01007387 */ /* 0x0003e80000100a00 */
[----:B-1----:R-:W4:Y:S04]  /*6b460*/  LDL.LU R29, [R1+0xc8] ;  /* 0x0000c800011d7983 */ /* 0x002f280000300800 */
[----:B------:R-:W-:Y:S04]  /*6b470*/  STL.64 [R1+0x21b0], R34 ;  /* 0x0021b02201007387 */ /* 0x000fe80000100a00 */
[----:B------:R1:W-:Y:S04]  /*6b480*/  STL.64 [R1+0x21a8], R32 ;  /* 0x0021a82001007387 */ /* 0x0003e80000100a00 */
[----:B-1----:R-:W4:Y:S04]  /*6b490*/  LDL.LU R32, [R1+0x90] ;  /* 0x0000900001207983 */ /* 0x002f280000300800 */
[----:B------:R-:W4:Y:S04]  /*6b4a0*/  LDL.LU R33, [R1+0x94] ;  /* 0x0000940001217983 */ /* 0x000f280000300800 */
[----:B------:R-:W4:Y:S04]  /*6b4b0*/  LDL.LU R34, [R1+0x98] ;  /* 0x0000980001227983 */ /* 0x000f280000300800 */
[----:B------:R-:W4:Y:S04]  /*6b4c0*/  LDL.LU R35, [R1+0x9c] ;  /* 0x00009c0001237983 */ /* 0x000f280000300800 */
        /* <DEDUP_REMOVED lines=12> */
[----:B------:R-:W4:Y:S04]  /*6b590*/  LDL.LU R61, [R1+0x88] ;  /* 0x00008800013d7983 */ /* 0x000f280000300800 */
[----:B------:R-:W4:Y:S04]  /*6b5a0*/  LDL.LU R60, [R1+0x8c] ;  /* 0x00008c00013c7983 */ /* 0x000f280000300800 */
[----:B------:R-:W4:Y:S04]  /*6b5b0*/  LDL R28, [R1+0x5ec] ;  /* 0x0005ec00011c7983 */ /* 0x000f280000100800 */
[----:B------:R-:W-:Y:S04]  /*6b5c0*/  STL.64 [R1+0x2180], R46 ;  /* 0x0021802e01007387 */ /* 0x000fe80000100a00 */
[----:B------:R1:W-:Y:S04]  /*6b5d0*/  STL.64 [R1+0x2178], R44 ;  /* 0x0021782c01007387 */ /* 0x0003e80000100a00 */
[----:B-1----:R-:W4:Y:S04]  /*6b5e0*/  LDL.LU R44, [R1+0xc0] ;  /* 0x0000c000012c7983 */ /* 0x002f280000300800 */
[----:B------:R-:W4:Y:S01]  /*6b5f0*/  LDL.LU R45, [R1+0xc4] ;  /* 0x0000c400012d7983 */ /* 0x000f220000300800 */
[----:B---3--:R-:W-:-:S03]  /*6b600*/  ULEA UR4, UR5, UR4, 0x18 ;  /* 0x0000000405047291 */ /* 0x008fc6000f8ec03f */
[----:B------:R-:W-:Y:S04]  /*6b610*/  STL.64 [R1+0x2170], R50 ;  /* 0x0021703201007387 */ /* 0x000fe80000100a00 */
[----:B------:R2:W-:Y:S04]  /*6b620*/  STL.64 [R1+0x2168], R48 ;  /* 0x0021683001007387 */ /* 0x0005e80000100a00 */
[----:B------:R-:W-:Y:S04]  /*6b630*/  STL.64 [R1+0x2160], R54 ;  /* 0x0021603601007387 */ /* 0x000fe80000100a00 */
[----:B------:R-:W-:Y:S04]  /*6b640*/  STL.64 [R1+0x2158], R52 ;  /* 0x0021583401007387 */ /* 0x000fe80000100a00 */
[----:B------:R-:W-:Y:S04]  /*6b650*/  STL.64 [R1+0x2150], R58 ;  /* 0x0021503a01007387 */ /* 0x000fe80000100a00 */
[----:B------:R-:W-:Y:S01]  /*6b660*/  STL.64 [R1+0x2148], R56 ;  /* 0x0021483801007387 */ /* 0x000fe20000100a00 */
[----:B--2---:R-:W-:-:S02]  /*6b670*/  MOV R49, R3 ;  /* 0x0000000300317202 */ /* 0x004fc40000000f00 */
[----:B------:R-:W1:Y:S01]  /*6b680*/  S2R R3, SR_TID.X ;  /* 0x0000000000037919 */ /* 0x000e620000002100 */
[----:B----4-:R-:W-:Y:S02]  /*6b690*/  IMAD.MOV.U32 R50, RZ, RZ, R2 ;  /* 0x000000ffff327224 */ /* 0x010fe400078e0002 */
[----:B------:R-:W-:Y:S02]  /*6b6a0*/  IMAD.MOV.U32 R51, RZ, RZ, R0 ;  /* 0x000000ffff337224 */ /* 0x000fe400078e0000 */
[----:B------:R-:W-:Y:S02]  /*6b6b0*/  IMAD.MOV.U32 R47, RZ, RZ, R30 ;  /* 0x000000ffff2f7224 */ /* 0x000fe400078e001e */
[----:B------:R-:W-:Y:S01]  /*6b6c0*/  IMAD.MOV.U32 R48, RZ, RZ, R31 ;  /* 0x000000ffff307224 */ /* 0x000fe200078e001f */
[----:B-1----:R-:W-:Y:S01]  /*6b6d0*/  LOP3.LUT R31, R3, 0x1f, RZ, 0xc0, !PT ;  /* 0x0000001f031f7812 */ /* 0x002fe200078ec0ff */
[----:B------:R-:W-:Y:S02]  /*6b6e0*/  IMAD.MOV.U32 R46, RZ, RZ, R29 ;  /* 0x000000ffff2e7224 */ /* 0x000fe400078e001d */
[----:B------:R-:W-:-:S02]  /*6b6f0*/  VIADD R0, R28, 0x7f ;  /* 0x0000007f1c007836 */ /* 0x000fc40000000000 */
[C---:B------:R-:W-:Y:S02]  /*6b700*/  VIADD R2, R28.reuse, 0x1 ;  /* 0x000000011c027836 */ /* 0x040fe40000000000 */
[----:B------:R-:W-:Y:S01]  /*6b710*/  VIADD R3, R28, 0x2 ;  /* 0x000000021c037836 */ /* 0x000fe20000000000 */
[----:B------:R-:W-:Y:S01]  /*6b720*/  BAR.SYNC.DEFER_BLOCKING 0x0 ;  /* 0x0000000000007b1d */ /* 0x000fe20000010000 */
[----:B------:R-:W-:Y:S02]  /*6b730*/  ISETP.GE.AND P2, PT, R0, UR27, PT ;  /* 0x0000001b00007c0c */ /* 0x000fe4000bf46270 */
[----:B------:R-:W-:Y:S02]  /*6b740*/  LEA R0, R31, UR4, 0x4 ;  /* 0x000000041f007c11 */ /* 0x000fe4000f8e20ff */
[----:B------:R-:W-:Y:S01]  /*6b750*/  ISETP.GE.AND P1, PT, R2, UR11, PT ;  /* 0x0000000b02007c0c */ /* 0x000fe2000bf26270 */
[----:B------:R-:W-:Y:S01]  /*6b760*/  VIADD R2, R28, 0x3 ;  /* 0x000000031c027836 */ /* 0x000fe20000000000 */
[----:B------:R-:W-:Y:S01]  /*6b770*/  ULDC UR4, c[0x0][0x22c] ;  /* 0x00008b0000047ab9 */ /* 0x000fe20000000800 */
[----:B------:R-:W2:Y:S04]  /*6b780*/  LDL.LU R28, [R1+0x80] ;  /* 0x00008000011c7983 */ /* 0x000ea80000300800 */
[----:B------:R-:W2:Y:S01]  /*6b790*/  LDL.LU R29, [R1+0x84] ;  /* 0x00008400011d7983 */ /* 0x000ea20000300800 */
[----:B------:R-:W-:Y:S01]  /*6b7a0*/  IMAD.MOV.U32 R30, RZ, RZ, R61 ;  /* 0x000000ffff1e7224 */ /* 0x000fe200078e003d */
[----:B------:R-:W-:Y:S01]  /*6b7b0*/  ISETP.GE.AND P4, PT, R2, UR4, PT ;  /* 0x0000000402007c0c */ /* 0x000fe2000bf86270 */
[----:B------:R-:W-:Y:S01]  /*6b7c0*/  IMAD.MOV.U32 R31, RZ, RZ, R60 ;  /* 0x000000ffff1f7224 */ /* 0x000fe200078e003c */
[----:B------:R-:W-:Y:S01]  /*6b7d0*/  ULDC UR4, c[0x0][0x244] ;  /* 0x0000910000047ab9 */ /* 0x000fe20000000800 */
[----:B------:R-:W-:Y:S01]  /*6b7e0*/  ISETP.GE.AND P6, PT, R3, UR13, PT ;  /* 0x0000000d03007c0c */ /* 0x000fe2000bfc6270 */
[----:B------:R-:W-:Y:S01]  /*6b7f0*/  STSM.16.M88.4 [R0], R48 ;  /* 0x0000003000007844 */ /* 0x000fe20000000200 */
[----:B------:R-:W-:-:S03]  /*6b800*/  NOP ;  /* 0x0000000000007918 */ /* 0x000fc60000000000 */
[----:B------:R-:W1:Y:S01]  /*6b810*/  LDS.128 R48, [R0] ;  /* 0x0000000000307984 */ /* 0x000e620000000c00 */
[----:B------:R-:W-:-:S03]  /*6b820*/  NOP ;  /* 0x0000000000007918 */ /* 0x000fc60000000000 */
[----:B------:R-:W-:Y:S01]  /*6b830*/  STSM.16.M88.4 [R0], R44 ;  /* 0x0000002c00007844 */ /* 0x000fe20000000200 */
[----:B------:R-:W-:-:S03]  /*6b840*/  NOP ;  /* 0x0000000000007918 */ /* 0x000fc60000000000 */
[----:B------:R-:W3:Y:S01]  /*6b850*/  LDS.128 R44, [R0] ;  /* 0x00000000002c7984 */ /* 0x000ee20000000c00 */
[----:B------:R-:W-:-:S03]  /*6b860*/  NOP ;  /* 0x0000000000007918 */ /* 0x000fc60000000000 */
[----:B------:R-:W-:Y:S01]  /*6b870*/  STSM.16.M88.4 [R0], R40 ;  /* 0x0000002800007844 */ /* 0x000fe20000000200 */
[----:B------:R-:W-:-:S03]  /*6b880*/  NOP ;  /* 0x0000000000007918 */ /* 0x000fc60000000000 */
[----:B------:R-:W4:Y:S01]  /*6b890*/  LDS.128 R40, [R0] ;  /* 0x0000000000287984 */ /* 0x000f220000000c00 */
[----:B------:R-:W-:-:S03]  /*6b8a0*/  NOP ;  /* 0x0000000000007918 */ /* 0x000fc60000000000 */
[----:B------:R-:W-:Y:S01]  /*6b8b0*/  STSM.16.M88.4 [R0], R36 ;  /* 0x0000002400007844 */ /* 0x000fe20000000200 */
[----:B------:R-:W-:-:S03]  /*6b8c0*/  NOP ;  /* 0x0000000000007918 */ /* 0x000fc60000000000 */
[----:B------:R-:W0:Y:S01]  /*6b8d0*/  LDS.128 R36, [R0] ;  /* 0x0000000000247984 */ /* 0x000e220000000c00 */
[----:B------:R-:W-:-:S03]  /*6b8e0*/  NOP ;  /* 0x0000000000007918 */ /* 0x000fc60000000000 */
[----:B-1----:R1:W-:Y:S04]  /*6b8f0*/  STL.64 [R1+0xd0], R48 ;  /* 0x0000d03001007387 */ /* 0x0023e80000100a00 */
[----:B------:R1:W-:Y:S04]  /*6b900*/  STL.64 [R1+0xd8], R50 ;  /* 0x0000d83201007387 */ /* 0x0003e80000100a00 */
[----:B---3--:R-:W-:Y:S04]  /*6b910*/  STL.64 [R1+0xc0], R44 ;  /* 0x0000c02c01007387 */ /* 0x008fe80000100a00 */
[----:B------:R-:W-:Y:S04]  /*6b920*/  STL.64 [R1+0xc8], R46 ;  /* 0x0000c82e01007387 */ /* 0x000fe80000100a00 */
[----:B------:R3:W-:Y:S04]  /*6b930*/  STSM.16.M88.4 [R0], R32 ;  /* 0x0000002000007844 */ /* 0x0007e80000000200 */
[----:B----4-:R-:W-:Y:S04]  /*6b940*/  STL.64 [R1+0xb0], R40 ;  /* 0x0000b02801007387 */ /* 0x010fe80000100a00 */
[----:B------:R-:W-:Y:S04]  /*6b950*/  STL.64 [R1+0xb8], R42 ;  /* 0x0000b82a01007387 */ /* 0x000fe80000100a00 */
[----:B0-----:R-:W-:Y:S04]  /*6b960*/  STL.64 [R1+0xa0], R36 ;  /* 0x0000a02401007387 */ /* 0x001fe80000100a00 */
[----:B------:R-:W-:Y:S01]  /*6b970*/  STL.64 [R1+0xa8], R38 ;  /* 0x0000a82601007387 */ /* 0x000fe20000100a00 */
[----:B------:R-:W-:-:S03]  /*6b980*/  NOP ;  /* 0x0000000000007918 */ /* 0x000fc60000000000 */
[----:B-1----:R-:W4:Y:S04]  /*6b990*/  LDL.LU R48, [R1+0x70] ;  /* 0x0000700001307983 */ /* 0x002f280000300800 */
[----:B------:R-:W4:Y:S04]  /*6b9a0*/  LDL.LU R49, [R1+0x74] ;  /* 0x0000740001317983 */ /* 0x000f280000300800 */
[----:B------:R-:W4:Y:S04]  /*6b9b0*/  LDL.LU R50, [R1+0x78] ;  /* 0x0000780001327983 */ /* 0x000f280000300800 */
[----:B------:R-:W4:Y:S04]  /*6b9c0*/  LDL.LU R51, [R1+0x7c] ;  /* 0x00007c0001337983 */ /* 0x000f280000300800 */
[----:B------:R-:W0:Y:S01]  /*6b9d0*/  LDS.128 R36, [R0] ;  /* 0x0000000000247984 */ /* 0x000e220000000c00 */
[----:B------:R-:W-:-:S03]  /*6b9e0*/  NOP ;  /* 0x0000000000007918 */ /* 0x000fc60000000000 */
[----:B---3--:R-:W3:Y:S04]  /*6b9f0*/  LDL.LU R32, [R1+0x60] ;  /* 0x0000600001207983 */ /* 0x008ee80000300800 */
[----:B------:R-:W3:Y:S04]  /*6ba00*/  LDL.LU R33, [R1+0x64] ;  /* 0x0000640001217983 */ /* 0x000ee80000300800 */
[----:B------:R-:W3:Y:S04]  /*6ba10*/  LDL.LU R34, [R1+0x68] ;  /* 0x0000680001227983 */ /* 0x000ee80000300800 */
[----:B------:R-:W3:Y:S04]  /*6ba20*/  LDL.LU R35, [R1+0x6c] ;  /* 0x00006c0001237983 */ /* 0x000ee80000300800 */
[----:B0-----:R0:W-:Y:S04]  /*6ba30*/  STL.64 [R1+0x90], R36 ;  /* 0x0000902401007387 */ /* 0x0011e80000100a00 */
[----:B------:R1:W-:Y:S04]  /*6ba40*/  STL.64 [R1+0x98], R38 ;  /* 0x0000982601007387 */ /* 0x0003e80000100a00 */
        /* <DEDUP_REMOVED lines=20> */
[----:B--2---:R-:W-:Y:S01]  /*6bb90*/  STSM.16.M88.4 [R0], R28 ;  /* 0x0000001c00007844 */ /* 0x004fe20000000200 */
[----:B------:R-:W-:-:S03]  /*6bba0*/  NOP ;  /* 0x0000000000007918 */ /* 0x000fc60000000000 */
[----:B------:R-:W0:Y:S01]  /*6bbb0*/  LDS.128 R28, [R0] ;  /* 0x00000000001c7984 */ /* 0x000e220000000c00 */
[----:B------:R-:W-:-:S03]  /*6bbc0*/  NOP ;  /* 0x0000000000007918 */ /* 0x000fc60000000000 */
[----:B0-----:R-:W-:Y:S04]  /*6bbd0*/  STL.64 [R1+0x80], R28 ;  /* 0x0000801c01007387 */ /* 0x001fe80000100a00 */
[----:B------:R0:W-:Y:S04]  /*6bbe0*/  STL.64 [R1+0x88], R30 ;  /* 0x0000881e01007387 */ /* 0x0001e80000100a00 */
[----:B0-----:R-:W2:Y:S04]  /*6bbf0*/  LDL.LU.64 R30, [R1+0x21c0] ;  /* 0x0021c000011e7983 */ /* 0x001ea80000300a00 */
[----:B------:R-:W2:Y:S04]  /*6bc00*/  LDL.LU.64 R28, [R1+0x21b8] ;  /* 0x0021b800011c7983 */ /* 0x000ea80000300a00 */
[----:B----4-:R-:W-:Y:S01]  /*6bc10*/  STSM.16.M88.4 [R0], R48 ;  /* 0x0000003000007844 */ /* 0x010fe20000000200 */
[----:B------:R-:W-:-:S03]  /*6bc20*/  NOP ;  /* 0x0000000000007918 */ /* 0x000fc60000000000 */
[----:B------:R-:W0:Y:S01]  /*6bc30*/  LDS.128 R48, [R0] ;  /* 0x0000000000307984 */ /* 0x000e220000000c00 */
[----:B------:R-:W-:-:S03]  /*6bc40*/  NOP ;  /* 0x0000000000007918 */ /* 0x000fc60000000000 */
[----:B0-----:R0:W-:Y:S04]  /*6bc50*/  STL.64 [R1+0x70], R48 ;  /* 0x0000703001007387 */ /* 0x0011e80000100a00 */
[----:B------:R1:W-:Y:S04]  /*6bc60*/  STL.64 [R1+0x78], R50 ;  /* 0x0000783201007387 */ /* 0x0003e80000100a00 */
[----:B0-----:R-:W4:Y:S04]  /*6bc70*/  LDL.LU R48, [R1] ;  /* 0x0000000001307983 */ /* 0x001f280000300800 */
[----:B------:R-:W4:Y:S04]  /*6bc80*/  LDL.LU R49, [R1+0x4] ;  /* 0x0000040001317983 */ /* 0x000f280000300800 */
[----:B-1----:R-:W4:Y:S04]  /*6bc90*/  LDL.LU R50, [R1+0x8] ;  /* 0x0000080001327983 */ /* 0x002f280000300800 */
[----:B------:R-:W4:Y:S04]  /*6bca0*/  LDL.LU R51, [R1+0xc] ;  /* 0x00000c0001337983 */ /* 0x000f280000300800 */
[----:B---3--:R-:W-:Y:S01]  /*6bcb0*/  STSM.16.M88.4 [R0], R32 ;  /* 0x0000002000007844 */ /* 0x008fe20000000200 */
[----:B------:R-:W-:-:S03]  /*6bcc0*/  NOP ;  /* 0x0000000000007918 */ /* 0x000fc60000000000 */
[----:B------:R-:W0:Y:S01]  /*6bcd0*/  LDS.128 R32, [R0] ;  /* 0x0000000000207984 */ /* 0x000e220000000c00 */
[----:B------:R-:W-:-:S03]  /*6bce0*/  NOP ;  /* 0x0000000000007918 */ /* 0x000fc60000000000 */
        /* <DEDUP_REMOVED lines=20> */
[----:B0-----:R-:W-:Y:S04]  /*6be30*/  STL.64 [R1+0x60], R32 ;  /* 0x0000602001007387 */ /* 0x001fe80000100a00 */
[----:B------:R0:W-:Y:S04]  /*6be40*/  STL.64 [R1+0x68], R34 ;  /* 0x0000682201007387 */ /* 0x0001e80000100a00 */
[----:B0-----:R-:W2:Y:S04]  /*6be50*/  LDL.LU.64 R34, [R1+0x21b0] ;  /* 0x0021b00001227983 */ /* 0x001ea80000300a00 */
[----:B------:R-:W2:Y:S04]  /*6be60*/  LDL.LU.64 R32, [R1+0x21a8] ;  /* 0x0021a80001207983 */ /* 0x000ea80000300a00 */
[----:B-1----:R-:W-:Y:S04]  /*6be70*/  STL.64 [R1+0x50], R36 ;  /* 0x0000502401007387 */ /* 0x002fe80000100a00 */
[----:B------:R0:W-:Y:S04]  /*6be80*/  STL.64 [R1+0x58], R38 ;  /* 0x0000582601007387 */ /* 0x0001e80000100a00 */
[----:B0-----:R-:W2:Y:S04]  /*6be90*/  LDL.LU.64 R38, [R1+0x21a0] ;  /* 0x0021a00001267983 */ /* 0x001ea80000300a00 */
[----:B------:R-:W2:Y:S04]  /*6bea0*/  LDL.LU.64 R36, [R1+0x2198] ;  /* 0x0021980001247983 */ /* 0x000ea80000300a00 */
[----:B---3--:R-:W-:Y:S04]  /*6beb0*/  STL.64 [R1+0x40], R40 ;  /* 0x0000402801007387 */ /* 0x008fe80000100a00 */
[----:B------:R0:W-:Y:S04]  /*6bec0*/  STL.64 [R1+0x48], R42 ;  /* 0x0000482a01007387 */ /* 0x0001e80000100a00 */
[----:B0-----:R-:W3:Y:S04]  /*6bed0*/  LDL.LU.64 R42, [R1+0x2190] ;  /* 0x00219000012a7983 */ /* 0x001ee80000300a00 */
[----:B------:R-:W3:Y:S04]  /*6bee0*/  LDL.LU.64 R40, [R1+0x2188] ;  /* 0x0021880001287983 */ /* 0x000ee80000300a00 */
[----:B------:R-:W-:Y:S04]  /*6bef0*/  STL.64 [R1+0x30], R56 ;  /* 0x0000303801007387 */ /* 0x000fe80000100a00 */
[----:B------:R-:W-:Y:S04]  /*6bf00*/  STL.64 [R1+0x38], R58 ;  /* 0x0000383a01007387 */ /* 0x000fe80000100a00 */
[----:B------:R0:W-:Y:S04]  /*6bf10*/  STL.64 [R1+0x20], R52 ;  /* 0x0000203401007387 */ /* 0x0001e80000100a00 */
[----:B------:R1:W-:Y:S04]  /*6bf20*/  STL.64 [R1+0x28], R54 ;  /* 0x0000283601007387 */ /* 0x0003e80000100a00 */
[----:B0-----:R-:W2:Y:S04]  /*6bf30*/  LDL.LU R52, [R1+0x110] ;  /* 0x0001100001347983 */ /* 0x001ea80000300800 */
[----:B------:R-:W2:Y:S04]  /*6bf40*/  LDL.LU R53, [R1+0x114] ;  /* 0x0001140001357983 */ /* 0x000ea80000300800 */
[----:B-1----:R-:W2:Y:S04]  /*6bf50*/  LDL.LU R54, [R1+0x118] ;  /* 0x0001180001367983 */ /* 0x002ea80000300800 */
[----:B------:R-:W2:Y:S04]  /*6bf60*/  LDL.LU R55, [R1+0x11c] ;  /* 0x00011c0001377983 */ /* 0x000ea80000300800 */
[----:B------:R-:W3:Y:S04]  /*6bf70*/  LDL.LU R56, [R1+0x100] ;  /* 0x0001000001387983 */ /* 0x000ee80000300800 */
[----:B------:R-:W3:Y:S04]  /*6bf80*/  LDL.LU R57, [R1+0x104] ;  /* 0x0001040001397983 */ /* 0x000ee80000300800 */
[----:B------:R-:W3:Y:S04]  /*6bf90*/  LDL.LU R58, [R1+0x108] ;  /* 0x00010800013a7983 */ /* 0x000ee80000300800 */
[----:B------:R-:W3:Y:S04]  /*6bfa0*/  LDL.LU R59, [R1+0x10c] ;  /* 0x00010c00013b7983 */ /* 0x000ee80000300800 */
[----:B------:R-:W-:Y:S04]  /*6bfb0*/  STL.64 [R1+0x10], R44 ;  /* 0x0000102c01007387 */ /* 0x000fe80000100a00 */
[----:B------:R0:W-:Y:S04]  /*6bfc0*/  STL.64 [R1+0x18], R46 ;  /* 0x0000182e01007387 */ /* 0x0001e80000100a00 */
[----:B0-----:R-:W3:Y:S04]  /*6bfd0*/  LDL.LU.64 R46, [R1+0x2180] ;  /* 0x00218000012e7983 */ /* 0x001ee80000300a00 */
[----:B------:R-:W3:Y:S04]  /*6bfe0*/  LDL.LU.64 R44, [R1+0x2178] ;  /* 0x00217800012c7983 */ /* 0x000ee80000300a00 */
[----:B----4-:R-:W-:Y:S01]  /*6bff0*/  STSM.16.M88.4 [R0], R48 ;  /* 0x0000003000007844 */ /* 0x010fe20000000200 */
[----:B------:R-:W-:-:S03]  /*6c000*/  NOP ;  /* 0x0000000000007918 */ /* 0x000fc60000000000 */
[----:B------:R-:W0:Y:S01]  /*6c010*/  LDS.128 R48, [R0] ;  /* 0x0000000000307984 */ /* 0x000e220000000c00 */
[----:B------:R-:W-:-:S03]  /*6c020*/  NOP ;  /* 0x0000000000007918 */ /* 0x000fc60000000000 */
[----:B------:R-:W-:Y:S01]  /*6c030*/  STSM.16.M88.4 [R0], R4 ;  /* 0x0000000400007844 */ /* 0x000fe20000000200 */
[----:B------:R-:W-:-:S03]  /*6c040*/  NOP ;  /* 0x0000000000007918 */ /* 0x000fc60000000000 */
[----:B------:R-:W1:Y:S01]  /*6c050*/  LDS.128 R4, [R0] ;  /* 0x0000000000047984 */ /* 0x000e620000000c00 */
[----:B------:R-:W-:-:S03]  /*6c060*/  NOP ;  /* 0x0000000000007918 */ /* 0x000fc60000000000 */
[----:B------:R-:W-:Y:S04]  /*6c070*/  STSM.16.M88.4 [R0], R8 ;  /* 0x0000000800007844 */ /* 0x000fe80000000200 */
[----:B0-----:R-:W-:Y:S04]  /*6c080*/  STL.64 [R1], R48 ;  /* 0x0000003001007387 */ /* 0x001fe80000100a00 */
[----:B------:R0:W-:Y:S04]  /*6c090*/  STL.64 [R1+0x8], R50 ;  /* 0x0000083201007387 */ /* 0x0001e80000100a00 */
[----:B0-----:R-:W4:Y:S04]  /*6c0a0*/  LDL.LU.64 R50, [R1+0x2170] ;  /* 0x0021700001327983 */ /* 0x001f280000300a00 */
[----:B------:R-:W4:Y:S01]  /*6c0b0*/  LDL.LU.64 R48, [R1+0x2168] ;  /* 0x0021680001307983 */ /* 0x000f220000300a00 */
[----:B------:R-:W-:-:S03]  /*6c0c0*/  NOP ;  /* 0x0000000000007918 */ /* 0x000fc60000000000 */
[----:B-1----:R-:W-:Y:S04]  /*6c0d0*/  STL.64 [R1+0x120], R4 ;  /* 0x0001200401007387 */ /* 0x002fe80000100a00 */
[----:B------:R-:W-:Y:S04]  /*6c0e0*/  STL.64 [R1+0x128], R6 ;  /* 0x0001280601007387 */ /* 0x000fe80000100a00 */
[----:B------:R-:W0:Y:S01]  /*6c0f0*/  LDS.128 R4, [R0] ;  /* 0x0000000000047984 */ /* 0x000e220000000c00 */
[----:B------:R-:W-:-:S03]  /*6c100*/  NOP ;  /* 0x0000000000007918 */ /* 0x000fc60000000000 */
[----:B------:R-:W4:Y:S04]  /*6c110*/  LDL.LU R8, [R1+0xe0] ;  /* 0x0000e00001087983 */ /* 0x000f280000300800 */
[----:B------:R-:W4:Y:S04]  /*6c120*/  LDL.LU R9, [R1+0xe4] ;  /* 0x0000e40001097983 */ /* 0x000f280000300800 */
[----:B------:R-:W4:Y:S04]  /*6c130*/  LDL.LU R10, [R1+0xe8] ;  /* 0x0000e800010a7983 */ /* 0x000f280000300800 */
[----:B------:R-:W4:Y:S04]  /*6c140*/  LDL.LU R11, [R1+0xec] ;  /* 0x0000ec00010b7983 */ /* 0x000f280000300800 */
[----:B0-----:R0:W-:Y:S04]  /*6c150*/  STL [R1+0x2138], R4 ;  /* 0x0021380401007387 */ /* 0x0011e80000100800 */
[----:B------:R1:W-:Y:S04]  /*6c160*/  STL [R1+0x2134], R5 ;  /* 0x0021340501007387 */ /* 0x0003e80000100800 */
[----:B------:R1:W-:Y:S04]  /*6c170*/  STL [R1+0x2130], R6 ;  /* 0x0021300601007387 */ /* 0x0003e80000100800 */
[----:B------:R1:W-:Y:S04]  /*6c180*/  STL [R1+0x212c], R7 ;  /* 0x00212c0701007387 */ /* 0x0003e80000100800 */
[----:B0-----:R-:W4:Y:S04]  /*6c190*/  LDL.LU R4, [R1+0xf0] ;  /* 0x0000f00001047983 */ /* 0x001f280000300800 */
[----:B-1----:R-:W4:Y:S04]  /*6c1a0*/  LDL.LU R5, [R1+0xf4] ;  /* 0x0000f40001057983 */ /* 0x002f280000300800 */
[----:B------:R-:W4:Y:S04]  /*6c1b0*/  LDL.LU R6, [R1+0xf8] ;  /* 0x0000f80001067983 */ /* 0x000f280000300800 */
[----:B------:R-:W4:Y:S04]  /*6c1c0*/  LDL.LU R7, [R1+0xfc] ;  /* 0x0000fc0001077983 */ /* 0x000f280000300800 */
[----:B--2---:R-:W-:Y:S01]  /*6c1d0*/  STSM.16.M88.4 [R0], R52 ;  /* 0x0000003400007844 */ /* 0x004fe20000000200 */
[----:B------:R-:W-:-:S03]  /*6c1e0*/  NOP ;  /* 0x0000000000007918 */ /* 0x000fc60000000000 */
[----:B------:R-:W0:Y:S01]  /*6c1f0*/  LDS.128 R52, [R0] ;  /* 0x0000000000347984 */ /* 0x000e220000000c00 */
[----:B------:R-:W-:-:S03]  /*6c200*/  NOP ;  /* 0x0000000000007918 */ /* 0x000fc60000000000 */
[----:B---3--:R-:W-:Y:S01]  /*6c210*/  STSM.16.M88.4 [R0], R56 ;  /* 0x0000003800007844 */ /* 0x008fe20000000200 */
[----:B------:R-:W-:-:S03]  /*6c220*/  NOP ;  /* 0x0000000000007918 */ /* 0x000fc60000000000 */
[----:B------:R-:W1:Y:S01]  /*6c230*/  LDS.128 R56, [R0] ;  /* 0x0000000000387984 */ /* 0x000e620000000c00 */
[----:B------:R-:W-:-:S03]  /*6c240*/  NOP ;  /* 0x0000000000007918 */ /* 0x000fc60000000000 */
[----:B0-----:R-:W-:Y:S04]  /*6c250*/  STL.64 [R1+0x110], R52 ;  /* 0x0001103401007387 */ /* 0x001fe80000100a00 */
[----:B------:R0:W-:Y:S04]  /*6c260*/  STL.64 [R1+0x118], R54 ;  /* 0x0001183601007387 */ /* 0x0001e80000100a00 */
[----:B0-----:R-:W2:Y:S04]  /*6c270*/  LDL.LU.64 R54, [R1+0x2160] ;  /* 0x0021600001367983 */ /* 0x001ea80000300a00 */
[----:B------:R-:W2:Y:S04]  /*6c280*/  LDL.LU.64 R52, [R1+0x2158] ;  /* 0x0021580001347983 */ /* 0x000ea80000300a00 */
[----:B-1----:R-:W-:Y:S04]  /*6c290*/  STL.64 [R1+0x100], R56 ;  /* 0x0001003801007387 */ /* 0x002fe80000100a00 */
        /* <DEDUP_REMOVED lines=9> */
[----:B0-----:R-:W-:Y:S04]  /*6c330*/  STL.64 [R1+0xf0], R4 ;  /* 0x0000f00401007387 */ /* 0x001fe80000100a00 */
[----:B------:R-:W-:Y:S04]  /*6c340*/  STL.64 [R1+0xf8], R6 ;  /* 0x0000f80601007387 */ /* 0x000fe80000100a00 */
[----:B------:R-:W0:Y:S01]  /*6c350*/  LDS.128 R4, [R0] ;  /* 0x0000000000047984 */ /* 0x000e220000000c00 */
[----:B------:R-:W-:-:S03]  /*6c360*/  NOP ;  /* 0x0000000000007918 */ /* 0x000fc60000000000 */
[----:B------:R-:W-:Y:S01]  /*6c370*/  STSM.16.M88.4 [R0], R12 ;  /* 0x0000000c00007844 */ /* 0x000fe20000000200 */
[----:B------:R-:W-:-:S03]  /*6c380*/  NOP ;  /* 0x0000000000007918 */ /* 0x000fc60000000000 */
[----:B------:R-:W1:Y:S01]  /*6c390*/  LDS.128 R8, [R0] ;  /* 0x0000000000087984 */ /* 0x000e620000000c00 */
[----:B------:R-:W-:-:S03]  /*6c3a0*/  NOP ;  /* 0x0000000000007918 */ /* 0x000fc60000000000 */
[----:B------:R-:W4:Y:S04]  /*6c3b0*/  LDL.LU R61, [R1+0x908] ;  /* 0x00090800013d7983 */ /* 0x000f280000300800 */
[----:B------:R-:W4:Y:S04]  /*6c3c0*/  LDL.LU R60, [R1+0x904] ;  /* 0x00090400013c7983 */ /* 0x000f280000300800 */
[----:B------:R-:W-:Y:S01]  /*6c3d0*/  STSM.16.M88.4 [R0], R16 ;  /* 0x0000001000007844 */ /* 0x000fe20000000200 */
[----:B------:R-:W-:-:S03]  /*6c3e0*/  NOP ;  /* 0x0000000000007918 */ /* 0x000fc60000000000 */
[----:B0-----:R-:W-:Y:S04]  /*6c3f0*/  STL.64 [R1+0xe0], R4 ;  /* 0x0000e00401007387 */ /* 0x001fe80000100a00 */
[----:B------:R0:W-:Y:S04]  /*6c400*/  STL.64 [R1+0xe8], R6 ;  /* 0x0000e80601007387 */ /* 0x0001e80000100a00 */
[----:B0-----:R-:W4:Y:S04]  /*6c410*/  LDL.LU R7, [R1+0xd8] ;  /* 0x0000d80001077983 */ /* 0x001f280000300800 */
[----:B------:R-:W4:Y:S04]  /*6c420*/  LDL.LU R6, [R1+0xc8] ;  /* 0x0000c80001067983 */ /* 0x000f280000300800 */
[----:B-1----:R-:W-:Y:S04]  /*6c430*/  STL.64 [R1+0x130], R8 ;  /* 0x0001300801007387 */ /* 0x002fe80000100a00 */
        /* <DEDUP_REMOVED lines=9> */
[----:B0-----:R0:W-:Y:S04]  /*6c4d0*/  STL [R1+0x213c], R8 ;  /* 0x00213c0801007387 */ /* 0x0011e80000100800 */
[----:B0-----:R-:W4:Y:S04]  /*6c4e0*/  LDL.LU R8, [R1+0xc4] ;  /* 0x0000c40001087983 */ /* 0x001f280000300800 */
[----:B------:R0:W-:Y:S04]  /*6c4f0*/  STL [R1+0x2128], R9 ;  /* 0x0021280901007387 */ /* 0x0001e80000100800 */
[----:B0-----:R-:W4:Y:S04]  /*6c500*/  LDL.LU R9, [R1+0xd4] ;  /* 0x0000d40001097983 */ /* 0x001f280000300800 */
[----:B------:R0:W-:Y:S04]  /*6c510*/  STL [R1+0x2124], R10 ;  /* 0x0021240a01007387 */ /* 0x0001e80000100800 */
[----:B0-----:R-:W4:Y:S04]  /*6c520*/  LDL.LU R10, [R1+0xc0] ;  /* 0x0000c000010a7983 */ /* 0x001f280000300800 */
[----:B------:R0:W-:Y:S04]  /*6c530*/  STL [R1+0x2120], R11 ;  /* 0x0021200b01007387 */ /* 0x0001e80000100800 */
[----:B0-----:R-:W4:Y:S04]  /*6c540*/  LDL R11, [R1+0x5ec] ;  /* 0x0005ec00010b7983 */ /* 0x001f280000100800 */
[----:B-1----:R0:W-:Y:S04]  /*6c550*/  STL [R1+0x2140], R15 ;  /* 0x0021400f01007387 */ /* 0x0021e80000100800 */
[----:B0-----:R-:W4:Y:S04]  /*6c560*/  LDL.LU R15, [R1+0xd0] ;  /* 0x0000d000010f7983 */ /* 0x001f280000300800 */
[----:B------:R-:W-:Y:S01]  /*6c570*/  STSM.16.M88.4 [R0], R24 ;  /* 0x0000001800007844 */ /* 0x000fe20000000200 */
        /* <DEDUP_REMOVED lines=23> */
[----:B------:R0:W-:Y:S01]  /*6c6f0*/  STSM.16.M88.4 [R0], R48 ;  /* 0x0000003000007844 */ /* 0x0001e20000000200 */
[----:B------:R-:W-:-:S03]  /*6c700*/  NOP ;  /* 0x0000000000007918 */ /* 0x000fc60000000000 */
[----:B------:R-:W1:Y:S01]  /*6c710*/  LDS.128 R40, [R0] ;  /* 0x0000000000287984 */ /* 0x000e620000000c00 */
[----:B------:R-:W-:-:S03]  /*6c720*/  NOP ;  /* 0x0000000000007918 */ /* 0x000fc60000000000 */
[----:B--2---:R2:W-:Y:S01]  /*6c730*/  STSM.16.M88.4 [R0], R52 ;  /* 0x0000003400007844 */ /* 0x0045e20000000200 */
[----:B------:R-:W-:-:S03]  /*6c740*/  NOP ;  /* 0x0000000000007918 */ /* 0x000fc60000000000 */
[----:B------:R-:W1:Y:S01]  /*6c750*/  LDS.128 R44, [R0] ;  /* 0x00000000002c7984 */ /* 0x000e620000000c00 */
[----:B------:R-:W-:-:S03]  /*6c760*/  NOP ;  /* 0x0000000000007918 */ /* 0x000fc60000000000 */
[----:B---3--:R3:W-:Y:S01]  /*6c770*/  STSM.16.M88.4 [R0], R56 ;  /* 0x0000003800007844 */ /* 0x0087e20000000200 */
[C---:B----4-:R-:W-:Y:S01]  /*6c780*/  IMAD R3, R61.reuse, UR4, RZ ;  /* 0x000000043d037c24 */ /* 0x050fe2000f8e02ff */
[----:B------:R-:W-:Y:S01]  /*6c790*/  ISETP.GE.AND P3, PT, R61, UR10, PT ;  /* 0x0000000a3d007c0c */ /* 0x000fe2000bf66270 */
[----:B------:R-:W-:Y:S01]  /*6c7a0*/  ULDC.64 UR10, c[0x0][0x228] ;  /* 0x00008a00000a7ab9 */ /* 0x000fe20000000a00 */
[----:B0-----:R-:W-:Y:S02]  /*6c7b0*/  IMAD R49, R60, UR4, RZ ;  /* 0x000000043c317c24 */ /* 0x001fe4000f8e02ff */
[----:B------:R-:W-:Y:S01]  /*6c7c0*/  LEA R2, P0, R3, UR8, 0x1 ;  /* 0x0000000803027c11 */ /* 0x000fe2000f8008ff */
[----:B------:R-:W-:-:S03]  /*6c7d0*/  ULDC.64 UR4, c[0x0][0x228] ;  /* 0x00008a0000047ab9 */ /* 0x000fc60000000a00 */
[----:B------:R-:W-:Y:S02]  /*6c7e0*/  LEA.HI.X.SX32 R3, R3, UR9, 0x1, P0 ;  /* 0x0000000903037c11 */ /* 0x000fe400080f0eff */
[----:B------:R-:W-:Y:S01]  /*6c7f0*/  ISETP.GE.AND P0, PT, R60, UR12, PT ;  /* 0x0000000c3c007c0c */ /* 0x000fe2000bf06270 */
[----:B------:R-:W-:Y:S01]  /*6c800*/  ULDC.64 UR12, c[0x0][0x228] ;  /* 0x00008a00000c7ab9 */ /* 0x000fe20000000a00 */
[----:B------:R-:W-:-:S04]  /*6c810*/  LEA R48, P5, R49, UR8, 0x1 ;  /* 0x0000000831307c11 */ /* 0x000fc8000f8a08ff */
[----:B------:R-:W-:Y:S01]  /*6c820*/  LEA.HI.X.SX32 R49, R49, UR9, 0x1, P5 ;  /* 0x0000000931317c11 */ /* 0x000fe2000a8f0eff */
[----:B------:R-:W-:Y:S01]  /*6c830*/  ULDC.64 UR8, c[0x0][0x228] ;  /* 0x00008a0000087ab9 */ /* 0x000fe20000000a00 */
[----:B------:R-:W-:Y:S01]  /*6c840*/  ISETP.LT.AND P5, PT, R61, UR10, !P1 ;  /* 0x0000000a3d007c0c */ /* 0x000fe2000cfa1270 */
[----:B------:R-:W-:Y:S01]  /*6c850*/  ULDC UR10, c[0x0][0x228] ;  /* 0x00008a00000a7ab9 */ /* 0x000fe20000000800 */
[----:B------:R-:W-:Y:S01]  /*6c860*/  ISETP.LT.AND P1, PT, R60, UR8, !P1 ;  /* 0x000000083c007c0c */ /* 0x000fe2000cf21270 */
[----:B------:R-:W-:Y:S01]  /*6c870*/  ULDC UR8, c[0x0][0x22c] ;  /* 0x00008b0000087ab9 */ /* 0x000fe20000000800 */
[C---:B------:R-:W-:Y:S01]  /*6c880*/  ISETP.LT.AND P3, PT, R11.reuse, UR29, !P3 ;  /* 0x0000001d0b007c0c */ /* 0x040fe2000df61270 */
[C---:B--2---:R-:W-:Y:S01]  /*6c890*/  IMAD R54, R11.reuse, UR24, RZ ;  /* 0x000000180b367c24 */ /* 0x044fe2000f8e02ff */
[----:B------:R-:W-:-:S03]  /*6c8a0*/  ISETP.LT.AND P0, PT, R11, UR31, !P0 ;  /* 0x0000001f0b007c0c */ /* 0x000fc6000c701270 */
[----:B------:R-:W-:Y:S01]  /*6c8b0*/  IMAD.WIDE R52, R54, 0x2, R2 ;  /* 0x0000000236347825 */ /* 0x000fe200078e0202 */
[----:B------:R-:W-:-:S03]  /*6c8c0*/  NOP ;  /* 0x0000000000007918 */ /* 0x000fc60000000000 */
[----:B------:R-:W-:Y:S01]  /*6c8d0*/  IMAD.WIDE R50, R54, 0x2, R48 ;  /* 0x0000000236327825 */ /* 0x000fe200078e0230 */
[----:B------:R-:W-:-:S03]  /*6c8e0*/  PRMT R55, R15, 0x7632, R55 ;  /* 0x000076320f377816 */ /* 0x000fc60000000037 */
[----:B------:R0:W-:Y:S01]  /*6c8f0*/  @P3 STG.E.U16 desc[UR6][R52.64], R15 ;  /* 0x0000000f34003986 */ /* 0x0001e2000c101506 */
[----:B------:R-:W-:Y:S01]  /*6c900*/  VIADD R54, R54, UR24 ;  /* 0x0000001836367c36 */ /* 0x000fe20008000000 */
[----:B------:R-:W-:Y:S01]  /*6c910*/  ISETP.LT.AND P3, PT, R61, UR4, !P6 ;  /* 0x000000043d007c0c */ /* 0x000fe2000f761270 */
[----:B------:R-:W-:Y:S01]  /*6c920*/  ULDC UR4, c[0x0][0x22c] ;  /* 0x00008b0000047ab9 */ /* 0x000fe20000000800 */
[----:B------:R2:W-:Y:S01]  /*6c930*/  @P0 STG.E.U16 desc[UR6][R50.64], R55 ;  /* 0x0000003732000986 */ /* 0x0005e2000c101506 */
[----:B---3--:R-:W-:-:S03]  /*6c940*/  PRMT R56, R10, 0x7632, R56 ;  /* 0x000076320a387816 */ /* 0x008fc60000000038 */
[----:B0-----:R-:W3:Y:S01]  /*6c950*/  LDL.LU R15, [R1+0xb0] ;  /* 0x0000b000010f7983 */ /* 0x001ee20000300800 */
[----:B------:R-:W-:-:S04]  /*6c960*/  IMAD.WIDE R52, R54, 0x2, R2 ;  /* 0x0000000236347825 */ /* 0x000fc800078e0202 */
[C---:B--2---:R-:W-:Y:S01]  /*6c970*/  IMAD.WIDE R50, R54.reuse, 0x2, R48 ;  /* 0x0000000236327825 */ /* 0x044fe200078e0230 */
[----:B------:R0:W-:Y:S03]  /*6c980*/  @P5 STG.E.U16 desc[UR6][R52.64], R10 ;  /* 0x0000000a34005986 */ /* 0x0001e6000c101506 */
[----:B------:R-:W-:Y:S01]  /*6c990*/  VIADD R54, R54, UR24 ;  /* 0x0000001836367c36 */ /* 0x000fe20008000000 */
[----:B------:R2:W-:Y:S01]  /*6c9a0*/  @P1 STG.E.U16 desc[UR6][R50.64], R56 ;  /* 0x0000003832001986 */ /* 0x0005e2000c101506 */
[----:B------:R-:W-:Y:S01]  /*6c9b0*/  ISETP.LT.AND P6, PT, R60, UR14, !P6 ;  /* 0x0000000e3c007c0c */ /* 0x000fe2000f7c1270 */
[----:B------:R-:W-:Y:S01]  /*6c9c0*/  VIADD R55, R11, 0x4 ;  /* 0x000000040b377836 */ /* 0x000fe20000000000 */
[----:B------:R-:W-:Y:S01]  /*6c9d0*/  ISETP.LT.AND P1, PT, R61, UR12, !P4 ;  /* 0x0000000c3d007c0c */ /* 0x000fe2000e721270 */
[----:B------:R-:W-:Y:S01]  /*6c9e0*/  VIADD R58, R11, 0x8 ;  /* 0x000000080b3a7836 */ /* 0x000fe20000000000 */
[----:B0-----:R-:W4:Y:S01]  /*6c9f0*/  LDL.LU R10, [R1+0xa0] ;  /* 0x0000a000010a7983 */ /* 0x001f220000300800 */
[----:B--2---:R-:W-:-:S04]  /*6ca00*/  IMAD.WIDE R50, R54, 0x2, R2 ;  /* 0x0000000236327825 */ /* 0x004fc800078e0202 */
[----:B------:R-:W-:Y:S01]  /*6ca10*/  VIADD R52, R11, 0x5 ;  /* 0x000000050b347836 */ /* 0x000fe20000000000 */
[----:B------:R0:W-:Y:S01]  /*6ca20*/  @P3 STG.E.U16 desc[UR6][R50.64], R9 ;  /* 0x0000000932003986 */ /* 0x0001e2000c101506 */
[----:B------:R-:W-:Y:S01]  /*6ca30*/  ISETP.GE.AND P0, PT, R55, UR8, PT ;  /* 0x0000000837007c0c */ /* 0x000fe2000bf06270 */
[----:B------:R-:W-:Y:S01]  /*6ca40*/  ULDC UR8, c[0x0][0x228] ;  /* 0x00008a0000087ab9 */ /* 0x000fe20000000800 */
[----:B------:R-:W-:Y:S01]  /*6ca50*/  PRMT R56, R9, 0x7632, R56 ;  /* 0x0000763209387816 */ /* 0x000fe20000000038 */
[----:B------:R-:W-:Y:S01]  /*6ca60*/  ULDC UR12, c[0x0][0x228] ;  /* 0x00008a00000c7ab9 */ /* 0x000fe20000000800 */
[----:B------:R-:W-:Y:S01]  /*6ca70*/  ISETP.GE.AND P5, PT, R52, UR4, PT ;  /* 0x0000000434007c0c */ /* 0x000fe2000bfa6270 */
[----:B------:R-:W-:Y:S01]  /*6ca80*/  ULDC UR4, c[0x0][0x22c] ;  /* 0x00008b0000047ab9 */ /* 0x000fe20000000800 */
[C---:B0-----:R-:W-:Y:S01]  /*6ca90*/  VIADD R50, R54.reuse, UR24 ;  /* 0x0000001836327c36 */ /* 0x041fe20008000000 */
[----:B------:R-:W2:Y:S01]  /*6caa0*/  LDL.LU R9, [R1+0xb4] ;  /* 0x0000b40001097983 */ /* 0x000ea20000300800 */
[----:B------:R-:W-:-:S04]  /*6cab0*/  IMAD.WIDE R54, R54, 0x2, R48 ;  /* 0x0000000236367825 */ /* 0x000fc800078e0230 */
[----:B------:R-:W-:Y:S01]  /*6cac0*/  IMAD.WIDE R52, R50, 0x2, R2 ;  /* 0x0000000232347825 */ /* 0x000fe200078e0202 */
[----:B------:R0:W-:Y:S04]  /*6cad0*/  @P6 STG.E.U16 desc[UR6][R54.64], R56 ;  /* 0x0000003836006986 */ /* 0x0001e8000c101506 */
[----:B------:R1:W-:Y:S01]  /*6cae0*/  @P1 STG.E.U16 desc[UR6][R52.64], R8 ;  /* 0x0000000834001986 */ /* 0x0003e2000c101506 */
[----:B0-----:R-:W-:-:S03]  /*6caf0*/  PRMT R54, R8, 0x7632, R54 ;  /* 0x0000763208367816 */ /* 0x001fc60000000036 */
[----:B-1----:R-:W2:Y:S01]  /*6cb00*/  LDL.LU R8, [R1+0xa4] ;  /* 0x0000a40001087983 */ /* 0x002ea20000300800 */
[----:B------:R-:W-:Y:S01]  /*6cb10*/  ISETP.LT.AND P4, PT, R60, UR22, !P4 ;  /* 0x000000163c007c0c */ /* 0x000fe2000e781270 */
[----:B------:R-:W-:Y:S01]  /*6cb20*/  VIADD R51, R11, 0x6 ;  /* 0x000000060b337836 */ /* 0x000fe20000000000 */
[----:B------:R-:W-:Y:S01]  /*6cb30*/  ISETP.LT.AND P1, PT, R61, UR20, !P0 ;  /* 0x000000143d007c0c */ /* 0x000fe2000c721270 */
[----:B------:R-:W-:Y:S01]  /*6cb40*/  IMAD.WIDE R52, R50, 0x2, R48 ;  /* 0x0000000232347825 */ /* 0x000fe200078e0230 */
[----:B------:R-:W-:Y:S02]  /*6cb50*/  ISETP.LT.AND P0, PT, R60, UR18, !P0 ;  /* 0x000000123c007c0c */ /* 0x000fe4000c701270 */
[----:B------:R-:W-:Y:S01]  /*6cb60*/  ISETP.GE.AND P3, PT, R51, UR4, PT ;  /* 0x0000000433007c0c */ /* 0x000fe2000bf66270 */
[----:B------:R-:W-:Y:S01]  /*6cb70*/  VIADD R51, R11, 0x7 ;  /* 0x000000070b337836 */ /* 0x000fe20000000000 */
[----:B------:R-:W-:Y:S01]  /*6cb80*/  ISETP.LT.AND P6, PT, R61, UR16, !P5 ;  /* 0x000000103d007c0c */ /* 0x000fe2000efc1270 */
[----:B------:R-:W-:Y:S01]  /*6cb90*/  VIADD R50, R50, UR24 ;  /* 0x0000001832327c36 */ /* 0x000fe20008000000 */
[----:B------:R-:W-:-:S03]  /*6cba0*/  ULDC UR4, c[0x0][0x22c] ;  /* 0x00008b0000047ab9 */ /* 0x000fc60000000800 */
[----:B------:R0:W-:Y:S01]  /*6cbb0*/  @P4 STG.E.U16 desc[UR6][R52.64], R54 ;  /* 0x0000003634004986 */ /* 0x0001e2000c101506 */
[----:B------:R-:W-:Y:S01]  /*6cbc0*/  ISETP.GE.AND P4, PT, R51, UR4, PT ;  /* 0x0000000433007c0c */ /* 0x000fe2000bf86270 */
[C---:B------:R-:W-:Y:S01]  /*6cbd0*/  VIADD R51, R50.reuse, UR24 ;  /* 0x0000001832337c36 */ /* 0x040fe20008000000 */
[----:B------:R-:W-:Y:S01]  /*6cbe0*/  ULDC UR4, c[0x0][0x22c] ;  /* 0x00008b0000047ab9 */ /* 0x000fe20000000800 */
[----:B------:R-:W-:Y:S01]  /*6cbf0*/  IMAD.WIDE R56, R50, 0x2, R2 ;  /* 0x0000000232387825 */ /* 0x000fe200078e0202 */
[----:B------:R-:W-:-:S03]  /*6cc00*/  ISETP.LT.AND P5, PT, R60, UR26, !P5 ;  /* 0x0000001a3c007c0c */ /* 0x000fc6000efa1270 */
[----:B0-----:R-:W-:Y:S01]  /*6cc10*/  IMAD.WIDE R54, R50, 0x2, R48 ;  /* 0x0000000232367825 */ /* 0x001fe200078e0230 */
[----:B------:R-:W-:Y:S01]  /*6cc20*/  PRMT R50, R7, 0x7632, R50 ;  /* 0x0000763207327816 */ /* 0x000fe20000000032 */
[----:B------:R0:W-:Y:S02]  /*6cc30*/  @P1 STG.E.U16 desc[UR6][R56.64], R7 ;  /* 0x0000000738001986 */ /* 0x0001e4000c101506 */
[----:B------:R-:W-:Y:S02]  /*6cc40*/  IMAD.WIDE R52, R51, 0x2, R2 ;  /* 0x0000000233347825 */ /* 0x000fe400078e0202 */
[----:B------:R1:W-:Y:S01]  /*6cc50*/  @P0 STG.E.U16 desc[UR6][R54.64], R50 ;  /* 0x0000003236000986 */ /* 0x0003e2000c101506 */
[----:B------:R-:W-:Y:S01]  /*6cc60*/  ISETP.GE.AND P1, PT, R58, UR4, PT ;  /* 0x000000043a007c0c */ /* 0x000fe2000bf26270 */
[----:B------:R-:W-:Y:S02]  /*6cc70*/  ULDC UR4, c[0x0][0x22c] ;  /* 0x00008b0000047ab9 */ /* 0x000fe40000000800 */
[----:B------:R1:W-:Y:S01]  /*6cc80*/  @P6 STG.E.U16 desc[UR6][R52.64], R6 ;  /* 0x0000000634006986 */ /* 0x0003e2000c101506 */
[----:B------:R-:W-:-:S03]  /*6cc90*/  ISETP.LT.AND P6, PT, R61, UR28, !P3 ;  /* 0x0000001c3d007c0c */ /* 0x000fc6000dfc1270 */
[----:B0-----:R-:W2:Y:S01]  /*6cca0*/  LDL.LU R7, [R1+0xb8] ;  /* 0x0000b80001077983 */ /* 0x001ea20000300800 */
[----:B-1----:R-:W-:Y:S01]  /*6ccb0*/  VIADD R50, R11, 0x9 ;  /* 0x000000090b327836 */ /* 0x002fe20000000000 */
[----:B------:R-:W-:Y:S01]  /*6ccc0*/  PRMT R59, R6, 0x7632, R59 ;  /* 0x00007632063b7816 */ /* 0x000fe2000000003b */
[----:B------:R-:W-:Y:S01]  /*6ccd0*/  IMAD.WIDE R56, R51, 0x2, R48 ;  /* 0x0000000233387825 */ /* 0x000fe200078e0230 */
[----:B------:R-:W2:Y:S02]  /*6cce0*/  LDL.LU R6, [R1+0xa8] ;  /* 0x0000a80001067983 */ /* 0x000ea40000300800 */
[----:B------:R-:W-:Y:S01]  /*6ccf0*/  ISETP.GE.AND P0, PT, R50, UR4, PT ;  /* 0x0000000432007c0c */ /* 0x000fe2000bf06270 */
[----:B------:R-:W-:Y:S01]  /*6cd00*/  VIADD R58, R11, 0xa ;  /* 0x0000000a0b3a7836 */ /* 0x000fe20000000000 */
[----:B------:R-:W-:Y:S01]  /*6cd10*/  IADD3 R50, R51, UR24, RZ ;  /* 0x0000001833327c10 */ /* 0x000fe2000fffe0ff */
[----:B------:R-:W-:Y:S01]  /*6cd20*/  ULDC UR4, c[0x0][0x22c] ;  /* 0x00008b0000047ab9 */ /* 0x000fe20000000800 */
[----:B------:R-:W-:Y:S01]  /*6cd30*/  ISETP.LT.AND P3, PT, R60, UR30, !P3 ;  /* 0x0000001e3c007c0c */ /* 0x000fe2000df61270 */
[----:B------:R0:W-:Y:S02]  /*6cd40*/  @P5 STG.E.U16 desc[UR6][R56.64], R59 ;  /* 0x0000003b38005986 */ /* 0x0001e4000c101506 */
[----:B------:R-:W-:Y:S01]  /*6cd50*/  IMAD.WIDE R54, R50, 0x2, R2 ;  /* 0x0000000232367825 */ /* 0x000fe200078e0202 */
[----:B------:R-:W-:Y:S01]  /*6cd60*/  ISETP.GE.AND P5, PT, R58, UR4, PT ;  /* 0x000000043a007c0c */ /* 0x000fe2000bfa6270 */
[----:B------:R-:W-:-:S03]  /*6cd70*/  ULDC UR4, c[0x0][0x228] ;  /* 0x00008a0000047ab9 */ /* 0x000fc60000000800 */
[----:B------:R1:W-:Y:S01]  /*6cd80*/  @P6 STG.E.U16 desc[UR6][R54.64], R5 ;  /* 0x0000000536006986 */ /* 0x0003e2000c101506 */
[----:B------:R-:W-:Y:S01]  /*6cd90*/  ISETP.LT.AND P6, PT, R61, UR4, !P4 ;  /* 0x000000043d007c0c */ /* 0x000fe2000e7c1270 */
[----:B------:R-:W-:Y:S01]  /*6cda0*/  IMAD.WIDE R52, R50, 0x2, R48 ;  /* 0x0000000232347825 */ /* 0x000fe200078e0230 */
[----:B------:R-:W-:Y:S01]  /*6cdb0*/  PRMT R51, R5, 0x7632, R51 ;  /* 0x0000763205337816 */ /* 0x000fe20000000033 */
[----:B------:R-:W-:Y:S01]  /*6cdc0*/  ULDC UR4, c[0x0][0x22c] ;  /* 0x00008b0000047ab9 */ /* 0x000fe20000000800 */
[----:B------:R-:W-:Y:S01]  /*6cdd0*/  ISETP.LT.AND P4, PT, R60, UR8, !P4 ;  /* 0x000000083c007c0c */ /* 0x000fe2000e781270 */
[----:B------:R-:W-:Y:S01]  /*6cde0*/  VIADD R50, R50, UR24 ;  /* 0x0000001832327c36 */ /* 0x000fe20008000000 */
[----:B0-----:R-:W-:Y:S01]  /*6cdf0*/  PRMT R56, R4, 0x7632, R56 ;  /* 0x0000763204387816 */ /* 0x001fe20000000038 */
[----:B------:R0:W-:Y:S04]  /*6ce00*/  @P3 STG.E.U16 desc[UR6][R52.64], R51 ;  /* 0x0000003334003986 */ /* 0x0001e8000c101506 */
[----:B-1----:R-:W2:Y:S01]  /*6ce10*/  LDL.LU R5, [R1+0xbc] ;  /* 0x0000bc0001057983 */ /* 0x002ea20000300800 */
[----:B------:R-:W-:Y:S01]  /*6ce20*/  ISETP.LT.AND P3, PT, R61, UR10, !P1 ;  /* 0x0000000a3d007c0c */ /* 0x000fe2000cf61270 */
[----:B------:R-:W-:Y:S01]  /*6ce30*/  IMAD.WIDE R54, R50, 0x2, R2 ;  /* 0x0000000232367825 */ /* 0x000fe200078e0202 */
[----:B------:R-:W-:Y:S01]  /*6ce40*/  ULDC UR8, c[0x0][0x228] ;  /* 0x00008a0000087ab9 */ /* 0x000fe20000000800 */
[----:B------:R-:W-:-:S02]  /*6ce50*/  ULDC UR10, c[0x0][0x228] ;  /* 0x00008a00000a7ab9 */ /* 0x000fc40000000800 */
[----:B0-----:R-:W-:Y:S02]  /*6ce60*/  VIADD R51, R11, 0xb ;  /* 0x0000000b0b337836 */ /* 0x001fe40000000000 */
[----:B------:R-:W-:Y:S01]  /*6ce70*/  IMAD.WIDE R52, R50, 0x2, R48 ;  /* 0x0000000232347825 */ /* 0x000fe200078e0230 */
[----:B------:R-:W-:Y:S01]  /*6ce80*/  ISETP.LT.AND P1, PT, R60, UR8, !P1 ;  /* 0x000000083c007c0c */ /* 0x000fe2000cf21270 */
[----:B------:R0:W-:Y:S02]  /*6ce90*/  @P6 STG.E.U16 desc[UR6][R54.64], R4 ;  /* 0x0000000436006986 */ /* 0x0001e4000c101506 */
[----:B------:R-:W-:Y:S01]  /*6cea0*/  VIADD R50, R50, UR24 ;  /* 0x0000001832327c36 */ /* 0x000fe20008000000 */
[----:B------:R-:W-:Y:S01]  /*6ceb0*/  ISETP.GE.AND P6, PT, R51, UR4, PT ;  /* 0x0000000433007c0c */ /* 0x000fe2000bfc6270 */
[----:B------:R1:W-:Y:S01]  /*6cec0*/  @P4 STG.E.U16 desc[UR6][R52.64], R56 ;  /* 0x0000003834004986 */ /* 0x0003e2000c101506 */
[----:B------:R-:W-:Y:S01]  /*6ced0*/  ULDC UR4, c[0x0][0x228] ;  /* 0x00008a0000047ab9 */ /* 0x000fe20000000800 */
[----:B------:R-:W-:Y:S01]  /*6cee0*/  ULDC UR8, c[0x0][0x228] ;  /* 0x00008a0000087ab9 */ /* 0x000fe20000000800 */
[----:B------:R-:W-:Y:S01]  /*6cef0*/  ISETP.LT.AND P4, PT, R61, UR4, !P0 ;  /* 0x000000043d007c0c */ /* 0x000fe2000c781270 */
[----:B------:R-:W-:Y:S01]  /*6cf00*/  ULDC UR4, c[0x0][0x22c] ;  /* 0x00008b0000047ab9 */ /* 0x000fe20000000800 */
[----:B0-----:R-:W2:Y:S01]  /*6cf10*/  LDL.LU R4, [R1+0xac] ;  /* 0x0000ac0001047983 */ /* 0x001ea20000300800 */
[----:B-1----:R-:W-:Y:S01]  /*6cf20*/  IMAD.WIDE R52, R50, 0x2, R2 ;  /* 0x0000000232347825 */ /* 0x002fe200078e0202 */
[----:B------:R-:W-:Y:S01]  /*6cf30*/  ISETP.LT.AND P0, PT, R60, UR8, !P0 ;  /* 0x000000083c007c0c */ /* 0x000fe2000c701270 */
[----:B------:R-:W-:-:S02]  /*6cf40*/  ULDC UR8, c[0x0][0x228] ;  /* 0x00008a0000087ab9 */ /* 0x000fc40000000800 */
[----:B------:R-:W-:-:S04]  /*6cf50*/  IMAD.WIDE R54, R50, 0x2, R48 ;  /* 0x0000000232367825 */ /* 0x000fc800078e0230 */
[----:B------:R-:W-:Y:S01]  /*6cf60*/  VIADD R50, R50, UR24 ;  /* 0x0000001832327c36 */ /* 0x000fe20008000000 */
[----:B---3--:R-:W-:Y:S01]  /*6cf70*/  PRMT R51, R15, 0x7632, R51 ;  /* 0x000076320f337816 */ /* 0x008fe20000000033 */
[----:B------:R0:W-:Y:S01]  /*6cf80*/  @P3 STG.E.U16 desc[UR6][R52.64], R15 ;  /* 0x0000000f34003986 */ /* 0x0001e2000c101506 */
[----:B------:R-:W-:Y:S01]  /*6cf90*/  ISETP.LT.AND P3, PT, R61, UR8, !P5 ;  /* 0x000000083d007c0c */ /* 0x000fe2000ef61270 */
[----:B------:R-:W-:Y:S02]  /*6cfa0*/  ULDC UR8, c[0x0][0x228] ;  /* 0x00008a0000087ab9 */ /* 0x000fe40000000800 */
[----:B------:R1:W-:Y:S04]  /*6cfb0*/  @P1 STG.E.U16 desc[UR6][R54.64], R51 ;  /* 0x0000003336001986 */ /* 0x0003e8000c101506 */
[----:B0-----:R-:W3:Y:S01]  /*6cfc0*/  LDL.LU R15, [R1+0x90] ;  /* 0x00009000010f7983 */ /* 0x001ee20000300800 */
[----:B------:R-:W-:-:S04]  /*6cfd0*/  IMAD.WIDE R52, R50, 0x2, R2 ;  /* 0x0000000232347825 */ /* 0x000fc800078e0202 */
[----:B-1----:R-:W-:Y:S01]  /*6cfe0*/  VIADD R51, R11, 0xc ;  /* 0x0000000c0b337836 */ /* 0x002fe20000000000 */
[----:B----4-:R-:W-:Y:S01]  /*6cff0*/  PRMT R56, R10, 0x7632, R56 ;  /* 0x000076320a387816 */ /* 0x010fe20000000038 */
[C---:B------:R-:W-:Y:S01]  /*6d000*/  IMAD.WIDE R54, R50.reuse, 0x2, R48 ;  /* 0x0000000232367825 */ /* 0x040fe200078e0230 */
[----:B------:R0:W-:Y:S02]  /*6d010*/  @P4 STG.E.U16 desc[UR6][R52.64], R10 ;  /* 0x0000000a34004986 */ /* 0x0001e4000c101506 */
[----:B------:R-:W-:Y:S01]  /*6d020*/  ISETP.GE.AND P1, PT, R51, UR4, PT ;  /* 0x0000000433007c0c */ /* 0x000fe2000bf26270 */
[----:B------:R-:W-:Y:S01]  /*6d030*/  VIADD R50, R50, UR24 ;  /* 0x0000001832327c36 */ /* 0x000fe20008000000 */
[----:B------:R-:W-:Y:S01]  /*6d040*/  ULDC UR4, c[0x0][0x228] ;  /* 0x00008a0000047ab9 */ /* 0x000fe20000000800 */
[----:B------:R1:W-:Y:S01]  /*6d050*/  @P0 STG.E.U16 desc[UR6][R54.64], R56 ;  /* 0x0000003836000986 */ /* 0x0003e2000c101506 */
[----:B------:R-:W-:-:S03]  /*6d060*/  ISETP.LT.AND P5, PT, R60, UR4, !P5 ;  /* 0x000000043c007c0c */ /* 0x000fc6000efa1270 */
[----:B0-----:R-:W4:Y:S01]  /*6d070*/  LDL.LU R10, [R1+0x80] ;  /* 0x00008000010a7983 */ /* 0x001f220000300800 */
[----:B------:R-:W-:Y:S01]  /*6d080*/  ISETP.LT.AND P0, PT, R61, UR8, !P6 ;  /* 0x000000083d007c0c */ /* 0x000fe2000f701270 */
[C---:B------:R-:W-:Y:S01]  /*6d090*/  IMAD.WIDE R52, R50.reuse, 0x2, R2 ;  /* 0x0000000232347825 */ /* 0x040fe200078e0202 */
[----:B------:R-:W-:Y:S01]  /*6d0a0*/  ULDC UR4, c[0x0][0x22c] ;  /* 0x00008b0000047ab9 */ /* 0x000fe20000000800 */
[----:B------:R-:W-:Y:S02]  /*6d0b0*/  ULDC UR8, c[0x0][0x228] ;  /* 0x00008a0000087ab9 */ /* 0x000fe40000000800 */
[----:B------:R-:W-:Y:S02]  /*6d0c0*/  VIADD R51, R11, 0xd ;  /* 0x0000000d0b337836 */ /* 0x000fe40000000000 */
[----:B-1----:R-:W-:Y:S01]  /*6d0d0*/  VIADD R54, R50, UR24 ;  /* 0x0000001832367c36 */ /* 0x002fe20008000000 */
[----:B--2---:R0:W-:Y:S01]  /*6d0e0*/  @P3 STG.E.U16 desc[UR6][R52.64], R9 ;  /* 0x0000000934003986 */ /* 0x0041e2000c101506 */
[----:B------:R-:W-:Y:S01]  /*6d0f0*/  PRMT R56, R9, 0x7632, R56 ;  /* 0x0000763209387816 */ /* 0x000fe20000000038 */
[----:B------:R-:W-:Y:S01]  /*6d100*/  VIADD R55, R11, 0xe ;  /* 0x0000000e0b377836 */ /* 0x000fe20000000000 */
[----:B------:R-:W-:Y:S01]  /*6d110*/  ISETP.GE.AND P4, PT, R51, UR4, PT ;  /* 0x0000000433007c0c */ /* 0x000fe2000bf86270 */
[----:B------:R-:W-:-:S03]  /*6d120*/  ULDC UR4, c[0x0][0x22c] ;  /* 0x00008b0000047ab9 */ /* 0x000fc60000000800 */
[----:B------:R-:W-:Y:S01]  /*6d130*/  ISETP.GE.AND P3, PT, R55, UR4, PT ;  /* 0x0000000437007c0c */ /* 0x000fe2000bf66270 */
[----:B------:R-:W-:Y:S01]  /*6d140*/  ULDC UR4, c[0x0][0x228] ;  /* 0x00008a0000047ab9 */ /* 0x000fe20000000800 */
[----:B0-----:R-:W-:Y:S01]  /*6d150*/  IMAD.WIDE R52, R50, 0x2, R48 ;  /* 0x0000000232347825 */ /* 0x001fe200078e0230 */
[----:B------:R-:W2:Y:S03]  /*6d160*/  LDL.LU R9, [R1+0x94] ;  /* 0x0000940001097983 */ /* 0x000ea60000300800 */
[----:B------:R-:W-:Y:S01]  /*6d170*/  IMAD.WIDE R50, R54, 0x2, R2 ;  /* 0x0000000236327825 */ /* 0x000fe200078e0202 */
[----:B------:R-:W-:Y:S01]  /*6d180*/  @P5 STG.E.U16 desc[UR6][R52.64], R56 ;  /* 0x0000003834005986 */ /* 0x000fe2000c101506 */
[----:B------:R-:W-:-:S03]  /*6d190*/  PRMT R55, R8, 0x7632, R55 ;  /* 0x0000763208377816 */ /* 0x000fc60000000037 */
[----:B------:R0:W-:Y:S04]  /*6d1a0*/  @P0 STG.E.U16 desc[UR6][R50.64], R8 ;  /* 0x0000000832000986 */ /* 0x0001e8000c101506 */
[----:B0-----:R-:W2:Y:S01]  /*6d1b0*/  LDL.LU R8, [R1+0x84] ;  /* 0x0000840001087983 */ /* 0x001ea20000300800 */
[----:B------:R-:W-:Y:S01]  /*6d1c0*/  ISETP.LT.AND P6, PT, R60, UR4, !P6 ;  /* 0x000000043c007c0c */ /* 0x000fe2000f7c1270 */
[----:B------:R-:W-:Y:S01]  /*6d1d0*/  IMAD.WIDE R52, R54, 0x2, R48 ;  /* 0x0000000236347825 */ /* 0x000fe200078e0230 */
[----:B------:R-:W-:Y:S01]  /*6d1e0*/  ISETP.LT.AND P0, PT, R61, UR8, !P1 ;  /* 0x000000083d007c0c */ /* 0x000fe2000cf01270 */
[----:B------:R-:W-:Y:S01]  /*6d1f0*/  ULDC UR4, c[0x0][0x22c] ;  /* 0x00008b0000047ab9 */ /* 0x000fe20000000800 */
[----:B------:R-:W-:Y:S01]  /*6d200*/  ISETP.LT.AND P1, PT, R60, UR10, !P1 ;  /* 0x0000000a3c007c0c */ /* 0x000fe2000cf21270 */
[----:B------:R-:W-:Y:S01]  /*6d210*/  VIADD R51, R11, 0xf ;  /* 0x0000000f0b337836 */ /* 0x000fe20000000000 */
[----:B------:R-:W-:Y:S01]  /*6d220*/  ISETP.LT.AND P5, PT, R61, UR12, !P4 ;  /* 0x0000000c3d007c0c */ /* 0x000fe2000e7a1270 */
[----:B------:R-:W-:Y:S01]  /*6d230*/  VIADD R50, R54, UR24 ;  /* 0x0000001836327c36 */ /* 0x000fe20008000000 */
[----:B------:R-:W-:Y:S01]  /*6d240*/  ULDC UR8, c[0x0][0x228] ;  /* 0x00008a0000087ab9 */ /* 0x000fe20000000800 */
[----:B------:R-:W-:Y:S01]  /*6d250*/  VIADD R58, R11, 0x10 ;  /* 0x000000100b3a7836 */ /* 0x000fe20000000000 */
[----:B------:R-:W-:Y:S01]  /*6d260*/  ULDC UR10, c[0x0][0x228] ;  /* 0x00008a00000a7ab9 */ /* 0x000fe20000000800 */
[C---:B------:R-:W-:Y:S01]  /*6d270*/  IMAD.WIDE R56, R50.reuse, 0x2, R2 ;  /* 0x0000000232387825 */ /* 0x040fe200078e0202 */
[----:B------:R-:W-:Y:S01]  /*6d280*/  ULDC UR12, c[0x0][0x228] ;  /* 0x00008a00000c7ab9 */ /* 0x000fe20000000800 */
[----:B------:R0:W-:Y:S01]  /*6d290*/  @P6 STG.E.U16 desc[UR6][R52.64], R55 ;  /* 0x0000003734006986 */ /* 0x0001e2000c101506 */
[----:B------:R-:W-:Y:S01]  /*6d2a0*/  ISETP.GE.AND P6, PT, R51, UR4, PT ;  /* 0x0000000433007c0c */ /* 0x000fe2000bfc6270 */
[C---:B------:R-:W-:Y:S01]  /*6d2b0*/  VIADD R51, R50.reuse, UR24 ;  /* 0x0000001832337c36 */ /* 0x040fe20008000000 */
[----:B------:R-:W-:Y:S01]  /*6d2c0*/  ULDC UR4, c[0x0][0x22c] ;  /* 0x00008b0000047ab9 */ /* 0x000fe20000000800 */
[----:B0-----:R-:W-:Y:S01]  /*6d2d0*/  IMAD.WIDE R54, R50, 0x2, R48 ;  /* 0x0000000232367825 */ /* 0x001fe200078e0230 */
[----:B------:R-:W-:Y:S01]  /*6d2e0*/  PRMT R50, R7, 0x7632, R50 ;  /* 0x0000763207327816 */ /* 0x000fe20000000032 */
[----:B------:R0:W-:Y:S01]  /*6d2f0*/  @P0 STG.E.U16 desc[UR6][R56.64], R7 ;  /* 0x0000000738000986 */ /* 0x0001e2000c101506 */
[----:B------:R-:W-:Y:S01]  /*6d300*/  ISETP.GE.AND P0, PT, R58, UR4, PT ;  /* 0x000000043a007c0c */ /* 0x000fe2000bf06270 */
[----:B------:R-:W-:Y:S01]  /*6d310*/  IMAD.WIDE R52, R51, 0x2, R2 ;  /* 0x0000000233347825 */ /* 0x000fe200078e0202 */
[----:B------:R-:W-:Y:S01]  /*6d320*/  ULDC UR4, c[0x0][0x228] ;  /* 0x00008a0000047ab9 */ /* 0x000fe20000000800 */
[----:B------:R1:W-:Y:S01]  /*6d330*/  @P1 STG.E.U16 desc[UR6][R54.64], R50 ;  /* 0x0000003236001986 */ /* 0x0003e2000c101506 */
[----:B------:R-:W-:Y:S01]  /*6d340*/  ISETP.LT.AND P4, PT, R60, UR4, !P4 ;  /* 0x000000043c007c0c */ /* 0x000fe2000e781270 */
[----:B------:R-:W-:-:S02]  /*6d350*/  ULDC UR4, c[0x0][0x22c] ;  /* 0x00008b0000047ab9 */ /* 0x000fc40000000800 */
[----:B------:R1:W-:Y:S01]  /*6d360*/  @P5 STG.E.U16 desc[UR6][R52.64], R6 ;  /* 0x0000000634005986 */ /* 0x0003e2000c101506 */
[----:B------:R-:W-:Y:S01]  /*6d370*/  ISETP.LT.AND P5, PT, R61, UR8, !P3 ;  /* 0x000000083d007c0c */ /* 0x000fe2000dfa1270 */
[----:B------:R-:W-:Y:S01]  /*6d380*/  VIADD R58, R11, 0x12 ;  /* 0x000000120b3a7836 */ /* 0x000fe20000000000 */
[----:B------:R-:W-:Y:S01]  /*6d390*/  PRMT R59, R6, 0x7632, R59 ;  /* 0x00007632063b7816 */ /* 0x000fe2000000003b */
[----:B0-----:R-:W-:Y:S01]  /*6d3a0*/  IMAD.WIDE R56, R51, 0x2, R48 ;  /* 0x0000000233387825 */ /* 0x001fe200078e0230 */
[----:B------:R-:W2:Y:S03]  /*6d3b0*/  LDL.LU R7, [R1+0x98] ;  /* 0x0000980001077983 */ /* 0x000ea60000300800 */
[----:B-1----:R-:W-:Y:S01]  /*6d3c0*/  VIADD R50, R11, 0x11 ;  /* 0x000000110b327836 */ /* 0x002fe20000000000 */
[----:B------:R-:W-:Y:S01]  /*6d3d0*/  ISETP.LT.AND P3, PT, R60, UR10, !P3 ;  /* 0x0000000a3c007c0c */ /* 0x000fe2000df61270 */
[----:B------:R-:W-:Y:S01]  /*6d3e0*/  @P4 STG.E.U16 desc[UR6][R56.64], R59 ;  /* 0x0000003b38004986 */ /* 0x000fe2000c101506 */
[----:B------:R-:W-:Y:S01]  /*6d3f0*/  ULDC UR8, c[0x0][0x228] ;  /* 0x00008a0000087ab9 */ /* 0x000fe20000000800 */
[----:B------:R-:W-:Y:S01]  /*6d400*/  ULDC UR10, c[0x0][0x228] ;  /* 0x00008a00000a7ab9 */ /* 0x000fe20000000800 */
[----:B------:R-:W-:Y:S01]  /*6d410*/  ISETP.GE.AND P1, PT, R50, UR4, PT ;  /* 0x0000000432007c0c */ /* 0x000fe2000bf26270 */
[----:B------:R-:W-:Y:S01]  /*6d420*/  VIADD R50, R51, UR24 ;  /* 0x0000001833327c36 */ /* 0x000fe20008000000 */
[----:B------:R-:W-:Y:S01]  /*6d430*/  ULDC UR4, c[0x0][0x22c] ;  /* 0x00008b0000047ab9 */ /* 0x000fe20000000800 */
[----:B------:R-:W2:Y:S02]  /*6d440*/  LDL.LU R6, [R1+0x88] ;  /* 0x0000880001067983 */ /* 0x000ea40000300800 */
        /* <DEDUP_REMOVED lines=10> */
[----:B------:R-:W-:Y:S01]  /*6d4f0*/  ULDC UR8, c[0x0][0x228] ;  /* 0x00008a0000087ab9 */ /* 0x000fe20000000800 */
[----:B------:R1:W-:Y:S01]  /*6d500*/  @P3 STG.E.U16 desc[UR6][R52.64], R51 ;  /* 0x0000003334003986 */ /* 0x0003e2000c101506 */
[----:B------:R-:W-:Y:S01]  /*6d510*/  ISETP.LT.AND P3, PT, R61, UR10, !P0 ;  /* 0x0000000a3d007c0c */ /* 0x000fe2000c761270 */
[----:B------:R-:W-:Y:S01]  /*6d520*/  ULDC UR10, c[0x0][0x228] ;  /* 0x00008a00000a7ab9 */ /* 0x000fe20000000800 */
[----:B------:R-:W-:Y:S01]  /*6d530*/  ISETP.LT.AND P0, PT, R60, UR8, !P0 ;  /* 0x000000083c007c0c */ /* 0x000fe2000c701270 */
[----:B0-----:R-:W-:Y:S01]  /*6d540*/  IMAD.WIDE R54, R50, 0x2, R2 ;  /* 0x0000000232367825 */ /* 0x001fe200078e0202 */
[----:B------:R-:W-:Y:S01]  /*6d550*/  ULDC UR8, c[0x0][0x228] ;  /* 0x00008a0000087ab9 */ /* 0x000fe20000000800 */
[----:B------:R-:W2:Y:S02]  /*6d560*/  LDL.LU R5, [R1+0x9c] ;  /* 0x00009c0001057983 */ /* 0x000ea40000300800 */
[----:B-1----:R-:W-:-:S02]  /*6d570*/  VIADD R51, R11, 0x13 ;  /* 0x000000130b337836 */ /* 0x002fc40000000000 */
[C---:B------:R-:W-:Y:S01]  /*6d580*/  IMAD.WIDE R52, R50.reuse, 0x2, R48 ;  /* 0x0000000232347825 */ /* 0x040fe200078e0230 */
[----:B------:R-:W-:Y:S02]  /*6d590*/  IADD3 R50, R50, UR24, RZ ;  /* 0x0000001832327c10 */ /* 0x000fe4000fffe0ff */
[----:B------:R-:W-:Y:S01]  /*6d5a0*/  PRMT R56, R4, 0x7632, R56 ;  /* 0x0000763204387816 */ /* 0x000fe20000000038 */
[----:B------:R0:W-:Y:S01]  /*6d5b0*/  @P5 STG.E.U16 desc[UR6][R54.64], R4 ;  /* 0x0000000436005986 */ /* 0x0001e2000c101506 */
[----:B------:R-:W-:Y:S01]  /*6d5c0*/  ISETP.GE.AND P5, PT, R51, UR4, PT ;  /* 0x0000000433007c0c */ /* 0x000fe2000bfa6270 */
[----:B------:R-:W-:Y:S02]  /*6d5d0*/  ULDC UR4, c[0x0][0x228] ;  /* 0x00008a0000047ab9 */ /* 0x000fe40000000800 */
[----:B------:R1:W-:Y:S01]  /*6d5e0*/  @P6 STG.E.U16 desc[UR6][R52.64], R56 ;  /* 0x0000003834006986 */ /* 0x0003e2000c101506 */
[----:B------:R-:W-:Y:S01]  /*6d5f0*/  ISETP.LT.AND P6, PT, R61, UR4, !P1 ;  /* 0x000000043d007c0c */ /* 0x000fe2000cfc1270 */
[----:B------:R-:W-:Y:S01]  /*6d600*/  ULDC UR4, c[0x0][0x22c] ;  /* 0x00008b0000047ab9 */ /* 0x000fe20000000800 */
[----:B------:R-:W-:Y:S01]  /*6d610*/  ISETP.LT.AND P1, PT, R60, UR8, !P1 ;  /* 0x000000083c007c0c */ /* 0x000fe2000cf21270 */
[----:B------:R-:W-:Y:S01]  /*6d620*/  ULDC UR8, c[0x0][0x228] ;  /* 0x00008a0000087ab9 */ /* 0x000fe20000000800 */
[C---:B0-----:R-:W-:Y:S01]  /*6d630*/  IMAD.WIDE R54, R50.reuse, 0x2, R48 ;  /* 0x0000000232367825 */ /* 0x041fe200078e0230 */
[----:B------:R-:W2:Y:S03]  /*6d640*/  LDL.LU R4, [R1+0x8c] ;  /* 0x00008c0001047983 */ /* 0x000ea60000300800 */
[----:B-1----:R-:W-:-:S04]  /*6d650*/  IMAD.WIDE R52, R50, 0x2, R2 ;  /* 0x0000000232347825 */ /* 0x002fc800078e0202 */
[----:B------:R-:W-:Y:S01]  /*6d660*/  VIADD R50, R50, UR24 ;  /* 0x0000001832327c36 */ /* 0x000fe20008000000 */
[----:B---3--:R-:W-:Y:S01]  /*6d670*/  PRMT R51, R15, 0x7632, R51 ;  /* 0x000076320f337816 */ /* 0x008fe20000000033 */
[----:B------:R0:W-:Y:S01]  /*6d680*/  @P3 STG.E.U16 desc[UR6][R52.64], R15 ;  /* 0x0000000f34003986 */ /* 0x0001e2000c101506 */
[----:B------:R-:W-:Y:S01]  /*6d690*/  ISETP.LT.AND P3, PT, R61, UR8, !P4 ;  /* 0x000000083d007c0c */ /* 0x000fe2000e761270 */
[----:B------:R-:W-:Y:S02]  /*6d6a0*/  ULDC UR8, c[0x0][0x228] ;  /* 0x00008a0000087ab9 */ /* 0x000fe40000000800 */
[----:B------:R1:W-:Y:S01]  /*6d6b0*/  @P0 STG.E.U16 desc[UR6][R54.64], R51 ;  /* 0x0000003336000986 */ /* 0x0003e2000c101506 */
[----:B0-----:R-:W-:-:S03]  /*6d6c0*/  IMAD.WIDE R52, R50, 0x2, R2 ;  /* 0x0000000232347825 */ /* 0x001fc600078e0202 */
[----:B------:R-:W3:Y:S01]  /*6d6d0*/  LDL.LU R15, [R1+0x70] ;  /* 0x00007000010f7983 */ /* 0x000ee20000300800 */
[----:B-1----:R-:W-:Y:S02]  /*6d6e0*/  VIADD R51, R11, 0x14 ;  /* 0x000000140b337836 */ /* 0x002fe40000000000 */
[----:B------:R-:W-:Y:S01]  /*6d6f0*/  IMAD.WIDE R54, R50, 0x2, R48 ;  /* 0x0000000232367825 */ /* 0x000fe200078e0230 */
[----:B----4-:R-:W-:Y:S02]  /*6d700*/  PRMT R56, R10, 0x7632, R56 ;  /* 0x000076320a387816 */ /* 0x010fe40000000038 */
[----:B------:R-:W-:Y:S01]  /*6d710*/  ISETP.GE.AND P0, PT, R51, UR4, PT ;  /* 0x0000000433007c0c */ /* 0x000fe2000bf06270 */
[----:B------:R-:W-:Y:S01]  /*6d720*/  VIADD R50, R50, UR24 ;  /* 0x0000001832327c36 */ /* 0x000fe20008000000 */
[----:B------:R-:W-:Y:S01]  /*6d730*/  ULDC UR4, c[0x0][0x228] ;  /* 0x00008a0000047ab9 */ /* 0x000fe20000000800 */
[----:B------:R0:W-:Y:S01]  /*6d740*/  @P6 STG.E.U16 desc[UR6][R52.64], R10 ;  /* 0x0000000a34006986 */ /* 0x0001e2000c101506 */
[----:B------:R-:W-:Y:S01]  /*6d750*/  ISETP.LT.AND P4, PT, R60, UR4, !P4 ;  /* 0x000000043c007c0c */ /* 0x000fe2000e781270 */
[----:B------:R-:W-:Y:S01]  /*6d760*/  VIADD R51, R11, 0x15 ;  /* 0x000000150b337836 */ /* 0x000fe20000000000 */
[----:B------:R-:W-:Y:S01]  /*6d770*/  ULDC UR4, c[0x0][0x22c] ;  /* 0x00008b0000047ab9 */ /* 0x000fe20000000800 */
[----:B------:R1:W-:Y:S01]  /*6d780*/  @P1 STG.E.U16 desc[UR6][R54.64], R56 ;  /* 0x0000003836001986 */ /* 0x0003e2000c101506 */
[----:B------:R-:W-:Y:S01]  /*6d790*/  ISETP.LT.AND P1, PT, R61, UR8, !P5 ;  /* 0x000000083d007c0c */ /* 0x000fe2000ef21270 */
[----:B------:R-:W-:Y:S01]  /*6d7a0*/  ULDC UR8, c[0x0][0x228] ;  /* 0x00008a0000087ab9 */ /* 0x000fe20000000800 */
[----:B0-----:R-:W-:Y:S01]  /*6d7b0*/  IMAD.WIDE R52, R50, 0x2, R2 ;  /* 0x0000000232347825 */ /* 0x001fe200078e0202 */
[----:B------:R-:W-:Y:S01]  /*6d7c0*/  ISETP.GE.AND P6, PT, R51, UR4, PT ;  /* 0x0000000433007c0c */ /* 0x000fe2000bfc6270 */
[----:B------:R-:W-:-:S02]  /*6d7d0*/  ULDC UR4, c[0x0][0x22c] ;  /* 0x00008b0000047ab9 */ /* 0x000fc40000000800 */
[----:B-1----:R-:W-:Y:S01]  /*6d7e0*/  VIADD R54, R50, UR24 ;  /* 0x0000001832367c36 */ /* 0x002fe20008000000 */
[----:B--2---:R0:W-:Y:S01]  /*6d7f0*/  @P3 STG.E.U16 desc[UR6][R52.64], R9 ;  /* 0x0000000934003986 */ /* 0x0041e2000c101506 */
[----:B------:R-:W-:Y:S01]  /*6d800*/  PRMT R56, R9, 0x7632, R56 ;  /* 0x0000763209387816 */ /* 0x000fe20000000038 */
[----:B------:R-:W-:-:S05]  /*6d810*/  VIADD R55, R11, 0x16 ;  /* 0x000000160b377836 */ /* 0x000fca0000000000 */
[----:B------:R-:W-:Y:S01]  /*6d820*/  ISETP.GE.AND P3, PT, R55, UR4, PT ;  /* 0x0000000437007c0c */ /* 0x000fe2000bf66270 */
[----:B------:R-:W-:Y:S01]  /*6d830*/  ULDC UR4, c[0x0][0x228] ;  /* 0x00008a0000047ab9 */ /* 0x000fe20000000800 */
[----:B0-----:R-:W-:-:S04]  /*6d840*/  IMAD.WIDE R52, R50, 0x2, R48 ;  /* 0x0000000232347825 */ /* 0x001fc800078e0230 */
[----:B------:R-:W-:Y:S01]  /*6d850*/  IMAD.WIDE R50, R54, 0x2, R2 ;  /* 0x0000000236327825 */ /* 0x000fe200078e0202 */
[----:B------:R-:W-:Y:S01]  /*6d860*/  @P4 STG.E.U16 desc[UR6][R52.64], R56 ;  /* 0x0000003834004986 */ /* 0x000fe2000c101506 */
[----:B------:R-:W-:-:S03]  /*6d870*/  PRMT R55, R8, 0x7632, R55 ;  /* 0x0000763208377816 */ /* 0x000fc60000000037 */
[----:B------:R0:W-:Y:S04]  /*6d880*/  @P1 STG.E.U16 desc[UR6][R50.64], R8 ;  /* 0x0000000832001986 */ /* 0x0001e8000c101506 */
[----:B0-----:R-:W2:Y:S01]  /*6d890*/  LDL R8, [R1+0x60] ;  /* 0x0000600001087983 */ /* 0x001ea20000100800 */
[----:B------:R-:W-:Y:S01]  /*6d8a0*/  ISETP.LT.AND P5, PT, R60, UR4, !P5 ;  /* 0x000000043c007c0c */ /* 0x000fe2000efa1270 */
[----:B------:R-:W-:Y:S01]  /*6d8b0*/  IMAD.WIDE R52, R54, 0x2, R48 ;  /* 0x0000000236347825 */ /* 0x000fe200078e0230 */
[C---:B------:R-:W-:Y:S01]  /*6d8c0*/  ISETP.LT.AND P1, PT, R61.reuse, UR8, !P0 ;  /* 0x000000083d007c0c */ /* 0x040fe2000c721270 */
[----:B------:R-:W-:Y:S01]  /*6d8d0*/  ULDC UR4, c[0x0][0x22c] ;  /* 0x00008b0000047ab9 */ /* 0x000fe20000000800 */
[----:B------:R-:W-:Y:S01]  /*6d8e0*/  ISETP.LT.AND P0, PT, R60, UR10, !P0 ;  /* 0x0000000a3c007c0c */ /* 0x000fe2000c701270 */
[----:B------:R-:W-:Y:S01]  /*6d8f0*/  VIADD R50, R54, UR24 ;  /* 0x0000001836327c36 */ /* 0x000fe20008000000 */
[----:B------:R-:W-:Y:S01]  /*6d900*/  ISETP.LT.AND P4, PT, R61, UR12, !P6 ;  /* 0x0000000c3d007c0c */ /* 0x000fe2000f781270 */
[----:B------:R-:W-:Y:S01]  /*6d910*/  VIADD R51, R11, 0x17 ;  /* 0x000000170b337836 */ /* 0x000fe20000000000 */
[----:B------:R-:W-:Y:S01]  /*6d920*/  ULDC UR8, c[0x0][0x228] ;  /* 0x00008a0000087ab9 */ /* 0x000fe20000000800 */
[----:B------:R-:W-:Y:S01]  /*6d930*/  IMAD.WIDE R56, R50, 0x2, R2 ;  /* 0x0000000232387825 */ /* 0x000fe200078e0202 */
[----:B------:R-:W-:Y:S01]  /*6d940*/  ULDC UR10, c[0x0][0x228] ;  /* 0x00008a00000a7ab9 */ /* 0x000fe20000000800 */
[----:B------:R-:W4:Y:S01]  /*6d950*/  LDL.LU R10, [R1+0x74] ;  /* 0x00007400010a7983 */ /* 0x000f220000300800 */
[----:B------:R-:W-:-:S03]  /*6d960*/  ULDC UR12, c[0x0][0x228] ;  /* 0x00008a00000c7ab9 */ /* 0x000fc60000000800 */
[----:B------:R0:W-:Y:S01]  /*6d970*/  @P5 STG.E.U16 desc[UR6][R52.64], R55 ;  /* 0x0000003734005986 */ /* 0x0001e2000c101506 */
[----:B------:R-:W-:Y:S01]  /*6d980*/  ISETP.GE.AND P5, PT, R51, UR4, PT ;  /* 0x0000000433007c0c */ /* 0x000fe2000bfa6270 */
[----:B------:R-:W-:Y:S02]  /*6d990*/  ULDC UR4, c[0x0][0x22c] ;  /* 0x00008b0000047ab9 */ /* 0x000fe40000000800 */
[----:B------:R-:W4:Y:S01]  /*6d9a0*/  LDL.LU R9, [R1+0x64] ;  /* 0x0000640001097983 */ /* 0x000f220000300800 */
[----:B0-----:R-:W-:Y:S02]  /*6d9b0*/  VIADD R53, R11, 0x18 ;  /* 0x000000180b357836 */ /* 0x001fe40000000000 */
[C---:B------:R-:W-:Y:S01]  /*6d9c0*/  VIADD R52, R50.reuse, UR24 ;  /* 0x0000001832347c36 */ /* 0x040fe20008000000 */
[----:B------:R-:W-:Y:S01]  /*6d9d0*/  PRMT R58, R7, 0x7632, R58 ;  /* 0x00007632073a7816 */ /* 0x000fe2000000003a */
[----:B------:R-:W-:Y:S01]  /*6d9e0*/  IMAD.WIDE R54, R50, 0x2, R48 ;  /* 0x0000000232367825 */ /* 0x000fe200078e0230 */
[----:B------:R0:W-:Y:S01]  /*6d9f0*/  @P1 STG.E.U16 desc[UR6][R56.64], R7 ;  /* 0x0000000738001986 */ /* 0x0001e2000c101506 */
[----:B------:R-:W-:Y:S01]  /*6da00*/  ISETP.GE.AND P1, PT, R53, UR4, PT ;  /* 0x0000000435007c0c */ /* 0x000fe2000bf26270 */
[----:B------:R-:W-:Y:S01]  /*6da10*/  ULDC UR4, c[0x0][0x228] ;  /* 0x00008a0000047ab9 */ /* 0x000fe20000000800 */
[----:B------:R-:W-:Y:S01]  /*6da20*/  IMAD.WIDE R50, R52, 0x2, R2 ;  /* 0x0000000234327825 */ /* 0x000fe200078e0202 */
[----:B------:R-:W-:Y:S01]  /*6da30*/  ISETP.LT.AND P6, PT, R60, UR4, !P6 ;  /* 0x000000043c007c0c */ /* 0x000fe2000f7c1270 */
[----:B------:R1:W-:Y:S01]  /*6da40*/  @P0 STG.E.U16 desc[UR6][R54.64], R58 ;  /* 0x0000003a36000986 */ /* 0x0003e2000c101506 */
[----:B------:R-:W-:Y:S01]  /*6da50*/  PRMT R59, R6, 0x7632, R59 ;  /* 0x00007632063b7816 */ /* 0x000fe2000000003b */
[C---:B------:R-:W-:Y:S01]  /*6da60*/  VIADD R53, R52.reuse, UR24 ;  /* 0x0000001834357c36 */ /* 0x040fe20008000000 */
[----:B------:R-:W-:Y:S01]  /*6da70*/  ULDC UR4, c[0x0][0x22c] ;  /* 0x00008b0000047ab9 */ /* 0x000fe20000000800 */
[----:B------:R1:W-:Y:S01]  /*6da80*/  @P4 STG.E.U16 desc[UR6][R50.64], R6 ;  /* 0x0000000632004986 */ /* 0x0003e2000c101506 */
[----:B------:R-:W-:Y:S01]  /*6da90*/  ISETP.LT.AND P4, PT, R61, UR8, !P3 ;  /* 0x000000083d007c0c */ /* 0x000fe2000df81270 */
[----:B------:R-:W-:Y:S01]  /*6daa0*/  ULDC UR8, c[0x0][0x228] ;  /* 0x00008a0000087ab9 */ /* 0x000fe20000000800 */
[----:B0-----:R-:W-:Y:S01]  /*6dab0*/  IMAD.WIDE R56, R52, 0x2, R48 ;  /* 0x0000000234387825 */ /* 0x001fe200078e0230 */
[----:B------:R-:W-:Y:S01]  /*6dac0*/  ISETP.LT.AND P3, PT, R60, UR10, !P3 ;  /* 0x0000000a3c007c0c */ /* 0x000fe2000df61270 */
[----:B------:R-:W-:Y:S01]  /*6dad0*/  ULDC UR10, c[0x0][0x228] ;  /* 0x00008a00000a7ab9 */ /* 0x000fe20000000800 */
[----:B------:R-:W4:Y:S01]  /*6dae0*/  LDL.LU R7, [R1+0x78] ;  /* 0x0000780001077983 */ /* 0x000f220000300800 */
[----:B-1----:R-:W-:-:S02]  /*6daf0*/  VIADD R58, R11, 0x1a ;  /* 0x0000001a0b3a7836 */ /* 0x002fc40000000000 */
[----:B------:R-:W-:Y:S02]  /*6db00*/  VIADD R50, R11, 0x19 ;  /* 0x000000190b327836 */ /* 0x000fe40000000000 */
[----:B------:R-:W-:Y:S01]  /*6db10*/  IMAD.WIDE R54, R53, 0x2, R2 ;  /* 0x0000000235367825 */ /* 0x000fe200078e0202 */
[----:B------:R-:W-:Y:S02]  /*6db20*/  @P6 STG.E.U16 desc[UR6][R56.64], R59 ;  /* 0x0000003b38006986 */ /* 0x000fe4000c101506 */
[----:B------:R-:W-:Y:S01]  /*6db30*/  ISETP.GE.AND P0, PT, R50, UR4, PT ;  /* 0x0000000432007c0c */ /* 0x000fe2000bf06270 */
[----:B------:R-:W-:Y:S01]  /*6db40*/  ULDC UR4, c[0x0][0x22c] ;  /* 0x00008b0000047ab9 */ /* 0x000fe20000000800 */
[----:B------:R-:W-:Y:S01]  /*6db50*/  PRMT R52, R5, 0x7632, R52 ;  /* 0x0000763205347816 */ /* 0x000fe20000000034 */
[----:B------:R-:W4:Y:S01]  /*6db60*/  LDL.LU R6, [R1+0x68] ;  /* 0x0000680001067983 */ /* 0x000f220000300800 */
[----:B------:R-:W-:Y:S01]  /*6db70*/  ISETP.GE.AND P6, PT, R58, UR4, PT ;  /* 0x000000043a007c0c */ /* 0x000fe2000bfc6270 */
[----:B------:R-:W-:-:S02]  /*6db80*/  ULDC UR4, c[0x0][0x228] ;  /* 0x00008a0000047ab9 */ /* 0x000fc40000000800 */
[----:B------:R0:W-:Y:S01]  /*6db90*/  @P4 STG.E.U16 desc[UR6][R54.64], R5 ;  /* 0x0000000536004986 */ /* 0x0001e2000c101506 */
[----:B------:R-:W-:Y:S01]  /*6dba0*/  ISETP.LT.AND P4, PT, R61, UR4, !P5 ;  /* 0x000000043d007c0c */ /* 0x000fe2000ef81270 */
[----:B------:R-:W-:Y:S01]  /*6dbb0*/  IMAD.WIDE R50, R53, 0x2, R48 ;  /* 0x0000000235327825 */ /* 0x000fe200078e0230 */
[C---:B------:R-:W-:Y:S01]  /*6dbc0*/  ISETP.LT.AND P5, PT, R60.reuse, UR8, !P5 ;  /* 0x000000083c007c0c */ /* 0x040fe2000efa1270 */
[----:B------:R-:W-:Y:S01]  /*6dbd0*/  ULDC UR8, c[0x0][0x228] ;  /* 0x00008a0000087ab9 */ /* 0x000fe20000000800 */
[----:B------:R-:W-:Y:S02]  /*6dbe0*/  ULDC UR4, c[0x0][0x22c] ;  /* 0x00008b0000047ab9 */ /* 0x000fe40000000800 */
[----:B------:R1:W-:Y:S01]  /*6dbf0*/  @P3 STG.E.U16 desc[UR6][R50.64], R52 ;  /* 0x0000003432003986 */ /* 0x0003e2000c101506 */
[----:B------:R-:W-:Y:S01]  /*6dc00*/  ISETP.LT.AND P3, PT, R61, UR10, !P1 ;  /* 0x0000000a3d007c0c */ /* 0x000fe2000cf61270 */
[----:B------:R-:W-:Y:S01]  /*6dc10*/  ULDC UR10, c[0x0][0x228] ;  /* 0x00008a00000a7ab9 */ /* 0x000fe20000000800 */
[----:B0-----:R-:W-:Y:S01]  /*6dc20*/  VIADD R54, R53, UR24 ;  /* 0x0000001835367c36 */ /* 0x001fe20008000000 */
[----:B------:R-:W-:Y:S01]  /*6dc30*/  ISETP.LT.AND P1, PT, R60, UR8, !P1 ;  /* 0x000000083c007c0c */ /* 0x000fe2000cf21270 */
[----:B------:R-:W-:Y:S01]  /*6dc40*/  VIADD R55, R11, 0x1b ;  /* 0x0000001b0b377836 */ /* 0x000fe20000000000 */
[----:B------:R-:W-:Y:S01]  /*6dc50*/  ULDC UR8, c[0x0][0x228] ;  /* 0x00008a0000087ab9 */ /* 0x000fe20000000800 */
[----:B-1----:R-:W-:Y:S01]  /*6dc60*/  IMAD.WIDE R52, R54, 0x2, R2 ;  /* 0x0000000236347825 */ /* 0x002fe200078e0202 */
[----:B------:R-:W-:-:S03]  /*6dc70*/  PRMT R56, R4, 0x7632, R56 ;  /* 0x0000763204387816 */ /* 0x000fc60000000038 */
[C-C-:B------:R-:W-:Y:S01]  /*6dc80*/  IMAD.WIDE R50, R54.reuse, 0x2, R48.reuse ;  /* 0x0000000236327825 */ /* 0x140fe200078e0230 */
[----:B------:R0:W-:Y:S03]  /*6dc90*/  @P4 STG.E.U16 desc[UR6][R52.64], R4 ;  /* 0x0000000434004986 */ /* 0x0001e6000c101506 */
[----:B------:R-:W-:Y:S01]  /*6dca0*/  VIADD R54, R54, UR24 ;  /* 0x0000001836367c36 */ /* 0x000fe20008000000 */
[----:B------:R1:W-:Y:S01]  /*6dcb0*/  @P5 STG.E.U16 desc[UR6][R50.64], R56 ;  /* 0x0000003832005986 */ /* 0x0003e2000c101506 */
[----:B------:R-:W-:Y:S01]  /*6dcc0*/  ISETP.GE.AND P4, PT, R55, UR4, PT ;  /* 0x0000000437007c0c */ /* 0x000fe2000bf86270 */
[----:B------:R-:W-:Y:S01]  /*6dcd0*/  ULDC UR4, c[0x0][0x228] ;  /* 0x00008a0000047ab9 */ /* 0x000fe20000000800 */
[C---:B0-----:R-:W-:Y:S01]  /*6dce0*/  IMAD.WIDE R52, R54.reuse, 0x2, R48 ;  /* 0x0000000236347825 */ /* 0x041fe200078e0230 */
[----:B------:R-:W4:Y:S03]  /*6dcf0*/  LDL.LU R4, [R1+0x7c] ;  /* 0x00007c0001047983 */ /* 0x000f260000300800 */
[----:B-1----:R-:W-:Y:S01]  /*6dd00*/  IMAD.WIDE R50, R54, 0x2, R2 ;  /* 0x0000000236327825 */ /* 0x002fe200078e0202 */
[----:B------:R-:W-:Y:S01]  /*6dd10*/  ISETP.LT.AND P5, PT, R61, UR4, !P0 ;  /* 0x000000043d007c0c */ /* 0x000fe2000c7a1270 */
[----:B------:R-:W4:Y:S01]  /*6dd20*/  LDL.LU R5, [R1+0x6c] ;  /* 0x00006c0001057983 */ /* 0x000f220000300800 */
[----:B------:R-:W-:Y:S01]  /*6dd30*/  ULDC UR4, c[0x0][0x22c] ;  /* 0x00008b0000047ab9 */ /* 0x000fe20000000800 */
[----:B---3--:R-:W-:-:S02]  /*6dd40*/  PRMT R55, R15, 0x7632, R55 ;  /* 0x000076320f377816 */ /* 0x008fc40000000037 */
[----:B------:R0:W-:Y:S04]  /*6dd50*/  @P3 STG.E.U16 desc[UR6][R50.64], R15 ;  /* 0x0000000f32003986 */ /* 0x0001e8000c101506 */
[----:B------:R1:W-:Y:S04]  /*6dd60*/  @P1 STG.E.U16 desc[UR6][R52.64], R55 ;  /* 0x0000003734001986 */ /* 0x0003e8000c101506 */
[----:B0-----:R-:W3:Y:S01]  /*6dd70*/  LDL.LU R15, [R1+0x2140] ;  /* 0x00214000010f7983 */ /* 0x001ee20000300800 */
[----:B-1----:R-:W-:-:S05]  /*6dd80*/  VIADD R55, R11, 0x1c ;  /* 0x0000001c0b377836 */ /* 0x002fca0000000000 */
[----:B------:R-:W-:Y:S02]  /*6dd90*/  ISETP.GE.AND P1, PT, R55, UR4, PT ;  /* 0x0000000437007c0c */ /* 0x000fe4000bf26270 */
[----:B--2---:R-:W-:Y:S01]  /*6dda0*/  PRMT R56, R8, 0x7632, R56 ;  /* 0x0000763208387816 */ /* 0x004fe20000000038 */
[----:B------:R-:W-:Y:S01]  /*6ddb0*/  VIADD R54, R54, UR24 ;  /* 0x0000001836367c36 */ /* 0x000fe20008000000 */
[----:B------:R-:W2:Y:S01]  /*6ddc0*/  LDL.LU R8, [R1+0x213c] ;  /* 0x00213c0001087983 */ /* 0x000ea20000300800 */
[----:B------:R-:W-:Y:S01]  /*6ddd0*/  ISETP.LT.AND P0, PT, R60, UR8, !P0 ;  /* 0x000000083c007c0c */ /* 0x000fe2000c701270 */
[----:B------:R-:W-:Y:S01]  /*6dde0*/  ULDC UR8, c[0x0][0x228] ;  /* 0x00008a0000087ab9 */ /* 0x000fe20000000800 */
[----:B------:R-:W-:Y:S01]  /*6ddf0*/  ULDC UR4, c[0x0][0x228] ;  /* 0x00008a0000047ab9 */ /* 0x000fe20000000800 */
[----:B------:R-:W3:Y:S01]  /*6de00*/  LDL.LU R55, [R1+0x60] ;  /* 0x0000600001377983 */ /* 0x000ee20000300800 */
[----:B------:R-:W-:Y:S01]  /*6de10*/  IMAD.WIDE R50, R54, 0x2, R2 ;  /* 0x0000000236327825 */ /* 0x000fe200078e0202 */
[----:B------:R-:W-:Y:S01]  /*6de20*/  ISETP.LT.AND P3, PT, R61, UR8, !P6 ;  /* 0x000000083d007c0c */ /* 0x000fe2000f761270 */
[----:B------:R-:W-:-:S02]  /*6de30*/  ULDC UR8, c[0x0][0x228] ;  /* 0x00008a0000087ab9 */ /* 0x000fc40000000800 */
[----:B------:R-:W-:Y:S01]  /*6de40*/  IMAD.WIDE R52, R54, 0x2, R48 ;  /* 0x0000000236347825 */ /* 0x000fe200078e0230 */
[----:B------:R-:W-:Y:S01]  /*6de50*/  ISETP.LT.AND P6, PT, R60, UR4, !P6 ;  /* 0x000000043c007c0c */ /* 0x000fe2000f7c1270 */
[----:B------:R-:W-:Y:S01]  /*6de60*/  ULDC UR4, c[0x0][0x22c] ;  /* 0x00008b0000047ab9 */ /* 0x000fe20000000800 */
[----:B----4-:R-:W-:Y:S02]  /*6de70*/  PRMT R57, R10, 0x7632, R57 ;  /* 0x000076320a397816 */ /* 0x010fe40000000039 */
[----:B------:R-:W-:Y:S02]  /*6de80*/  PRMT R58, R7, 0x7632, R58 ;  /* 0x00007632073a7816 */ /* 0x000fe4000000003a */
[----:B------:R-:W-:Y:S01]  /*6de90*/  PRMT R59, R6, 0x7632, R59 ;  /* 0x00007632063b7816 */ /* 0x000fe2000000003b */
[----:B---3--:R0:W-:Y:S04]  /*6dea0*/  @P5 STG.E.U16 desc[UR6][R50.64], R55 ;  /* 0x0000003732005986 */ /* 0x0081e8000c101506 */
[----:B------:R1:W-:Y:S01]  /*6deb0*/  @P0 STG.E.U16 desc[UR6][R52.64], R56 ;  /* 0x0000003834000986 */ /* 0x0003e2000c101506 */
[----:B------:R-:W-:Y:S01]  /*6dec0*/  ISETP.LT.AND P0, PT, R61, UR8, !P4 ;  /* 0x000000083d007c0c */ /* 0x000fe2000e701270 */
[----:B------:R-:W-:Y:S01]  /*6ded0*/  ULDC UR8, c[0x0][0x228] ;  /* 0x00008a0000087ab9 */ /* 0x000fe20000000800 */
[----:B0-----:R-:W-:Y:S01]  /*6dee0*/  VIADD R50, R54, UR24 ;  /* 0x0000001836327c36 */ /* 0x001fe20008000000 */
[----:B------:R-:W-:-:S03]  /*6def0*/  IADD3 R51, R11, 0x1d, RZ ;  /* 0x0000001d0b337810 */ /* 0x000fc60007ffe0ff */
[C---:B-1----:R-:W-:Y:S01]  /*6df00*/  IMAD.WIDE R52, R50.reuse, 0x2, R2 ;  /* 0x0000000232347825 */ /* 0x042fe200078e0202 */
[----:B------:R-:W-:Y:S01]  /*6df10*/  ISETP.GE.AND P5, PT, R51, UR4, PT ;  /* 0x0000000433007c0c */ /* 0x000fe2000bfa6270 */
[----:B------:R-:W-:Y:S02]  /*6df20*/  ULDC UR4, c[0x0][0x22c] ;  /* 0x00008b0000047ab9 */ /* 0x000fe40000000800 */
[----:B------:R-:W-:Y:S01]  /*6df30*/  VIADD R56, R11, 0x1e ;  /* 0x0000001e0b387836 */ /* 0x000fe20000000000 */
[----:B------:R0:W-:Y:S01]  /*6df40*/  @P3 STG.E.U16 desc[UR6][R52.64], R10 ;  /* 0x0000000a34003986 */ /* 0x0001e2000c101506 */
[----:B------:R-:W-:-:S03]  /*6df50*/  VIADD R51, R50, UR24 ;  /* 0x0000001832337c36 */ /* 0x000fc60008000000 */
[----:B------:R-:W-:Y:S01]  /*6df60*/  ISETP.GE.AND P3, PT, R56, UR4, PT ;  /* 0x0000000438007c0c */ /* 0x000fe2000bf66270 */
[----:B------:R-:W-:Y:S01]  /*6df70*/  ULDC UR4, c[0x0][0x228] ;  /* 0x00008a0000047ab9 */ /* 0x000fe20000000800 */
[----:B------:R-:W-:Y:S01]  /*6df80*/  IMAD.WIDE R54, R51, 0x2, R2 ;  /* 0x0000000233367825 */ /* 0x000fe200078e0202 */
[----:B------:R-:W-:Y:S01]  /*6df90*/  ISETP.LT.AND P4, PT, R60, UR4, !P4 ;  /* 0x000000043c007c0c */ /* 0x000fe2000e781270 */
[----:B------:R-:W-:Y:S02]  /*6dfa0*/  ULDC UR4, c[0x0][0x22c] ;  /* 0x00008b0000047ab9 */ /* 0x000fe40000000800 */
[----:B0-----:R-:W-:-:S05]  /*6dfb0*/  IMAD.WIDE R52, R50, 0x2, R48 ;  /* 0x0000000232347825 */ /* 0x001fca00078e0230 */
[----:B------:R0:W-:Y:S01]  /*6dfc0*/  @P6 STG.E.U16 desc[UR6][R52.64], R57 ;  /* 0x0000003934006986 */ /* 0x0001e2000c101506 */
[----:B------:R-:W-:-:S03]  /*6dfd0*/  VIADD R50, R11, 0x1f ;  /* 0x0000001f0b327836 */ /* 0x000fc60000000000 */
[----:B------:R1:W-:Y:S01]  /*6dfe0*/  @P0 STG.E.U16 desc[UR6][R54.64], R9 ;  /* 0x0000000936000986 */ /* 0x0003e2000c101506 */
[----:B------:R-:W-:Y:S01]  /*6dff0*/  ISETP.LT.AND P0, PT, R61, UR8, !P1 ;  /* 0x000000083d007c0c */ /* 0x000fe2000cf01270 */
[----:B------:R-:W-:Y:S01]  /*6e000*/  ULDC UR8, c[0x0][0x228] ;  /* 0x00008a0000087ab9 */ /* 0x000fe20000000800 */
[----:B------:R-:W-:Y:S01]  /*6e010*/  ISETP.LT.AND P1, PT, R60, UR10, !P1 ;  /* 0x0000000a3c007c0c */ /* 0x000fe2000cf21270 */
[----:B------:R-:W-:Y:S01]  /*6e020*/  ULDC UR10, c[0x0][0x228] ;  /* 0x00008a00000a7ab9 */ /* 0x000fe20000000800 */
[----:B0-----:R-:W-:Y:S01]  /*6e030*/  PRMT R53, R9, 0x7632, R53 ;  /* 0x0000763209357816 */ /* 0x001fe20000000035 */
[C---:B------:R-:W-:Y:S02]  /*6e040*/  VIADD R52, R51.reuse, UR24 ;  /* 0x0000001833347c36 */ /* 0x040fe40008000000 */
[----:B-1----:R-:W-:Y:S01]  /*6e050*/  IMAD.WIDE R54, R51, 0x2, R48 ;  /* 0x0000000233367825 */ /* 0x002fe200078e0230 */
[----:B------:R-:W-:Y:S01]  /*6e060*/  ISETP.LT.AND P6, PT, R61, UR12, !P5 ;  /* 0x0000000c3d007c0c */ /* 0x000fe2000efc1270 */
[----:B------:R-:W-:-:S03]  /*6e070*/  ULDC UR12, c[0x0][0x228] ;  /* 0x00008a00000c7ab9 */ /* 0x000fc60000000800 */
[----:B------:R0:W-:Y:S01]  /*6e080*/  @P4 STG.E.U16 desc[UR6][R54.64], R53 ;  /* 0x0000003536004986 */ /* 0x0001e2000c101506 */
[----:B------:R-:W-:Y:S01]  /*6e090*/  ISETP.GE.AND P4, PT, R50, UR4, PT ;  /* 0x0000000432007c0c */ /* 0x000fe2000bf86270 */
[----:B------:R-:W-:Y:S01]  /*6e0a0*/  IMAD.WIDE R50, R52, 0x2, R2 ;  /* 0x0000000234327825 */ /* 0x000fe200078e0202 */
[----:B------:R-:W-:-:S03]  /*6e0b0*/  ULDC UR4, c[0x0][0x22c] ;  /* 0x00008b0000047ab9 */ /* 0x000fc60000000800 */
[----:B------:R-:W-:Y:S02]  /*6e0c0*/  VIADD R57, R11, 0x20 ;  /* 0x000000200b397836 */ /* 0x000fe40000000000 */
[C---:B------:R-:W-:Y:S01]  /*6e0d0*/  VIADD R56, R52.reuse, UR24 ;  /* 0x0000001834387c36 */ /* 0x040fe20008000000 */
[----:B------:R1:W-:Y:S02]  /*6e0e0*/  @P0 STG.E.U16 desc[UR6][R50.64], R7 ;  /* 0x0000000732000986 */ /* 0x0003e4000c101506 */
[----:B------:R-:W-:Y:S01]  /*6e0f0*/  ISETP.GE.AND P0, PT, R57, UR4, PT ;  /* 0x0000000439007c0c */ /* 0x000fe2000bf06270 */
[----:B0-----:R-:W-:Y:S01]  /*6e100*/  IMAD.WIDE R52, R52, 0x2, R48 ;  /* 0x0000000234347825 */ /* 0x001fe200078e0230 */
[----:B------:R-:W-:-:S03]  /*6e110*/  ULDC UR4, c[0x0][0x228] ;  /* 0x00008a0000047ab9 */ /* 0x000fc60000000800 */
[----:B------:R-:W-:Y:S01]  /*6e120*/  IMAD.WIDE R54, R56, 0x2, R2 ;  /* 0x0000000238367825 */ /* 0x000fe200078e0202 */
[----:B------:R-:W-:Y:S01]  /*6e130*/  ISETP.LT.AND P5, PT, R60, UR4, !P5 ;  /* 0x000000043c007c0c */ /* 0x000fe2000efa1270 */
[----:B------:R0:W-:Y:S01]  /*6e140*/  @P1 STG.E.U16 desc[UR6][R52.64], R58 ;  /* 0x0000003a34001986 */ /* 0x0001e2000c101506 */
[----:B------:R-:W-:Y:S01]  /*6e150*/  ULDC UR4, c[0x0][0x22c] ;  /* 0x00008b0000047ab9 */ /* 0x000fe20000000800 */
[----:B-1----:R-:W-:Y:S02]  /*6e160*/  VIADD R50, R11, 0x21 ;  /* 0x000000210b327836 */ /* 0x002fe40000000000 */
[----:B------:R1:W-:Y:S01]  /*6e170*/  @P6 STG.E.U16 desc[UR6][R54.64], R6 ;  /* 0x0000000636006986 */ /* 0x0003e2000c101506 */
[----:B------:R-:W-:Y:S01]  /*6e180*/  ISETP.LT.AND P6, PT, R61, UR8, !P3 ;  /* 0x000000083d007c0c */ /* 0x000fe2000dfc1270 */
[----:B------:R-:W-:Y:S01]  /*6e190*/  VIADD R57, R56, UR24 ;  /* 0x0000001838397c36 */ /* 0x000fe20008000000 */
[----:B------:R-:W-:Y:S01]  /*6e1a0*/  ISETP.GE.AND P1, PT, R50, UR4, PT ;  /* 0x0000000432007c0c */ /* 0x000fe2000bf26270 */
[----:B------:R-:W-:Y:S01]  /*6e1b0*/  IMAD.WIDE R50, R56, 0x2, R48 ;  /* 0x0000000238327825 */ /* 0x000fe200078e0230 */
[----:B------:R-:W-:-:S03]  /*6e1c0*/  ULDC UR4, c[0x0][0x22c] ;  /* 0x00008b0000047ab9 */ /* 0x000fc60000000800 */
[----:B0-----:R-:W-:Y:S01]  /*6e1d0*/  VIADD R58, R11, 0x22 ;  /* 0x000000220b3a7836 */ /* 0x001fe20000000000 */
[----:B------:R-:W-:Y:S01]  /*6e1e0*/  ULDC UR8, c[0x0][0x228] ;  /* 0x00008a0000087ab9 */ /* 0x000fe20000000800 */
[----:B------:R-:W-:Y:S01]  /*6e1f0*/  IMAD.WIDE R52, R57, 0x2, R2 ;  /* 0x0000000239347825 */ /* 0x000fe200078e0202 */
[----:B------:R-:W-:Y:S01]  /*6e200*/  ISETP.LT.AND P3, PT, R60, UR10, !P3 ;  /* 0x0000000a3c007c0c */ /* 0x000fe2000df61270 */
[----:B------:R0:W-:Y:S01]  /*6e210*/  @P5 STG.E.U16 desc[UR6][R50.64], R59 ;  /* 0x0000003b32005986 */ /* 0x0001e2000c101506 */
[----:B------:R-:W-:Y:S01]  /*6e220*/  ISETP.GE.AND P5, PT, R58, UR4, PT ;  /* 0x000000043a007c0c */ /* 0x000fe2000bfa6270 */
[----:B------:R-:W-:Y:S01]  /*6e230*/  ULDC UR4, c[0x0][0x228] ;  /* 0x00008a0000047ab9 */ /* 0x000fe20000000800 */
[----:B------:R-:W-:Y:S01]  /*6e240*/  PRMT R56, R4, 0x7632, R56 ;  /* 0x0000763204387816 */ /* 0x000fe20000000038 */
[----:B------:R3:W-:Y:S01]  /*6e250*/  @P6 STG.E.U16 desc[UR6][R52.64], R4 ;  /* 0x0000000434006986 */ /* 0x0007e2000c101506 */
[----:B------:R-:W-:Y:S01]  /*6e260*/  ISETP.LT.AND P6, PT, R61, UR4, !P4 ;  /* 0x000000043d007c0c */ /* 0x000fe2000e7c1270 */
[C---:B-1----:R-:W-:Y:S01]  /*6e270*/  IMAD.WIDE R54, R57.reuse, 0x2, R48 ;  /* 0x0000000239367825 */ /* 0x042fe200078e0230 */
[----:B------:R-:W-:Y:S01]  /*6e280*/  ISETP.LT.AND P4, PT, R60, UR8, !P4 ;  /* 0x000000083c007c0c */ /* 0x000fe2000e781270 */
[----:B------:R-:W-:Y:S01]  /*6e290*/  ULDC UR10, c[0x0][0x228] ;  /* 0x00008a00000a7ab9 */ /* 0x000fe20000000800 */
[----:B------:R-:W-:Y:S01]  /*6e2a0*/  ULDC UR8, c[0x0][0x228] ;  /* 0x00008a0000087ab9 */ /* 0x000fe20000000800 */
[----:B------:R-:W-:Y:S01]  /*6e2b0*/  ULDC UR4, c[0x0][0x22c] ;  /* 0x00008b0000047ab9 */ /* 0x000fe20000000800 */
[----:B0-----:R-:W-:Y:S01]  /*6e2c0*/  VIADD R50, R57, UR24 ;  /* 0x0000001839327c36 */ /* 0x001fe20008000000 */
[----:B------:R0:W-:Y:S03]  /*6e2d0*/  @P3 STG.E.U16 desc[UR6][R54.64], R56 ;  /* 0x0000003836003986 */ /* 0x0001e6000c101506 */
[C---:B---3--:R-:W-:Y:S01]  /*6e2e0*/  IMAD.WIDE R52, R50.reuse, 0x2, R2 ;  /* 0x0000000232347825 */ /* 0x048fe200078e0202 */
[----:B------:R-:W3:Y:S04]  /*6e2f0*/  LDL.LU R4, [R1+0x40] ;  /* 0x0000400001047983 */ /* 0x000ee80000300800 */
[----:B------:R-:W4:Y:S01]  /*6e300*/  LDL.LU R57, [R1+0x54] ;  /* 0x0000540001397983 */ /* 0x000f220000300800 */
[----:B0-----:R-:W-:Y:S01]  /*6e310*/  IMAD.WIDE R54, R50, 0x2, R48 ;  /* 0x0000000232367825 */ /* 0x001fe200078e0230 */
[----:B------:R-:W-:-:S02]  /*6e320*/  PRMT R56, R5, 0x7632, R56 ;  /* 0x0000763205387816 */ /* 0x000fc40000000038 */
[----:B------:R-:W2:Y:S04]  /*6e330*/  LDL.LU R10, [R1+0x44] ;  /* 0x00004400010a7983 */ /* 0x000ea80000300800 */
[----:B------:R-:W4:Y:S04]  /*6e340*/  LDL.LU R9, [R1+0x58] ;  /* 0x0000580001097983 */ /* 0x000f280000300800 */
[----:B------:R0:W-:Y:S04]  /*6e350*/  @P6 STG.E.U16 desc[UR6][R52.64], R5 ;  /* 0x0000000534006986 */ /* 0x0001e8000c101506 */
[----:B------:R-:W2:Y:S04]  /*6e360*/  LDL.LU R7, [R1+0x48] ;  /* 0x0000480001077983 */ /* 0x000ea80000300800 */
[----:B------:R1:W-:Y:S04]  /*6e370*/  @P4 STG.E.U16 desc[UR6][R54.64], R56 ;  /* 0x0000003836004986 */ /* 0x0003e8000c101506 */
[----:B0-----:R-:W2:Y:S04]  /*6e380*/  LDL.LU R5, [R1+0x5c] ;  /* 0x00005c0001057983 */ /* 0x001ea80000300800 */
[----:B------:R-:W2:Y:S04]  /*6e390*/  LDL.LU R6, [R1+0x4c] ;  /* 0x00004c0001067983 */ /* 0x000ea80000300800 */
[----:B-1----:R-:W3:Y:S01]  /*6e3a0*/  LDL.LU R56, [R1+0x50] ;  /* 0x0000500001387983 */ /* 0x002ee20000300800 */
[----:B------:R-:W-:Y:S01]  /*6e3b0*/  ISETP.LT.AND P3, PT, R61, UR10, !P0 ;  /* 0x0000000a3d007c0c */ /* 0x000fe2000c761270 */
[----:B------:R-:W-:Y:S01]  /*6e3c0*/  VIADD R51, R11, 0x23 ;  /* 0x000000230b337836 */ /* 0x000fe20000000000 */
[----:B------:R-:W-:Y:S01]  /*6e3d0*/  ISETP.LT.AND P0, PT, R60, UR8, !P0 ;  /* 0x000000083c007c0c */ /* 0x000fe2000c701270 */
[----:B------:R-:W-:Y:S01]  /*6e3e0*/  VIADD R50, R50, UR24 ;  /* 0x0000001832327c36 */ /* 0x000fe20008000000 */
[----:B------:R-:W-:Y:S01]  /*6e3f0*/  ULDC UR8, c[0x0][0x228] ;  /* 0x00008a0000087ab9 */ /* 0x000fe20000000800 */
[----:B------:R-:W-:Y:S01]  /*6e400*/  ULDC UR10, c[0x0][0x228] ;  /* 0x00008a00000a7ab9 */ /* 0x000fe20000000800 */
[----:B------:R-:W-:Y:S01]  /*6e410*/  ISETP.GE.AND P6, PT, R51, UR4, PT ;  /* 0x0000000433007c0c */ /* 0x000fe2000bfc6270 */
[----:B------:R-:W-:Y:S01]  /*6e420*/  ULDC UR4, c[0x0][0x228] ;  /* 0x00008a0000047ab9 */ /* 0x000fe20000000800 */
[----:B------:R-:W-:Y:S01]  /*6e430*/  IMAD.WIDE R52, R50, 0x2, R2 ;  /* 0x0000000232347825 */ /* 0x000fe200078e0202 */
[----:B------:R-:W-:Y:S01]  /*6e440*/  ISETP.LT.AND P4, PT, R61, UR4, !P1 ;  /* 0x000000043d007c0c */ /* 0x000fe2000cf81270 */
[----:B------:R-:W-:-:S02]  /*6e450*/  ULDC UR4, c[0x0][0x22c] ;  /* 0x00008b0000047ab9 */ /* 0x000fc40000000800 */
[----:B------:R-:W-:Y:S01]  /*6e460*/  IMAD.WIDE R54, R50, 0x2, R48 ;  /* 0x0000000232367825 */ /* 0x000fe200078e0230 */
[----:B------:R-:W-:Y:S01]  /*6e470*/  ISETP.LT.AND P1, PT, R60, UR8, !P1 ;  /* 0x000000083c007c0c */ /* 0x000fe2000cf21270 */
[----:B------:R-:W-:Y:S01]  /*6e480*/  ULDC UR8, c[0x0][0x228] ;  /* 0x00008a0000087ab9 */ /* 0x000fe20000000800 */
[----:B---3--:R-:W-:Y:S01]  /*6e490*/  PRMT R51, R56, 0x7632, R51 ;  /* 0x0000763238337816 */ /* 0x008fe20000000033 */
[----:B------:R0:W-:Y:S01]  /*6e4a0*/  @P3 STG.E.U16 desc[UR6][R52.64], R56 ;  /* 0x0000003834003986 */ /* 0x0001e2000c101506 */
[----:B------:R-:W-:Y:S01]  /*6e4b0*/  ISETP.LT.AND P3, PT, R61, UR8, !P5 ;  /* 0x000000083d007c0c */ /* 0x000fe2000ef61270 */
[----:B------:R-:W-:Y:S02]  /*6e4c0*/  ULDC UR8, c[0x0][0x228] ;  /* 0x00008a0000087ab9 */ /* 0x000fe40000000800 */
[----:B------:R1:W-:Y:S01]  /*6e4d0*/  @P0 STG.E.U16 desc[UR6][R54.64], R51 ;  /* 0x0000003336000986 */ /* 0x0003e2000c101506 */
[----:B0-----:R-:W-:-:S04]  /*6e4e0*/  VIADD R56, R50, UR24 ;  /* 0x0000001832387c36 */ /* 0x001fc80008000000 */
[----:B-1----:R-:W-:Y:S01]  /*6e4f0*/  IMAD.WIDE R50, R56, 0x2, R2 ;  /* 0x0000000238327825 */ /* 0x002fe200078e0202 */
[----:B------:R-:W-:-:S03]  /*6e500*/  PRMT R55, R4, 0x7632, R55 ;  /* 0x0000763204377816 */ /* 0x000fc60000000037 */
[----:B------:R-:W-:Y:S01]  /*6e510*/  VIADD R54, R11, 0x24 ;  /* 0x000000240b367836 */ /* 0x000fe20000000000 */
[----:B------:R0:W-:Y:S01]  /*6e520*/  @P4 STG.E.U16 desc[UR6][R50.64], R4 ;  /* 0x0000000432004986 */ /* 0x0001e2000c101506 */
[----:B------:R-:W-:-:S03]  /*6e530*/  IMAD.WIDE R52, R56, 0x2, R48 ;  /* 0x0000000238347825 */ /* 0x000fc600078e0230 */
[----:B------:R-:W-:Y:S01]  /*6e540*/  ISETP.GE.AND P0, PT, R54, UR4, PT ;  /* 0x0000000436007c0c */ /* 0x000fe2000bf06270 */
[----:B------:R-:W-:Y:S01]  /*6e550*/  ULDC UR4, c[0x0][0x228] ;  /* 0x00008a0000047ab9 */ /* 0x000fe20000000800 */
[----:B------:R1:W-:Y:S01]  /*6e560*/  @P1 STG.E.U16 desc[UR6][R52.64], R55 ;  /* 0x0000003734001986 */ /* 0x0003e2000c101506 */
[----:B------:R-:W-:Y:S01]  /*6e570*/  ISETP.LT.AND P5, PT, R60, UR4, !P5 ;  /* 0x000000043c007c0c */ /* 0x000fe2000efa1270 */
[----:B------:R-:W-:Y:S01]  /*6e580*/  ULDC UR4, c[0x0][0x22c] ;  /* 0x00008b0000047ab9 */ /* 0x000fe20000000800 */
[----:B0-----:R-:W-:Y:S01]  /*6e590*/  VIADD R50, R56, UR24 ;  /* 0x0000001838327c36 */ /* 0x001fe20008000000 */
[----:B----4-:R-:W-:Y:S01]  /*6e5a0*/  PRMT R58, R9, 0x7632, R58 ;  /* 0x00007632093a7816 */ /* 0x010fe2000000003a */
[----:B------:R-:W-:Y:S01]  /*6e5b0*/  VIADD R51, R11, 0x25 ;  /* 0x000000250b337836 */ /* 0x000fe20000000000 */
[----:B------:R-:W-:Y:S01]  /*6e5c0*/  ISETP.LT.AND P1, PT, R61, UR8, !P6 ;  /* 0x000000083d007c0c */ /* 0x000fe2000f721270 */
[----:B------:R-:W3:Y:S01]  /*6e5d0*/  LDL.LU R4, [R1+0x2138] ;  /* 0x0021380001047983 */ /* 0x000ee20000300800 */
[----:B-1----:R-:W-:-:S02]  /*6e5e0*/  VIADD R55, R11, 0x26 ;  /* 0x000000260b377836 */ /* 0x002fc40000000000 */
[C---:B------:R-:W-:Y:S01]  /*6e5f0*/  IMAD.WIDE R52, R50.reuse, 0x2, R2 ;  /* 0x0000000232347825 */ /* 0x040fe200078e0202 */
[----:B------:R-:W-:Y:S01]  /*6e600*/  ISETP.GE.AND P4, PT, R51, UR4, PT ;  /* 0x0000000433007c0c */ /* 0x000fe2000bf86270 */
[----:B------:R-:W-:Y:S01]  /*6e610*/  ULDC UR4, c[0x0][0x22c] ;  /* 0x00008b0000047ab9 */ /* 0x000fe20000000800 */
[----:B------:R-:W-:Y:S01]  /*6e620*/  PRMT R56, R57, 0x7632, R56 ;  /* 0x0000763239387816 */ /* 0x000fe20000000038 */
[C---:B------:R-:W-:Y:S01]  /*6e630*/  VIADD R54, R50.reuse, UR24 ;  /* 0x0000001832367c36 */ /* 0x040fe20008000000 */
[----:B------:R0:W-:Y:S01]  /*6e640*/  @P3 STG.E.U16 desc[UR6][R52.64], R57 ;  /* 0x0000003934003986 */ /* 0x0001e2000c101506 */
[----:B------:R-:W-:Y:S01]  /*6e650*/  ISETP.GE.AND P3, PT, R55, UR4, PT ;  /* 0x0000000437007c0c */ /* 0x000fe2000bf66270 */
[----:B------:R-:W-:Y:S01]  /*6e660*/  ULDC UR4, c[0x0][0x228] ;  /* 0x00008a0000047ab9 */ /* 0x000fe20000000800 */
[----:B------:R-:W-:Y:S01]  /*6e670*/  IMAD.WIDE R50, R50, 0x2, R48 ;  /* 0x0000000232327825 */ /* 0x000fe200078e0230 */
[----:B------:R-:W-:Y:S01]  /*6e680*/  ISETP.LT.AND P6, PT, R60, UR4, !P6 ;  /* 0x000000043c007c0c */ /* 0x000fe2000f7c1270 */
[----:B------:R-:W-:-:S02]  /*6e690*/  ULDC UR8, c[0x0][0x228] ;  /* 0x00008a0000087ab9 */ /* 0x000fc40000000800 */
[----:B0-----:R-:W-:Y:S01]  /*6e6a0*/  IMAD.WIDE R52, R54, 0x2, R2 ;  /* 0x0000000236347825 */ /* 0x001fe200078e0202 */
[----:B------:R0:W-:Y:S01]  /*6e6b0*/  @P5 STG.E.U16 desc[UR6][R50.64], R56 ;  /* 0x0000003832005986 */ /* 0x0001e2000c101506 */
[----:B--2---:R-:W-:Y:S01]  /*6e6c0*/  PRMT R55, R10, 0x7632, R55 ;  /* 0x000076320a377816 */ /* 0x004fe20000000037 */
[----:B------:R-:W-:Y:S02]  /*6e6d0*/  ULDC UR4, c[0x0][0x22c] ;  /* 0x00008b0000047ab9 */ /* 0x000fe40000000800 */
[----:B------:R1:W-:Y:S01]  /*6e6e0*/  @P1 STG.E.U16 desc[UR6][R52.64], R10 ;  /* 0x0000000a34001986 */ /* 0x0003e2000c101506 */
[----:B------:R-:W-:Y:S01]  /*6e6f0*/  ISETP.LT.AND P1, PT, R61, UR8, !P0 ;  /* 0x000000083d007c0c */ /* 0x000fe2000c721270 */
[----:B------:R-:W-:Y:S01]  /*6e700*/  VIADD R57, R11, 0x28 ;  /* 0x000000280b397836 */ /* 0x000fe20000000000 */
[----:B------:R-:W-:Y:S01]  /*6e710*/  ISETP.LT.AND P0, PT, R60, UR10, !P0 ;  /* 0x0000000a3c007c0c */ /* 0x000fe2000c701270 */
[----:B------:R-:W-:Y:S01]  /*6e720*/  ULDC UR8, c[0x0][0x228] ;  /* 0x00008a0000087ab9 */ /* 0x000fe20000000800 */
[C---:B0-----:R-:W-:Y:S01]  /*6e730*/  IMAD.WIDE R50, R54.reuse, 0x2, R48 ;  /* 0x0000000236327825 */ /* 0x041fe200078e0230 */
[----:B------:R-:W-:Y:S01]  /*6e740*/  ISETP.LT.AND P5, PT, R61, UR12, !P4 ;  /* 0x0000000c3d007c0c */ /* 0x000fe2000e7a1270 */
[----:B------:R-:W-:Y:S01]  /*6e750*/  ULDC UR10, c[0x0][0x228] ;  /* 0x00008a00000a7ab9 */ /* 0x000fe20000000800 */
[----:B------:R-:W-:Y:S01]  /*6e760*/  PRMT R59, R7, 0x7632, R59 ;  /* 0x00007632073b7816 */ /* 0x000fe2000000003b */
[----:B-1----:R-:W-:Y:S01]  /*6e770*/  VIADD R53, R11, 0x27 ;  /* 0x000000270b357836 */ /* 0x002fe20000000000 */
[----:B------:R-:W-:Y:S01]  /*6e780*/  IADD3 R52, R54, UR24, RZ ;  /* 0x0000001836347c10 */ /* 0x000fe2000fffe0ff */
[----:B------:R0:W-:Y:S01]  /*6e790*/  @P6 STG.E.U16 desc[UR6][R50.64], R55 ;  /* 0x0000003732006986 */ /* 0x0001e2000c101506 */
[----:B------:R-:W-:-:S02]  /*6e7a0*/  ULDC UR12, c[0x0][0x228] ;  /* 0x00008a00000c7ab9 */ /* 0x000fc40000000800 */
[----:B------:R-:W-:Y:S01]  /*6e7b0*/  ISETP.GE.AND P6, PT, R53, UR4, PT ;  /* 0x0000000435007c0c */ /* 0x000fe2000bfc6270 */
[C---:B------:R-:W-:Y:S01]  /*6e7c0*/  VIADD R56, R52.reuse, UR24 ;  /* 0x0000001834387c36 */ /* 0x040fe20008000000 */
[----:B------:R-:W-:Y:S01]  /*6e7d0*/  ULDC UR4, c[0x0][0x22c] ;  /* 0x00008b0000047ab9 */ /* 0x000fe20000000800 */
[----:B0-----:R-:W-:-:S04]  /*6e7e0*/  IMAD.WIDE R50, R52, 0x2, R2 ;  /* 0x0000000234327825 */ /* 0x001fc800078e0202 */
[----:B------:R-:W-:Y:S01]  /*6e7f0*/  IMAD.WIDE R52, R52, 0x2, R48 ;  /* 0x0000000234347825 */ /* 0x000fe200078e0230 */
[----:B------:R0:W-:Y:S01]  /*6e800*/  @P1 STG.E.U16 desc[UR6][R50.64], R9 ;  /* 0x0000000932001986 */ /* 0x0001e2000c101506 */
[----:B------:R-:W-:Y:S01]  /*6e810*/  ISETP.GE.AND P1, PT, R57, UR4, PT ;  /* 0x0000000439007c0c */ /* 0x000fe2000bf26270 */
[----:B------:R-:W-:Y:S01]  /*6e820*/  ULDC UR4, c[0x0][0x228] ;  /* 0x00008a0000047ab9 */ /* 0x000fe20000000800 */
[----:B------:R-:W-:Y:S01]  /*6e830*/  IMAD.WIDE R54, R56, 0x2, R2 ;  /* 0x0000000238367825 */ /* 0x000fe200078e0202 */
[----:B------:R-:W-:Y:S01]  /*6e840*/  ISETP.LT.AND P4, PT, R60, UR4, !P4 ;  /* 0x000000043c007c0c */ /* 0x000fe2000e781270 */
[----:B------:R1:W-:Y:S01]  /*6e850*/  @P0 STG.E.U16 desc[UR6][R52.64], R58 ;  /* 0x0000003a34000986 */ /* 0x0003e2000c101506 */
[----:B------:R-:W-:-:S03]  /*6e860*/  ULDC UR4, c[0x0][0x22c] ;  /* 0x00008b0000047ab9 */ /* 0x000fc60000000800 */
[----:B------:R2:W-:Y:S01]  /*6e870*/  @P5 STG.E.U16 desc[UR6][R54.64], R7 ;  /* 0x0000000736005986 */ /* 0x0005e2000c101506 */
[----:B------:R-:W-:Y:S01]  /*6e880*/  ISETP.LT.AND P5, PT, R61, UR8, !P3 ;  /* 0x000000083d007c0c */ /* 0x000fe2000dfa1270 */
[----:B0-----:R-:W-:Y:S01]  /*6e890*/  VIADD R50, R11, 0x29 ;  /* 0x000000290b327836 */ /* 0x001fe20000000000 */
[----:B------:R-:W-:Y:S01]  /*6e8a0*/  ULDC UR8, c[0x0][0x228] ;  /* 0x00008a0000087ab9 */ /* 0x000fe20000000800 */
[----:B------:R-:W-:-:S03]  /*6e8b0*/  VIADD R57, R56, UR24 ;  /* 0x0000001838397c36 */ /* 0x000fc60008000000 */
[----:B------:R-:W-:Y:S01]  /*6e8c0*/  ISETP.GE.AND P0, PT, R50, UR4, PT ;  /* 0x0000000432007c0c */ /* 0x000fe2000bf06270 */
[----:B------:R-:W-:Y:S01]  /*6e8d0*/  IMAD.WIDE R50, R56, 0x2, R48 ;  /* 0x0000000238327825 */ /* 0x000fe200078e0230 */
[----:B------:R-:W-:-:S03]  /*6e8e0*/  ULDC UR4, c[0x0][0x22c] ;  /* 0x00008b0000047ab9 */ /* 0x000fc60000000800 */
[----:B-1----:R-:W-:Y:S02]  /*6e8f0*/  VIADD R58, R11, 0x2a ;  /* 0x0000002a0b3a7836 */ /* 0x002fe40000000000 */
        /* <DEDUP_REMOVED lines=8> */
[C---:B--2---:R-:W-:Y:S01]  /*6e980*/  IMAD.WIDE R54, R57.reuse, 0x2, R48 ;  /* 0x0000000239367825 */ /* 0x044fe200078e0230 */
[----:B------:R-:W-:Y:S01]  /*6e990*/  ISETP.LT.AND P6, PT, R60, UR8, !P6 ;  /* 0x000000083c007c0c */ /* 0x000fe2000f7c1270 */
[----:B------:R-:W-:Y:S01]  /*6e9a0*/  ULDC UR10, c[0x0][0x228] ;  /* 0x00008a00000a7ab9 */ /* 0x000fe20000000800 */
[----:B------:R-:W-:Y:S01]  /*6e9b0*/  ULDC UR8, c[0x0][0x228] ;  /* 0x00008a0000087ab9 */ /* 0x000fe20000000800 */
[----:B------:R-:W-:Y:S01]  /*6e9c0*/  ULDC UR4, c[0x0][0x22c] ;  /* 0x00008b0000047ab9 */ /* 0x000fe20000000800 */
[----:B0-----:R-:W-:Y:S01]  /*6e9d0*/  VIADD R50, R57, UR24 ;  /* 0x0000001839327c36 */ /* 0x001fe20008000000 */
[----:B------:R0:W-:Y:S03]  /*6e9e0*/  @P3 STG.E.U16 desc[UR6][R54.64], R56 ;  /* 0x0000003836003986 */ /* 0x0001e6000c101506 */
[C---:B-1----:R-:W-:Y:S01]  /*6e9f0*/  IMAD.WIDE R52, R50.reuse, 0x2, R2 ;  /* 0x0000000232347825 */ /* 0x042fe200078e0202 */
[----:B------:R-:W2:Y:S04]  /*6ea00*/  LDL.LU R5, [R1+0x20] ;  /* 0x0000200001057983 */ /* 0x000ea80000300800 */
[----:B------:R-:W4:Y:S01]  /*6ea10*/  LDL.LU R10, [R1+0x38] ;  /* 0x00003800010a7983 */ /* 0x000f220000300800 */
[----:B0-----:R-:W-:Y:S01]  /*6ea20*/  IMAD.WIDE R54, R50, 0x2, R48 ;  /* 0x0000000232367825 */ /* 0x001fe200078e0230 */
[----:B------:R-:W-:-:S02]  /*6ea30*/  PRMT R56, R6, 0x7632, R56 ;  /* 0x0000763206387816 */ /* 0x000fc40000000038 */
[----:B------:R0:W-:Y:S04]  /*6ea40*/  @P5 STG.E.U16 desc[UR6][R52.64], R6 ;  /* 0x0000000634005986 */ /* 0x0001e8000c101506 */
[----:B------:R-:W3:Y:S04]  /*6ea50*/  LDL.LU R9, [R1+0x28] ;  /* 0x0000280001097983 */ /* 0x000ee80000300800 */
[----:B------:R1:W-:Y:S04]  /*6ea60*/  @P6 STG.E.U16 desc[UR6][R54.64], R56 ;  /* 0x0000003836006986 */ /* 0x0003e8000c101506 */
[----:B0-----:R-:W3:Y:S04]  /*6ea70*/  LDL.LU R6, [R1+0x3c] ;  /* 0x00003c0001067983 */ /* 0x001ee80000300800 */
[----:B------:R-:W3:Y:S04]  /*6ea80*/  LDL.LU R7, [R1+0x2c] ;  /* 0x00002c0001077983 */ /* 0x000ee80000300800 */
[----:B-1----:R-:W2:Y:S01]  /*6ea90*/  LDL.LU R56, [R1+0x30] ;  /* 0x0000300001387983 */ /* 0x002ea20000300800 */
[----:B------:R-:W-:Y:S01]  /*6eaa0*/  ISETP.LT.AND P3, PT, R61, UR10, !P1 ;  /* 0x0000000a3d007c0c */ /* 0x000fe2000cf61270 */
[----:B------:R-:W-:Y:S01]  /*6eab0*/  VIADD R51, R11, 0x2b ;  /* 0x0000002b0b337836 */ /* 0x000fe20000000000 */
[----:B------:R-:W-:Y:S01]  /*6eac0*/  ISETP.LT.AND P1, PT, R60, UR8, !P1 ;  /* 0x000000083c007c0c */ /* 0x000fe2000cf21270 */
[----:B------:R-:W-:Y:S01]  /*6ead0*/  VIADD R50, R50, UR24 ;  /* 0x0000001832327c36 */ /* 0x000fe20008000000 */
[----:B------:R-:W-:Y:S01]  /*6eae0*/  ULDC UR8, c[0x0][0x228] ;  /* 0x00008a0000087ab9 */ /* 0x000fe20000000800 */
[----:B------:R-:W-:Y:S01]  /*6eaf0*/  ULDC UR10, c[0x0][0x228] ;  /* 0x00008a00000a7ab9 */ /* 0x000fe20000000800 */
[----:B------:R-:W-:Y:S01]  /*6eb00*/  ISETP.GE.AND P5, PT, R51, UR4, PT ;  /* 0x0000000433007c0c */ /* 0x000fe2000bfa6270 */
[----:B------:R-:W-:Y:S01]  /*6eb10*/  IMAD.WIDE R52, R50, 0x2, R2 ;  /* 0x0000000232347825 */ /* 0x000fe200078e0202 */
[----:B------:R-:W-:-:S03]  /*6eb20*/  ULDC UR4, c[0x0][0x228] ;  /* 0x00008a0000047ab9 */ /* 0x000fc60000000800 */
[----:B------:R-:W-:Y:S01]  /*6eb30*/  IMAD.WIDE R54, R50, 0x2, R48 ;  /* 0x0000000232367825 */ /* 0x000fe200078e0230 */
[----:B------:R-:W-:Y:S01]  /*6eb40*/  ISETP.LT.AND P6, PT, R61, UR4, !P0 ;  /* 0x000000043d007c0c */ /* 0x000fe2000c7c1270 */
[----:B------:R-:W-:Y:S01]  /*6eb50*/  ULDC UR4, c[0x0][0x22c] ;  /* 0x00008b0000047ab9 */ /* 0x000fe20000000800 */
[----:B--2---:R-:W-:Y:S01]  /*6eb60*/  PRMT R51, R56, 0x7632, R51 ;  /* 0x0000763238337816 */ /* 0x004fe20000000033 */
[----:B------:R-:W-:Y:S04]  /*6eb70*/  @P3 STG.E.U16 desc[UR6][R52.64], R56 ;  /* 0x0000003834003986 */ /* 0x000fe8000c101506 */
[----:B------:R0:W-:Y:S02]  /*6eb80*/  @P1 STG.E.U16 desc[UR6][R54.64], R51 ;  /* 0x0000003336001986 */ /* 0x0001e4000c101506 */
[----:B0-----:R-:W-:-:S05]  /*6eb90*/  VIADD R54, R11, 0x2c ;  /* 0x0000002c0b367836 */ /* 0x001fca0000000000 */
[----:B------:R-:W-:Y:S01]  /*6eba0*/  ISETP.GE.AND P1, PT, R54, UR4, PT ;  /* 0x0000000436007c0c */ /* 0x000fe2000bf26270 */
[----:B------:R-:W-:Y:S01]  /*6ebb0*/  VIADD R56, R50, UR24 ;  /* 0x0000001832387c36 */ /* 0x000fe20008000000 */
[----:B------:R-:W2:Y:S01]  /*6ebc0*/  LDL.LU R54, [R1+0x34] ;  /* 0x0000340001367983 */ /* 0x000ea20000300800 */
[----:B------:R-:W-:Y:S01]  /*6ebd0*/  ISETP.LT.AND P0, PT, R60, UR8, !P0 ;  /* 0x000000083c007c0c */ /* 0x000fe2000c701270 */
[----:B------:R-:W-:Y:S01]  /*6ebe0*/  ULDC UR8, c[0x0][0x228] ;  /* 0x00008a0000087ab9 */ /* 0x000fe20000000800 */
[C---:B------:R-:W-:Y:S01]  /*6ebf0*/  IMAD.WIDE R50, R56.reuse, 0x2, R2 ;  /* 0x0000000238327825 */ /* 0x040fe200078e0202 */
[----:B------:R-:W-:Y:S01]  /*6ec00*/  ISETP.LT.AND P3, PT, R61, UR8, !P4 ;  /* 0x000000083d007c0c */ /* 0x000fe2000e761270 */
[----:B------:R-:W-:Y:S01]  /*6ec10*/  ULDC UR4, c[0x0][0x228] ;  /* 0x00008a0000047ab9 */ /* 0x000fe20000000800 */
[----:B------:R-:W-:Y:S01]  /*6ec20*/  PRMT R55, R5, 0x7632, R55 ;  /* 0x0000763205377816 */ /* 0x000fe20000000037 */
[----:B------:R-:W-:Y:S01]  /*6ec30*/  IMAD.WIDE R52, R56, 0x2, R48 ;  /* 0x0000000238347825 */ /* 0x000fe200078e0230 */
[----:B------:R0:W-:Y:S01]  /*6ec40*/  @P6 STG.E.U16 desc[UR6][R50.64], R5 ;  /* 0x0000000532006986 */ /* 0x0001e2000c101506 */
[----:B------:R-:W-:Y:S01]  /*6ec50*/  ISETP.LT.AND P4, PT, R60, UR4, !P4 ;  /* 0x000000043c007c0c */ /* 0x000fe2000e781270 */
[----:B------:R-:W-:Y:S01]  /*6ec60*/  ULDC UR4, c[0x0][0x22c] ;  /* 0x00008b0000047ab9 */ /* 0x000fe20000000800 */
[----:B------:R-:W-:-:S03]  /*6ec70*/  ULDC UR8, c[0x0][0x228] ;  /* 0x00008a0000087ab9 */ /* 0x000fc60000000800 */
[----:B------:R1:W-:Y:S01]  /*6ec80*/  @P0 STG.E.U16 desc[UR6][R52.64], R55 ;  /* 0x0000003734000986 */ /* 0x0003e2000c101506 */
[----:B0-----:R-:W-:-:S03]  /*6ec90*/  VIADD R50, R56, UR24 ;  /* 0x0000001838327c36 */ /* 0x001fc60008000000 */
[----:B------:R-:W3:Y:S01]  /*6eca0*/  LDL.LU R5, [R1+0x2134] ;  /* 0x0021340001057983 */ /* 0x000ee20000300800 */
[----:B------:R-:W-:Y:S02]  /*6ecb0*/  VIADD R51, R11, 0x2d ;  /* 0x0000002d0b337836 */ /* 0x000fe40000000000 */
[----:B-1----:R-:W-:-:S03]  /*6ecc0*/  IMAD.WIDE R52, R50, 0x2, R2 ;  /* 0x0000000232347825 */ /* 0x002fc600078e0202 */
[----:B------:R-:W-:Y:S01]  /*6ecd0*/  ISETP.GE.AND P6, PT, R51, UR4, PT ;  /* 0x0000000433007c0c */ /* 0x000fe2000bfc6270 */
[----:B------:R-:W-:Y:S01]  /*6ece0*/  ULDC UR4, c[0x0][0x22c] ;  /* 0x00008b0000047ab9 */ /* 0x000fe20000000800 */
[C---:B------:R-:W-:Y:S01]  /*6ecf0*/  VIADD R51, R50.reuse, UR24 ;  /* 0x0000001832337c36 */ /* 0x040fe20008000000 */
[----:B--2---:R0:W-:Y:S02]  /*6ed00*/  @P3 STG.E.U16 desc[UR6][R52.64], R54 ;  /* 0x0000003634003986 */ /* 0x0041e4000c101506 */
[----:B0-----:R-:W-:Y:S02]  /*6ed10*/  IMAD.WIDE R52, R50, 0x2, R48 ;  /* 0x0000000232347825 */ /* 0x001fe400078e0230 */
[----:B------:R-:W2:Y:S01]  /*6ed20*/  LDL.LU R50, [R1+0x24] ;  /* 0x0000240001327983 */ /* 0x000ea20000300800 */
[----:B------:R-:W-:Y:S01]  /*6ed30*/  ISETP.LT.AND P0, PT, R61, UR8, !P5 ;  /* 0x000000083d007c0c */ /* 0x000fe2000ef01270 */
[----:B------:R-:W-:Y:S01]  /*6ed40*/  VIADD R56, R11, 0x2e ;  /* 0x0000002e0b387836 */ /* 0x000fe20000000000 */
[----:B------:R-:W-:Y:S01]  /*6ed50*/  PRMT R57, R54, 0x7632, R57 ;  /* 0x0000763236397816 */ /* 0x000fe20000000039 */
[----:B------:R-:W-:-:S03]  /*6ed60*/  ULDC UR8, c[0x0][0x228] ;  /* 0x00008a0000087ab9 */ /* 0x000fc60000000800 */
[----:B------:R-:W-:Y:S01]  /*6ed70*/  ISETP.GE.AND P3, PT, R56, UR4, PT ;  /* 0x0000000438007c0c */ /* 0x000fe2000bf66270 */
[----:B------:R-:W-:Y:S01]  /*6ed80*/  ULDC UR4, c[0x0][0x228] ;  /* 0x00008a0000047ab9 */ /* 0x000fe20000000800 */
[----:B------:R-:W-:Y:S01]  /*6ed90*/  IMAD.WIDE R54, R51, 0x2, R2 ;  /* 0x0000000233367825 */ /* 0x000fe200078e0202 */
[----:B------:R-:W-:Y:S01]  /*6eda0*/  ISETP.LT.AND P5, PT, R60, UR4, !P5 ;  /* 0x000000043c007c0c */ /* 0x000fe2000efa1270 */
[----:B------:R0:W-:Y:S01]  /*6edb0*/  @P4 STG.E.U16 desc[UR6][R52.64], R57 ;  /* 0x0000003934004986 */ /* 0x0001e2000c101506 */
[----:B------:R-:W-:Y:S01]  /*6edc0*/  ULDC UR4, c[0x0][0x22c] ;  /* 0x00008b0000047ab9 */ /* 0x000fe20000000800 */
[----:B------:R-:W-:Y:S01]  /*6edd0*/  ISETP.LT.AND P4, PT, R61, UR12, !P6 ;  /* 0x0000000c3d007c0c */ /* 0x000fe2000f781270 */
[----:B------:R-:W-:Y:S01]  /*6ede0*/  ULDC UR12, c[0x0][0x228] ;  /* 0x00008a00000c7ab9 */ /* 0x000fe20000000800 */
[----:B----4-:R-:W-:Y:S01]  /*6edf0*/  PRMT R58, R10, 0x7632, R58 ;  /* 0x000076320a3a7816 */ /* 0x010fe2000000003a */
[----:B0-----:R-:W-:Y:S02]  /*6ee00*/  VIADD R52, R51, UR24 ;  /* 0x0000001833347c36 */ /* 0x001fe40008000000 */
[----:B------:R-:W-:-:S02]  /*6ee10*/  VIADD R57, R11, 0x30 ;  /* 0x000000300b397836 */ /* 0x000fc40000000000 */
[----:B------:R-:W-:Y:S01]  /*6ee20*/  VIADD R56, R52, UR24 ;  /* 0x0000001834387c36 */ /* 0x000fe20008000000 */
[----:B---3--:R-:W-:Y:S01]  /*6ee30*/  PRMT R59, R9, 0x7632, R59 ;  /* 0x00007632093b7816 */ /* 0x008fe2000000003b */
[----:B--2---:R0:W-:Y:S01]  /*6ee40*/  @P0 STG.E.U16 desc[UR6][R54.64], R50 ;  /* 0x0000003236000986 */ /* 0x0041e2000c101506 */
[----:B------:R-:W-:Y:S01]  /*6ee50*/  ISETP.LT.AND P0, PT, R61, UR8, !P1 ;  /* 0x000000083d007c0c */ /* 0x000fe2000cf01270 */
[----:B------:R-:W-:Y:S01]  /*6ee60*/  ULDC UR8, c[0x0][0x228] ;  /* 0x00008a0000087ab9 */ /* 0x000fe20000000800 */
[----:B------:R-:W-:Y:S02]  /*6ee70*/  PRMT R53, R50, 0x7632, R53 ;  /* 0x0000763232357816 */ /* 0x000fe40000000035 */
[----:B------:R-:W-:Y:S01]  /*6ee80*/  ISETP.LT.AND P1, PT, R60, UR10, !P1 ;  /* 0x0000000a3c007c0c */ /* 0x000fe2000cf21270 */
[----:B------:R-:W-:Y:S01]  /*6ee90*/  ULDC UR10, c[0x0][0x228] ;  /* 0x00008a00000a7ab9 */ /* 0x000fe20000000800 */
[----:B0-----:R-:W-:-:S04]  /*6eea0*/  IMAD.WIDE R54, R51, 0x2, R48 ;  /* 0x0000000233367825 */ /* 0x001fc800078e0230 */
[----:B------:R-:W-:Y:S01]  /*6eeb0*/  VIADD R50, R11, 0x2f ;  /* 0x0000002f0b327836 */ /* 0x000fe20000000000 */
[----:B------:R0:W-:Y:S04]  /*6eec0*/  @P5 STG.E.U16 desc[UR6][R54.64], R53 ;  /* 0x0000003536005986 */ /* 0x0001e8000c101506 */
[----:B------:R-:W-:Y:S01]  /*6eed0*/  ISETP.GE.AND P5, PT, R50, UR4, PT ;  /* 0x0000000432007c0c */ /* 0x000fe2000bfa6270 */
[----:B------:R-:W-:Y:S01]  /*6eee0*/  IMAD.WIDE R50, R52, 0x2, R2 ;  /* 0x0000000234327825 */ /* 0x000fe200078e0202 */
[----:B------:R-:W-:-:S04]  /*6eef0*/  ULDC UR4, c[0x0][0x22c] ;  /* 0x00008b0000047ab9 */ /* 0x000fc80000000800 */
[----:B------:R1:W-:Y:S01]  /*6ef00*/  @P0 STG.E.U16 desc[UR6][R50.64], R10 ;  /* 0x0000000a32000986 */ /* 0x0003e2000c101506 */
[----:B0-----:R-:W-:Y:S01]  /*6ef10*/  IMAD.WIDE R52, R52, 0x2, R48 ;  /* 0x0000000234347825 */ /* 0x001fe200078e0230 */
[----:B------:R-:W-:Y:S01]  /*6ef20*/  ISETP.GE.AND P0, PT, R57, UR4, PT ;  /* 0x0000000439007c0c */ /* 0x000fe2000bf06270 */
[----:B------:R-:W-:Y:S02]  /*6ef30*/  ULDC UR4, c[0x0][0x228] ;  /* 0x00008a0000047ab9 */ /* 0x000fe40000000800 */
[----:B------:R-:W-:Y:S01]  /*6ef40*/  IMAD.WIDE R54, R56, 0x2, R2 ;  /* 0x0000000238367825 */ /* 0x000fe200078e0202 */
[----:B------:R0:W-:Y:S01]  /*6ef50*/  @P1 STG.E.U16 desc[UR6][R52.64], R58 ;  /* 0x0000003a34001986 */ /* 0x0001e2000c101506 */
[C---:B------:R-:W-:Y:S01]  /*6ef60*/  ISETP.LT.AND P6, PT, R60.reuse, UR4, !P6 ;  /* 0x000000043c007c0c */ /* 0x040fe2000f7c1270 */
[----:B------:R-:W-:Y:S02]  /*6ef70*/  ULDC UR4, c[0x0][0x22c] ;  /* 0x00008b0000047ab9 */ /* 0x000fe40000000800 */
[----:B------:R2:W-:Y:S01]  /*6ef80*/  @P4 STG.E.U16 desc[UR6][R54.64], R9 ;  /* 0x0000000936004986 */ /* 0x0005e2000c101506 */
[----:B-1----:R-:W-:Y:S01]  /*6ef90*/  VIADD R50, R11, 0x31 ;  /* 0x000000310b327836 */ /* 0x002fe20000000000 */
[----:B------:R-:W-:Y:S01]  /*6efa0*/  ISETP.LT.AND P4, PT, R61, UR8, !P3 ;  /* 0x000000083d007c0c */ /* 0x000fe2000df81270 */
[----:B------:R-:W-:Y:S01]  /*6efb0*/  ULDC UR8, c[0x0][0x228] ;  /* 0x00008a0000087ab9 */ /* 0x000fe20000000800 */
[----:B------:R-:W-:Y:S01]  /*6efc0*/  ISETP.LT.AND P3, PT, R60, UR10, !P3 ;  /* 0x0000000a3c007c0c */ /* 0x000fe2000df61270 */
[----:B------:R-:W-:Y:S01]  /*6efd0*/  ULDC UR10, c[0x0][0x228] ;  /* 0x00008a00000a7ab9 */ /* 0x000fe20000000800 */
[----:B------:R-:W-:-:S02]  /*6efe0*/  IADD3 R57, R56, UR24, RZ ;  /* 0x0000001838397c10 */ /* 0x000fc4000fffe0ff */
[----:B------:R-:W-:Y:S01]  /*6eff0*/  ISETP.GE.AND P1, PT, R50, UR4, PT ;  /* 0x0000000432007c0c */ /* 0x000fe2000bf26270 */
[----:B------:R-:W-:Y:S01]  /*6f000*/  IMAD.WIDE R50, R56, 0x2, R48 ;  /* 0x0000000238327825 */ /* 0x000fe200078e0230 */
[----:B------:R-:W-:Y:S01]  /*6f010*/  PRMT R56, R6, 0x7632, R56 ;  /* 0x0000763206387816 */ /* 0x000fe20000000038 */
[----:B------:R-:W-:Y:S02]  /*6f020*/  ULDC UR4, c[0x0][0x22c] ;  /* 0x00008b0000047ab9 */ /* 0x000fe40000000800 */
[----:B0-----:R-:W-:Y:S02]  /*6f030*/  VIADD R58, R11, 0x32 ;  /* 0x000000320b3a7836 */ /* 0x001fe40000000000 */
[C---:B------:R-:W-:Y:S01]  /*6f040*/  IMAD.WIDE R52, R57.reuse, 0x2, R2 ;  /* 0x0000000239347825 */ /* 0x040fe200078e0202 */
[----:B------:R0:W-:Y:S03]  /*6f050*/  @P6 STG.E.U16 desc[UR6][R50.64], R59 ;  /* 0x0000003b32006986 */ /* 0x0001e6000c101506 */
[----:B--2---:R-:W-:Y:S01]  /*6f060*/  IMAD.WIDE R54, R57, 0x2, R48 ;  /* 0x0000000239367825 */ /* 0x004fe200078e0230 */
[----:B------:R-:W-:Y:S01]  /*6f070*/  ISETP.GE.AND P6, PT, R58, UR4, PT ;  /* 0x000000043a007c0c */ /* 0x000fe2000bfc6270 */
[----:B------:R1:W-:Y:S01]  /*6f080*/  @P4 STG.E.U16 desc[UR6][R52.64], R6 ;  /* 0x0000000634004986 */ /* 0x0003e2000c101506 */
[----:B------:R-:W-:-:S03]  /*6f090*/  ULDC UR4, c[0x0][0x228] ;  /* 0x00008a0000047ab9 */ /* 0x000fc60000000800 */
[----:B------:R2:W-:Y:S01]  /*6f0a0*/  @P3 STG.E.U16 desc[UR6][R54.64], R56 ;  /* 0x0000003836003986 */ /* 0x0005e2000c101506 */
[----:B------:R-:W-:Y:S01]  /*6f0b0*/  ISETP.LT.AND P3, PT, R61, UR4, !P5 ;  /* 0x000000043d007c0c */ /* 0x000fe2000ef61270 */
[----:B------:R-:W-:Y:S01]  /*6f0c0*/  ULDC UR4, c[0x0][0x22c] ;  /* 0x00008b0000047ab9 */ /* 0x000fe20000000800 */
[----:B------:R-:W-:Y:S01]  /*6f0d0*/  ISETP.LT.AND P5, PT, R60, UR8, !P5 ;  /* 0x000000083c007c0c */ /* 0x000fe2000efa1270 */
[----:B0-----:R-:W-:Y:S01]  /*6f0e0*/  VIADD R50, R57, UR24 ;  /* 0x0000001839327c36 */ /* 0x001fe20008000000 */
[----:B-1----:R-:W3:Y:S03]  /*6f0f0*/  LDL.LU R6, [R1] ;  /* 0x0000000001067983 */ /* 0x002ee60000300800 */
[C---:B------:R-:W-:Y:S01]  /*6f100*/  IMAD.WIDE R52, R50.reuse, 0x2, R2 ;  /* 0x0000000232347825 */ /* 0x040fe200078e0202 */
[----:B------:R-:W-:Y:S01]  /*6f110*/  ISETP.LT.AND P4, PT, R61, UR10, !P0 ;  /* 0x0000000a3d007c0c */ /* 0x000fe2000c781270 */
[----:B------:R-:W-:Y:S01]  /*6f120*/  ULDC UR8, c[0x0][0x228] ;  /* 0x00008a0000087ab9 */ /* 0x000fe20000000800 */
[----:B--2---:R-:W-:Y:S01]  /*6f130*/  PRMT R56, R7, 0x7632, R56 ;  /* 0x0000763207387816 */ /* 0x004fe20000000038 */
[----:B------:R-:W-:-:S02]  /*6f140*/  IMAD.WIDE R54, R50, 0x2, R48 ;  /* 0x0000000232367825 */ /* 0x000fc400078e0230 */
[----:B------:R0:W-:Y:S01]  /*6f150*/  @P3 STG.E.U16 desc[UR6][R52.64], R7 ;  /* 0x0000000734003986 */ /* 0x0001e2000c101506 */
[----:B------:R-:W-:-:S03]  /*6f160*/  ULDC UR10, c[0x0][0x228] ;  /* 0x00008a00000a7ab9 */ /* 0x000fc60000000800 */
[----:B------:R-:W2:Y:S04]  /*6f170*/  LDL.LU R57, [R1+0x4] ;  /* 0x0000040001397983 */ /* 0x000ea80000300800 */
[----:B------:R1:W-:Y:S04]  /*6f180*/  @P5 STG.E.U16 desc[UR6][R54.64], R56 ;  /* 0x0000003836005986 */ /* 0x0003e8000c101506 */
[----:B0-----:R-:W4:Y:S04]  /*6f190*/  LDL.LU R7, [R1+0x18] ;  /* 0x0000180001077983 */ /* 0x001f280000300800 */
[----:B------:R-:W2:Y:S04]  /*6f1a0*/  LDL.LU R10, [R1+0x1c] ;  /* 0x00001c00010a7983 */ /* 0x000ea80000300800 */
[----:B------:R-:W2:Y:S04]  /*6f1b0*/  LDL.LU R9, [R1+0xc] ;  /* 0x00000c0001097983 */ /* 0x000ea80000300800 */
[----:B-1----:R-:W3:Y:S01]  /*6f1c0*/  LDL.LU R56, [R1+0x10] ;  /* 0x0000100001387983 */ /* 0x002ee20000300800 */
[----:B------:R-:W-:Y:S01]  /*6f1d0*/  VIADD R51, R11, 0x33 ;  /* 0x000000330b337836 */ /* 0x000fe20000000000 */
[----:B------:R-:W-:Y:S01]  /*6f1e0*/  ISETP.LT.AND P0, PT, R60, UR8, !P0 ;  /* 0x000000083c007c0c */ /* 0x000fe2000c701270 */
[----:B------:R-:W-:Y:S01]  /*6f1f0*/  VIADD R50, R50, UR24 ;  /* 0x0000001832327c36 */ /* 0x000fe20008000000 */
[----:B------:R-:W-:-:S02]  /*6f200*/  ULDC UR8, c[0x0][0x228] ;  /* 0x00008a0000087ab9 */ /* 0x000fc40000000800 */
[----:B------:R-:W-:Y:S01]  /*6f210*/  ISETP.GE.AND P3, PT, R51, UR4, PT ;  /* 0x0000000433007c0c */ /* 0x000fe2000bf66270 */
[----:B------:R-:W-:Y:S01]  /*6f220*/  ULDC UR4, c[0x0][0x228] ;  /* 0x00008a0000047ab9 */ /* 0x000fe20000000800 */
[----:B------:R-:W-:Y:S01]  /*6f230*/  IMAD.WIDE R52, R50, 0x2, R2 ;  /* 0x0000000232347825 */ /* 0x000fe200078e0202 */
[----:B------:R-:W-:Y:S01]  /*6f240*/  ISETP.LT.AND P5, PT, R61, UR4, !P1 ;  /* 0x000000043d007c0c */ /* 0x000fe2000cfa1270 */
[----:B------:R-:W-:Y:S01]  /*6f250*/  ULDC UR4, c[0x0][0x22c] ;  /* 0x00008b0000047ab9 */ /* 0x000fe20000000800 */
[----:B------:R-:W-:Y:S01]  /*6f260*/  ISETP.LT.AND P1, PT, R60, UR8, !P1 ;  /* 0x000000083c007c0c */ /* 0x000fe2000cf21270 */
[----:B------:R-:W-:Y:S01]  /*6f270*/  IMAD.WIDE R54, R50, 0x2, R48 ;  /* 0x0000000232367825 */ /* 0x000fe200078e0230 */
[----:B------:R-:W-:Y:S01]  /*6f280*/  ULDC UR8, c[0x0][0x228] ;  /* 0x00008a0000087ab9 */ /* 0x000fe20000000800 */
[----:B---3--:R-:W-:Y:S01]  /*6f290*/  PRMT R51, R56, 0x7632, R51 ;  /* 0x0000763238337816 */ /* 0x008fe20000000033 */
[----:B------:R0:W-:Y:S04]  /*6f2a0*/  @P4 STG.E.U16 desc[UR6][R52.64], R56 ;  /* 0x0000003834004986 */ /* 0x0001e8000c101506 */
[----:B------:R1:W-:Y:S01]  /*6f2b0*/  @P0 STG.E.U16 desc[UR6][R54.64], R51 ;  /* 0x0000003336000986 */ /* 0x0003e2000c101506 */
[----:B0-----:R-:W-:-:S04]  /*6f2c0*/  VIADD R56, R50, UR24 ;  /* 0x0000001832387c36 */ /* 0x001fc80008000000 */
[----:B-1----:R-:W-:Y:S01]  /*6f2d0*/  IMAD.WIDE R50, R56, 0x2, R2 ;  /* 0x0000000238327825 */ /* 0x002fe200078e0202 */
[----:B------:R-:W-:-:S03]  /*6f2e0*/  PRMT R55, R6, 0x7632, R55 ;  /* 0x0000763206377816 */ /* 0x000fc60000000037 */
[C---:B------:R-:W-:Y:S01]  /*6f2f0*/  IMAD.WIDE R52, R56.reuse, 0x2, R48 ;  /* 0x0000000238347825 */ /* 0x040fe200078e0230 */
[----:B------:R0:W-:Y:S04]  /*6f300*/  @P5 STG.E.U16 desc[UR6][R50.64], R6 ;  /* 0x0000000632005986 */ /* 0x0001e8000c101506 */
[----:B------:R1:W-:Y:S04]  /*6f310*/  @P1 STG.E.U16 desc[UR6][R52.64], R55 ;  /* 0x0000003734001986 */ /* 0x0003e8000c101506 */
[----:B0-----:R-:W3:Y:S04]  /*6f320*/  LDL.LU R6, [R1+0x2130] ;  /* 0x0021300001067983 */ /* 0x001ee80000300800 */
[----:B-1----:R-:W2:Y:S01]  /*6f330*/  LDL.LU R55, [R1+0x14] ;  /* 0x0000140001377983 */ /* 0x002ea20000300800 */
[----:B------:R-:W-:Y:S01]  /*6f340*/  ISETP.LT.AND P4, PT, R61, UR8, !P6 ;  /* 0x000000083d007c0c */ /* 0x000fe2000f781270 */
[----:B------:R-:W-:Y:S01]  /*6f350*/  VIADD R50, R56, UR24 ;  /* 0x0000001838327c36 */ /* 0x000fe20008000000 */
[----:B------:R-:W-:Y:S01]  /*6f360*/  ULDC UR8, c[0x0][0x228] ;  /* 0x00008a0000087ab9 */ /* 0x000fe20000000800 */
[----:B------:R-:W-:-:S02]  /*6f370*/  VIADD R54, R11, 0x34 ;  /* 0x000000340b367836 */ /* 0x000fc40000000000 */
[----:B------:R-:W-:-:S03]  /*6f380*/  IMAD.WIDE R52, R50, 0x2, R2 ;  /* 0x0000000232347825 */ /* 0x000fc600078e0202 */
[----:B------:R-:W-:Y:S01]  /*6f390*/  ISETP.GE.AND P0, PT, R54, UR4, PT ;  /* 0x0000000436007c0c */ /* 0x000fe2000bf06270 */
[----:B------:R-:W-:Y:S01]  /*6f3a0*/  ULDC UR4, c[0x0][0x228] ;  /* 0x00008a0000047ab9 */ /* 0x000fe20000000800 */
[----:B------:R-:W-:Y:S01]  /*6f3b0*/  VIADD R51, R11, 0x35 ;  /* 0x000000350b337836 */ /* 0x000fe20000000000 */
[----:B------:R-:W-:Y:S01]  /*6f3c0*/  ISETP.LT.AND P6, PT, R60, UR4, !P6 ;  /* 0x000000043c007c0c */ /* 0x000fe2000f7c1270 */
[----:B------:R-:W-:Y:S01]  /*6f3d0*/  ULDC UR4, c[0x0][0x22c] ;  /* 0x00008b0000047ab9 */ /* 0x000fe20000000800 */
[----:B------:R-:W-:Y:S01]  /*6f3e0*/  ISETP.LT.AND P1, PT, R61, UR8, !P3 ;  /* 0x000000083d007c0c */ /* 0x000fe2000df21270 */
[C---:B------:R-:W-:Y:S01]  /*6f3f0*/  VIADD R54, R50.reuse, UR24 ;  /* 0x0000001832367c36 */ /* 0x040fe20008000000 */
[----:B------:R-:W-:Y:S01]  /*6f400*/  ISETP.GE.AND P5, PT, R51, UR4, PT ;  /* 0x0000000433007c0c */ /* 0x000fe2000bfa6270 */
[----:B------:R-:W-:Y:S01]  /*6f410*/  ULDC UR4, c[0x0][0x22c] ;  /* 0x00008b0000047ab9 */ /* 0x000fe20000000800 */
[----:B------:R-:W-:Y:S01]  /*6f420*/  IMAD.WIDE R50, R50, 0x2, R48 ;  /* 0x0000000232327825 */ /* 0x000fe200078e0230 */
[----:B------:R-:W-:Y:S01]  /*6f430*/  ULDC UR8, c[0x0][0x228] ;  /* 0x00008a0000087ab9 */ /* 0x000fe20000000800 */
[----:B----4-:R-:W-:Y:S01]  /*6f440*/  PRMT R58, R7, 0x7632, R58 ;  /* 0x00007632073a7816 */ /* 0x010fe2000000003a */
[----:B--2---:R0:W-:Y:S01]  /*6f450*/  @P4 STG.E.U16 desc[UR6][R52.64], R55 ;  /* 0x0000003734004986 */ /* 0x0041e2000c101506 */
[----:B------:R-:W-:Y:S01]  /*6f460*/  PRMT R56, R55, 0x7632, R56 ;  /* 0x0000763237387816 */ /* 0x000fe20000000038 */
[----:B0-----:R-:W-:-:S02]  /*6f470*/  VIADD R55, R11, 0x36 ;  /* 0x000000360b377836 */ /* 0x001fc40000000000 */
[----:B------:R-:W-:-:S03]  /*6f480*/  IMAD.WIDE R52, R54, 0x2, R2 ;  /* 0x0000000236347825 */ /* 0x000fc600078e0202 */
[----:B------:R-:W-:Y:S01]  /*6f490*/  ISETP.GE.AND P4, PT, R55, UR4, PT ;  /* 0x0000000437007c0c */ /* 0x000fe2000bf86270 */
[----:B------:R-:W-:Y:S02]  /*6f4a0*/  ULDC UR4, c[0x0][0x228] ;  /* 0x00008a0000047ab9 */ /* 0x000fe40000000800 */
[----:B------:R-:W-:Y:S01]  /*6f4b0*/  ISETP.LT.AND P3, PT, R60, UR4, !P3 ;  /* 0x000000043c007c0c */ /* 0x000fe2000df61270 */
[----:B------:R0:W-:Y:S01]  /*6f4c0*/  @P6 STG.E.U16 desc[UR6][R50.64], R56 ;  /* 0x0000003832006986 */ /* 0x0001e2000c101506 */
[----:B------:R-:W-:Y:S01]  /*6f4d0*/  VIADD R55, R11, 0x37 ;  /* 0x000000370b377836 */ /* 0x000fe20000000000 */
[----:B------:R-:W-:Y:S02]  /*6f4e0*/  ULDC UR4, c[0x0][0x22c] ;  /* 0x00008b0000047ab9 */ /* 0x000fe40000000800 */
[----:B------:R1:W-:Y:S01]  /*6f4f0*/  @P1 STG.E.U16 desc[UR6][R52.64], R57 ;  /* 0x0000003934001986 */ /* 0x0003e2000c101506 */
[----:B------:R-:W-:Y:S01]  /*6f500*/  ISETP.LT.AND P1, PT, R61, UR8, !P0 ;  /* 0x000000083d007c0c */ /* 0x000fe2000c721270 */
[----:B------:R-:W-:Y:S01]  /*6f510*/  ULDC UR8, c[0x0][0x228] ;  /* 0x00008a0000087ab9 */ /* 0x000fe20000000800 */
[----:B0-----:R-:W-:Y:S01]  /*6f520*/  IMAD.WIDE R50, R54, 0x2, R48 ;  /* 0x0000000236327825 */ /* 0x001fe200078e0230 */
[----:B-1----:R-:W-:-:S03]  /*6f530*/  PRMT R53, R57, 0x7632, R53 ;  /* 0x0000763239357816 */ /* 0x002fc60000000035 */
[----:B------:R-:W-:Y:S02]  /*6f540*/  VIADD R52, R54, UR24 ;  /* 0x0000001836347c36 */ /* 0x000fe40008000000 */
[----:B------:R0:W-:Y:S02]  /*6f550*/  @P3 STG.E.U16 desc[UR6][R50.64], R53 ;  /* 0x0000003532003986 */ /* 0x0001e4000c101506 */
[----:B0-----:R-:W-:-:S05]  /*6f560*/  IMAD.WIDE R50, R52, 0x2, R2 ;  /* 0x0000000234327825 */ /* 0x001fca00078e0202 */
[----:B------:R0:W-:Y:S04]  /*6f570*/  @P1 STG.E.U16 desc[UR6][R50.64], R7 ;  /* 0x0000000732001986 */ /* 0x0001e8000c101506 */
[----:B0-----:R-:W2:Y:S04]  /*6f580*/  LDL.LU R7, [R1+0x212c] ;  /* 0x00212c0001077983 */ /* 0x001ea80000300800 */
[----:B------:R-:W4:Y:S01]  /*6f590*/  LDL.LU R51, [R1+0x8] ;  /* 0x0000080001337983 */ /* 0x000f220000300800 */
[----:B------:R-:W-:Y:S01]  /*6f5a0*/  VIADD R57, R11, 0x38 ;  /* 0x000000380b397836 */ /* 0x000fe20000000000 */
[----:B------:R-:W-:-:S02]  /*6f5b0*/  ISETP.LT.AND P0, PT, R60, UR10, !P0 ;  /* 0x0000000a3c007c0c */ /* 0x000fc4000c701270 */
[----:B------:R-:W-:Y:S02]  /*6f5c0*/  ISETP.LT.AND P6, PT, R61, UR12, !P5 ;  /* 0x0000000c3d007c0c */ /* 0x000fe4000efc1270 */
[----:B------:R-:W-:Y:S01]  /*6f5d0*/  ISETP.GE.AND P3, PT, R55, UR4, PT ;  /* 0x0000000437007c0c */ /* 0x000fe2000bf66270 */
[----:B------:R-:W-:Y:S01]  /*6f5e0*/  ULDC UR4, c[0x0][0x22c] ;  /* 0x00008b0000047ab9 */ /* 0x000fe20000000800 */
[C---:B------:R-:W-:Y:S01]  /*6f5f0*/  VIADD R56, R52.reuse, UR24 ;  /* 0x0000001834387c36 */ /* 0x040fe20008000000 */
[----:B------:R-:W-:Y:S01]  /*6f600*/  ISETP.GE.AND P1, PT, R57, UR4, PT ;  /* 0x0000000439007c0c */ /* 0x000fe2000bf26270 */
[----:B------:R-:W-:Y:S01]  /*6f610*/  ULDC UR4, c[0x0][0x228] ;  /* 0x00008a0000047ab9 */ /* 0x000fe20000000800 */
[----:B------:R-:W-:Y:S01]  /*6f620*/  IMAD.WIDE R52, R52, 0x2, R48 ;  /* 0x0000000234347825 */ /* 0x000fe200078e0230 */
[----:B------:R-:W-:Y:S01]  /*6f630*/  ISETP.LT.AND P5, PT, R60, UR4, !P5 ;  /* 0x000000043c007c0c */ /* 0x000fe2000efa1270 */
[----:B------:R-:W-:Y:S01]  /*6f640*/  ULDC UR4, c[0x0][0x22c] ;  /* 0x00008b0000047ab9 */ /* 0x000fe20000000800 */
[----:B------:R-:W-:Y:S01]  /*6f650*/  ULDC UR10, c[0x0][0x228] ;  /* 0x00008a00000a7ab9 */ /* 0x000fe20000000800 */
[----:B------:R-:W-:-:S04]  /*6f660*/  IMAD.WIDE R54, R56, 0x2, R2 ;  /* 0x0000000238367825 */ /* 0x000fc800078e0202 */
[----:B------:R-:W-:Y:S01]  /*6f670*/  VIADD R50, R11, 0x39 ;  /* 0x000000390b327836 */ /* 0x000fe20000000000 */
[----:B------:R0:W-:Y:S01]  /*6f680*/  @P0 STG.E.U16 desc[UR6][R52.64], R58 ;  /* 0x0000003a34000986 */ /* 0x0001e2000c101506 */
[----:B------:R-:W-:-:S03]  /*6f690*/  ULDC UR12, c[0x0][0x228] ;  /* 0x00008a00000c7ab9 */ /* 0x000fc60000000800 */
[----:B------:R-:W-:Y:S01]  /*6f6a0*/  ISETP.GE.AND P0, PT, R50, UR4, PT ;  /* 0x0000000432007c0c */ /* 0x000fe2000bf06270 */
[----:B------:R-:W-:Y:S01]  /*6f6b0*/  ULDC UR4, c[0x0][0x22c] ;  /* 0x00008b0000047ab9 */ /* 0x000fe20000000800 */
[----:B0-----:R-:W-:Y:S02]  /*6f6c0*/  VIADD R58, R11, 0x3a ;  /* 0x0000003a0b3a7836 */ /* 0x001fe40000000000 */
[----:B------:R-:W-:-:S04]  /*6f6d0*/  VIADD R57, R56, UR24 ;  /* 0x0000001838397c36 */ /* 0x000fc80008000000 */
[----:B------:R-:W-:Y:S01]  /*6f6e0*/  IMAD.WIDE R52, R57, 0x2, R2 ;  /* 0x0000000239347825 */ /* 0x000fe200078e0202 */
[----:B----4-:R0:W-:Y:S01]  /*6f6f0*/  @P6 STG.E.U16 desc[UR6][R54.64], R51 ;  /* 0x0000003336006986 */ /* 0x0101e2000c101506 */
[----:B------:R-:W-:Y:S02]  /*6f700*/  PRMT R59, R51, 0x7632, R59 ;  /* 0x00007632333b7816 */ /* 0x000fe4000000003b */
[----:B0-----:R-:W-:-:S05]  /*6f710*/  IMAD.WIDE R50, R56, 0x2, R48 ;  /* 0x0000000238327825 */ /* 0x001fca00078e0230 */
[----:B------:R0:W-:Y:S01]  /*6f720*/  @P5 STG.E.U16 desc[UR6][R50.64], R59 ;  /* 0x0000003b32005986 */ /* 0x0001e2000c101506 */
[----:B------:R-:W-:Y:S01]  /*6f730*/  ISETP.GE.AND P5, PT, R58, UR4, PT ;  /* 0x000000043a007c0c */ /* 0x000fe2000bfa6270 */
[----:B------:R-:W-:Y:S01]  /*6f740*/  IMAD.WIDE R54, R57, 0x2, R48 ;  /* 0x0000000239367825 */ /* 0x000fe200078e0230 */
[----:B------:R-:W-:Y:S01]  /*6f750*/  ISETP.LT.AND P6, PT, R61, UR8, !P4 ;  /* 0x000000083d007c0c */ /* 0x000fe2000e7c1270 */
[----:B------:R-:W-:Y:S01]  /*6f760*/  ULDC UR4, c[0x0][0x228] ;  /* 0x00008a0000047ab9 */ /* 0x000fe20000000800 */
[----:B0-----:R-:W4:Y:S01]  /*6f770*/  LDL.LU R59, [R1+0x5ec] ;  /* 0x0005ec00013b7983 */ /* 0x001f220000300800 */
[----:B------:R-:W-:Y:S01]  /*6f780*/  PRMT R56, R10, 0x7632, R56 ;  /* 0x000076320a387816 */ /* 0x000fe20000000038 */
[----:B------:R-:W-:Y:S02]  /*6f790*/  ULDC UR8, c[0x0][0x228] ;  /* 0x00008a0000087ab9 */ /* 0x000fe40000000800 */
[----:B------:R-:W3:Y:S04]  /*6f7a0*/  LDL.LU R58, [R1+0x120] ;  /* 0x00012000013a7983 */ /* 0x000ee80000300800 */
[----:B------:R-:W2:Y:S01]  /*6f7b0*/  LDL.LU R11, [R1+0x124] ;  /* 0x00012400010b7983 */ /* 0x000ea20000300800 */
[----:B------:R-:W-:Y:S01]  /*6f7c0*/  ISETP.LT.AND P4, PT, R60, UR10, !P4 ;  /* 0x0000000a3c007c0c */ /* 0x000fe2000e781270 */
[----:B------:R-:W-:-:S02]  /*6f7d0*/  ULDC UR10, c[0x0][0x228] ;  /* 0x00008a00000a7ab9 */ /* 0x000fc40000000800 */
[----:B------:R0:W-:Y:S01]  /*6f7e0*/  @P6 STG.E.U16 desc[UR6][R52.64], R10 ;  /* 0x0000000a34006986 */ /* 0x0001e2000c101506 */
[----:B------:R-:W-:Y:S01]  /*6f7f0*/  ISETP.LT.AND P6, PT, R61, UR4, !P3 ;  /* 0x000000043d007c0c */ /* 0x000fe2000dfc1270 */
[----:B------:R-:W-:Y:S02]  /*6f800*/  ULDC UR4, c[0x0][0x22c] ;  /* 0x00008b0000047ab9 */ /* 0x000fe40000000800 */
[----:B0-----:R-:W2:Y:S06]  /*6f810*/  LDL.LU R10, [R1+0x128] ;  /* 0x00012800010a7983 */ /* 0x001eac0000300800 */
[----:B------:R0:W-:Y:S02]  /*6f820*/  @P4 STG.E.U16 desc[UR6][R54.64], R56 ;  /* 0x0000003836004986 */ /* 0x0001e4000c101506 */
[----:B0-----:R-:W-:-:S04]  /*6f830*/  VIADD R54, R57, UR24 ;  /* 0x0000001839367c36 */ /* 0x001fc80008000000 */
[----:B------:R-:W-:Y:S01]  /*6f840*/  IMAD.WIDE R52, R54, 0x2, R2 ;  /* 0x0000000236347825 */ /* 0x000fe200078e0202 */
[----:B------:R-:W-:-:S04]  /*6f850*/  PRMT R56, R9, 0x7632, R56 ;  /* 0x0000763209387816 */ /* 0x000fc80000000038 */
[----:B------:R0:W-:Y:S04]  /*6f860*/  @P6 STG.E.U16 desc[UR6][R52.64], R9 ;  /* 0x0000000934006986 */ /* 0x0001e8000c101506 */
[----:B0-----:R-:W2:Y:S01]  /*6f870*/  LDL.LU R9, [R1+0x12c] ;  /* 0x00012c0001097983 */ /* 0x001ea20000300800 */
[----:B------:R-:W-:Y:S01]  /*6f880*/  ISETP.LT.AND P3, PT, R60, UR8, !P3 ;  /* 0x000000083c007c0c */ /* 0x000fe2000df61270 */
[----:B------:R-:W-:Y:S01]  /*6f890*/  ULDC UR8, c[0x0][0x228] ;  /* 0x00008a0000087ab9 */ /* 0x000fe20000000800 */
[----:B------:R-:W-:Y:S01]  /*6f8a0*/  ISETP.LT.AND P4, PT, R61, UR10, !P1 ;  /* 0x0000000a3d007c0c */ /* 0x000fe2000cf81270 */
[----:B------:R-:W-:Y:S01]  /*6f8b0*/  IMAD.WIDE R50, R54, 0x2, R48 ;  /* 0x0000000236327825 */ /* 0x000fe200078e0230 */
[----:B------:R-:W-:Y:S01]  /*6f8c0*/  ISETP.LT.AND P1, PT, R60, UR8, !P1 ;  /* 0x000000083c007c0c */ /* 0x000fe2000cf21270 */
[----:B------:R-:W-:Y:S01]  /*6f8d0*/  ULDC UR8, c[0x0][0x228] ;  /* 0x00008a0000087ab9 */ /* 0x000fe20000000800 */
[----:B------:R-:W-:Y:S01]  /*6f8e0*/  IADD3 R54, R54, UR24, RZ ;  /* 0x0000001836367c10 */ /* 0x000fe2000fffe0ff */
[----:B------:R-:W-:-:S06]  /*6f8f0*/  ULDC UR10, c[0x0][0x228] ;  /* 0x00008a00000a7ab9 */ /* 0x000fcc0000000800 */
[----:B------:R0:W-:Y:S01]  /*6f900*/  @P3 STG.E.U16 desc[UR6][R50.64], R56 ;  /* 0x0000003832003986 */ /* 0x0001e2000c101506 */
[----:B------:R-:W-:-:S04]  /*6f910*/  IMAD.WIDE R52, R54, 0x2, R48 ;  /* 0x0000000236347825 */ /* 0x000fc800078e0230 */
[----:B0-----:R-:W-:-:S04]  /*6f920*/  IMAD.WIDE R50, R54, 0x2, R2 ;  /* 0x0000000236327825 */ /* 0x001fc800078e0202 */
[----:B------:R-:W-:Y:S01]  /*6f930*/  VIADD R54, R54, UR24 ;  /* 0x0000001836367c36 */ /* 0x000fe20008000000 */
[----:B------:R-:W-:Y:S01]  /*6f940*/  PRMT R56, R4, 0x7632, R56 ;  /* 0x0000763204387816 */ /* 0x000fe20000000038 */
[----:B----4-:R-:W-:-:S05]  /*6f950*/  VIADD R55, R59, 0x3b ;  /* 0x0000003b3b377836 */ /* 0x010fca0000000000 */
[----:B------:R-:W-:Y:S01]  /*6f960*/  ISETP.GE.AND P6, PT, R55, UR4, PT ;  /* 0x0000000437007c0c */ /* 0x000fe2000bfc6270 */
[----:B------:R-:W-:Y:S02]  /*6f970*/  ULDC UR4, c[0x0][0x228] ;  /* 0x00008a0000047ab9 */ /* 0x000fe40000000800 */
[----:B------:R-:W-:Y:S01]  /*6f980*/  ISETP.LT.AND P3, PT, R61, UR4, !P0 ;  /* 0x000000043d007c0c */ /* 0x000fe2000c761270 */
[----:B---3--:R0:W-:Y:S01]  /*6f990*/  @P4 STG.E.U16 desc[UR6][R50.64], R58 ;  /* 0x0000003a32004986 */ /* 0x0081e2000c101506 */
[----:B------:R-:W-:Y:S01]  /*6f9a0*/  ISETP.LT.AND P0, PT, R60, UR8, !P0 ;  /* 0x000000083c007c0c */ /* 0x000fe2000c701270 */
[----:B------:R-:W-:Y:S01]  /*6f9b0*/  ULDC UR8, c[0x0][0x228] ;  /* 0x00008a0000087ab9 */ /* 0x000fe20000000800 */
[----:B------:R-:W-:Y:S01]  /*6f9c0*/  PRMT R55, R58, 0x7632, R55 ;  /* 0x000076323a377816 */ /* 0x000fe20000000037 */
[----:B------:R-:W-:-:S04]  /*6f9d0*/  ULDC UR4, c[0x0][0x22c] ;  /* 0x00008b0000047ab9 */ /* 0x000fc80000000800 */
[----:B------:R1:W-:Y:S01]  /*6f9e0*/  @P1 STG.E.U16 desc[UR6][R52.64], R55 ;  /* 0x0000003734001986 */ /* 0x0003e2000c101506 */
[----:B------:R-:W-:Y:S01]  /*6f9f0*/  ISETP.LT.AND P1, PT, R61, UR8, !P5 ;  /* 0x000000083d007c0c */ /* 0x000fe2000ef21270 */
[----:B------:R-:W-:Y:S01]  /*6fa00*/  ULDC UR8, c[0x0][0x228] ;  /* 0x00008a0000087ab9 */ /* 0x000fe20000000800 */
[----:B0-----:R-:W-:-:S05]  /*6fa10*/  IMAD.WIDE R50, R54, 0x2, R2 ;  /* 0x0000000236327825 */ /* 0x001fca00078e0202 */
[----:B------:R0:W-:Y:S01]  /*6fa20*/  @P3 STG.E.U16 desc[UR6][R50.64], R4 ;  /* 0x0000000432003986 */ /* 0x0001e2000c101506 */
[----:B-1----:R-:W-:Y:S02]  /*6fa30*/  VIADD R55, R59, 0x3c ;  /* 0x0000003c3b377836 */ /* 0x002fe40000000000 */
[----:B------:R-:W-:-:S03]  /*6fa40*/  IMAD.WIDE R52, R54, 0x2, R48 ;  /* 0x0000000236347825 */ /* 0x000fc600078e0230 */
[----:B------:R-:W-:Y:S01]  /*6fa50*/  ISETP.GE.AND P4, PT, R55, UR4, PT ;  /* 0x0000000437007c0c */ /* 0x000fe2000bf86270 */
[----:B------:R-:W-:Y:S01]  /*6fa60*/  ULDC UR4, c[0x0][0x228] ;  /* 0x00008a0000047ab9 */ /* 0x000fe20000000800 */
[----:B------:R1:W-:Y:S01]  /*6fa70*/  @P0 STG.E.U16 desc[UR6][R52.64], R56 ;  /* 0x0000003834000986 */ /* 0x0003e2000c101506 */
[----:B0-----:R-:W-:Y:S01]  /*6fa80*/  VIADD R4, R54, UR24 ;  /* 0x0000001836047c36 */ /* 0x001fe20008000000 */
[----:B------:R-:W-:Y:S01]  /*6fa90*/  ISETP.LT.AND P5, PT, R60, UR4, !P5 ;  /* 0x000000043c007c0c */ /* 0x000fe2000efa1270 */
[----:B------:R-:W-:Y:S01]  /*6faa0*/  ULDC UR4, c[0x0][0x22c] ;  /* 0x00008b0000047ab9 */ /* 0x000fe20000000800 */
[----:B------:R-:W-:Y:S01]  /*6fab0*/  ISETP.LT.AND P0, PT, R61, UR8, !P6 ;  /* 0x000000083d007c0c */ /* 0x000fe2000f701270 */
[----:B------:R-:W-:Y:S01]  /*6fac0*/  IMAD.WIDE R50, R4, 0x2, R2 ;  /* 0x0000000204327825 */ /* 0x000fe200078e0202 */
[----:B--2---:R-:W-:Y:S01]  /*6fad0*/  PRMT R55, R11, 0x7632, R55 ;  /* 0x000076320b377816 */ /* 0x004fe20000000037 */
[----:B------:R-:W-:Y:S02]  /*6fae0*/  ULDC UR8, c[0x0][0x228] ;  /* 0x00008a0000087ab9 */ /* 0x000fe40000000800 */
[----:B-1----:R-:W-:-:S02]  /*6faf0*/  VIADD R52, R59, 0x3d ;  /* 0x0000003d3b347836 */ /* 0x002fc40000000000 */
[----:B------:R-:W-:Y:S01]  /*6fb00*/  VIADD R56, R59, 0x3e ;  /* 0x0000003e3b387836 */ /* 0x000fe20000000000 */
[----:B------:R0:W-:Y:S02]  /*6fb10*/  @P1 STG.E.U16 desc[UR6][R50.64], R11 ;  /* 0x0000000b32001986 */ /* 0x0001e4000c101506 */
[----:B------:R-:W-:Y:S01]  /*6fb20*/  ISETP.GE.AND P3, PT, R52, UR4, PT ;  /* 0x0000000434007c0c */ /* 0x000fe2000bf66270 */
[----:B------:R-:W-:Y:S01]  /*6fb30*/  ULDC UR4, c[0x0][0x22c] ;  /* 0x00008b0000047ab9 */ /* 0x000fe20000000800 */
[----:B------:R-:W-:Y:S01]  /*6fb40*/  VIADD R54, R4, UR24 ;  /* 0x0000001804367c36 */ /* 0x000fe20008000000 */
[----:B------:R-:W-:Y:S01]  /*6fb50*/  ISETP.GE.AND P1, PT, R56, UR4, PT ;  /* 0x0000000438007c0c */ /* 0x000fe2000bf26270 */
[----:B------:R-:W-:Y:S02]  /*6fb60*/  ULDC UR4, c[0x0][0x228] ;  /* 0x00008a0000047ab9 */ /* 0x000fe40000000800 */
[----:B------:R-:W-:Y:S01]  /*6fb70*/  IMAD.WIDE R52, R54, 0x2, R2 ;  /* 0x0000000236347825 */ /* 0x000fe200078e0202 */
[----:B------:R-:W-:Y:S01]  /*6fb80*/  ISETP.LT.AND P6, PT, R60, UR4, !P6 ;  /* 0x000000043c007c0c */ /* 0x000fe2000f7c1270 */
[----:B------:R-:W-:-:S02]  /*6fb90*/  ULDC UR4, c[0x0][0x22c] ;  /* 0x00008b0000047ab9 */ /* 0x000fc40000000800 */
[----:B0-----:R-:W-:-:S05]  /*6fba0*/  IMAD.WIDE R50, R4, 0x2, R48 ;  /* 0x0000000204327825 */ /* 0x001fca00078e0230 */
[----:B------:R0:W-:Y:S04]  /*6fbb0*/  @P5 STG.E.U16 desc[UR6][R50.64], R55 ;  /* 0x0000003732005986 */ /* 0x0001e8000c101506 */
[----:B------:R1:W-:Y:S01]  /*6fbc0*/  @P0 STG.E.U16 desc[UR6][R52.64], R5 ;  /* 0x0000000534000986 */ /* 0x0003e2000c101506 */
[----:B------:R-:W-:Y:S01]  /*6fbd0*/  ISETP.LT.AND P0, PT, R61, UR8, !P4 ;  /* 0x000000083d007c0c */ /* 0x000fe2000e701270 */
[----:B------:R-:W-:Y:S01]  /*6fbe0*/  ULDC UR8, c[0x0][0x228] ;  /* 0x00008a0000087ab9 */ /* 0x000fe20000000800 */
[----:B------:R-:W-:Y:S01]  /*6fbf0*/  ISETP.LT.AND P4, PT, R60, UR10, !P4 ;  /* 0x0000000a3c007c0c */ /* 0x000fe2000e781270 */
[----:B------:R-:W-:Y:S01]  /*6fc00*/  ULDC UR10, c[0x0][0x228] ;  /* 0x00008a00000a7ab9 */ /* 0x000fe20000000800 */
[----:B0-----:R-:W-:Y:S01]  /*6fc10*/  PRMT R51, R5, 0x7632, R51 ;  /* 0x0000763205337816 */ /* 0x001fe20000000033 */
[----:B------:R-:W-:-:S02]  /*6fc20*/  VIADD R50, R54, UR24 ;  /* 0x0000001836327c36 */ /* 0x000fc40008000000 */
[----:B-1----:R-:W-:Y:S01]  /*6fc30*/  IMAD.WIDE R4, R54, 0x2, R48 ;  /* 0x0000000236047825 */ /* 0x002fe200078e0230 */
[----:B------:R-:W-:Y:S01]  /*6fc40*/  ISETP.LT.AND P5, PT, R61, UR12, !P3 ;  /* 0x0000000c3d007c0c */ /* 0x000fe2000dfa1270 */
[----:B------:R-:W-:Y:S02]  /*6fc50*/  ULDC UR12, c[0x0][0x228] ;  /* 0x00008a00000c7ab9 */ /* 0x000fe40000000800 */
[C---:B------:R-:W-:Y:S01]  /*6fc60*/  VIADD R52, R59.reuse, 0x3f ;  /* 0x0000003f3b347836 */ /* 0x040fe20000000000 */
[----:B------:R0:W-:Y:S01]  /*6fc70*/  @P6 STG.E.U16 desc[UR6][R4.64], R51 ;  /* 0x0000003304006986 */ /* 0x0001e2000c101506 */
[----:B------:R-:W-:Y:S02]  /*6fc80*/  VIADD R54, R50, UR24 ;  /* 0x0000001832367c36 */ /* 0x000fe40008000000 */
[----:B------:R-:W-:Y:S01]  /*6fc90*/  VIADD R55, R59, 0x40 ;  /* 0x000000403b377836 */ /* 0x000fe20000000000 */
[----:B------:R-:W-:Y:S01]  /*6fca0*/  ISETP.GE.AND P6, PT, R52, UR4, PT ;  /* 0x0000000434007c0c */ /* 0x000fe2000bfc6270 */
[----:B------:R-:W-:Y:S01]  /*6fcb0*/  ULDC UR4, c[0x0][0x22c] ;  /* 0x00008b0000047ab9 */ /* 0x000fe20000000800 */
[----:B------:R-:W-:Y:S01]  /*6fcc0*/  PRMT R56, R10, 0x7632, R56 ;  /* 0x000076320a387816 */ /* 0x000fe20000000038 */
[----:B------:R-:W-:-:S04]  /*6fcd0*/  IMAD.WIDE R52, R54, 0x2, R2 ;  /* 0x0000000236347825 */ /* 0x000fc800078e0202 */
[----:B0-----:R-:W-:-:S04]  /*6fce0*/  IMAD.WIDE R4, R50, 0x2, R2 ;  /* 0x0000000232047825 */ /* 0x001fc800078e0202 */
[--C-:B------:R-:W-:Y:S01]  /*6fcf0*/  IMAD.WIDE R50, R50, 0x2, R48.reuse ;  /* 0x0000000232327825 */ /* 0x100fe200078e0230 */
[----:B------:R0:W-:Y:S01]  /*6fd00*/  @P0 STG.E.U16 desc[UR6][R4.64], R10 ;  /* 0x0000000a04000986 */ /* 0x0001e2000c101506 */
[----:B------:R-:W-:Y:S01]  /*6fd10*/  ISETP.GE.AND P0, PT, R55, UR4, PT ;  /* 0x0000000437007c0c */ /* 0x000fe2000bf06270 */
[----:B------:R-:W-:Y:S02]  /*6fd20*/  ULDC UR4, c[0x0][0x228] ;  /* 0x00008a0000047ab9 */ /* 0x000fe40000000800 */
[----:B------:R1:W-:Y:S01]  /*6fd30*/  @P4 STG.E.U16 desc[UR6][R50.64], R56 ;  /* 0x0000003832004986 */ /* 0x0003e2000c101506 */
[C---:B------:R-:W-:Y:S01]  /*6fd40*/  ISETP.LT.AND P3, PT, R60.reuse, UR4, !P3 ;  /* 0x000000043c007c0c */ /* 0x040fe2000df61270 */
[----:B------:R-:W-:Y:S02]  /*6fd50*/  ULDC UR4, c[0x0][0x22c] ;  /* 0x00008b0000047ab9 */ /* 0x000fe40000000800 */
[----:B------:R2:W-:Y:S01]  /*6fd60*/  @P5 STG.E.U16 desc[UR6][R52.64], R6 ;  /* 0x0000000634005986 */ /* 0x0005e2000c101506 */
[----:B------:R-:W-:Y:S01]  /*6fd70*/  ISETP.LT.AND P5, PT, R61, UR8, !P1 ;  /* 0x000000083d007c0c */ /* 0x000fe2000cfa1270 */
[C---:B0-----:R-:W-:Y:S01]  /*6fd80*/  VIADD R4, R59.reuse, 0x41 ;  /* 0x000000413b047836 */ /* 0x041fe20000000000 */
[----:B------:R-:W-:Y:S01]  /*6fd90*/  ISETP.LT.AND P1, PT, R60, UR10, !P1 ;  /* 0x0000000a3c007c0c */ /* 0x000fe2000cf21270 */
[----:B------:R-:W-:Y:S01]  /*6fda0*/  VIADD R55, R54, UR24 ;  /* 0x0000001836377c36 */ /* 0x000fe20008000000 */
[----:B------:R-:W-:Y:S01]  /*6fdb0*/  ULDC UR8, c[0x0][0x228] ;  /* 0x00008a0000087ab9 */ /* 0x000fe20000000800 */
[----:B-1----:R-:W-:Y:S01]  /*6fdc0*/  VIADD R56, R59, 0x42 ;  /* 0x000000423b387836 */ /* 0x002fe20000000000 */
[----:B------:R-:W-:Y:S01]  /*6fdd0*/  ISETP.GE.AND P4, PT, R4, UR4, PT ;  /* 0x0000000404007c0c */ /* 0x000fe2000bf86270 */
[----:B------:R-:W-:Y:S01]  /*6fde0*/  IMAD.WIDE R4, R54, 0x2, R48 ;  /* 0x0000000236047825 */ /* 0x000fe200078e0230 */
[----:B--2---:R-:W-:Y:S01]  /*6fdf0*/  PRMT R6, R6, 0x7632, R6 ;  /* 0x0000763206067816 */ /* 0x004fe20000000006 */
[----:B------:R-:W-:-:S02]  /*6fe00*/  ULDC UR4, c[0x0][0x22c] ;  /* 0x00008b0000047ab9 */ /* 0x000fc40000000800 */
[----:B------:R-:W-:Y:S01]  /*6fe10*/  IMAD.WIDE R50, R55, 0x2, R2 ;  /* 0x0000000237327825 */ /* 0x000fe200078e0202 */
[----:B------:R-:W-:Y:S01]  /*6fe20*/  PRMT R54, R9, 0x7632, R54 ;  /* 0x0000763209367816 */ /* 0x000fe20000000036 */
[----:B------:R-:W-:Y:S02]  /*6fe30*/  ULDC UR10, c[0x0][0x228] ;  /* 0x00008a00000a7ab9 */ /* 0x000fe40000000800 */
[----:B------:R-:W-:Y:S01]  /*6fe40*/  IMAD.WIDE R52, R55, 0x2, R48 ;  /* 0x0000000237347825 */ /* 0x000fe200078e0230 */
[----:B------:R0:W-:Y:S01]  /*6fe50*/  @P3 STG.E.U16 desc[UR6][R4.64], R6 ;  /* 0x0000000604003986 */ /* 0x0001e2000c101506 */
[----:B------:R-:W-:Y:S01]  /*6fe60*/  ISETP.GE.AND P3, PT, R56, UR4, PT ;  /* 0x0000000438007c0c */ /* 0x000fe2000bf66270 */
[----:B------:R-:W-:Y:S02]  /*6fe70*/  ULDC UR4, c[0x0][0x228] ;  /* 0x00008a0000047ab9 */ /* 0x000fe40000000800 */
[----:B------:R1:W-:Y:S04]  /*6fe80*/  @P5 STG.E.U16 desc[UR6][R50.64], R9 ;  /* 0x0000000932005986 */ /* 0x0003e8000c101506 */
[----:B------:R2:W-:Y:S01]  /*6fe90*/  @P1 STG.E.U16 desc[UR6][R52.64], R54 ;  /* 0x0000003634001986 */ /* 0x0005e2000c101506 */
[----:B------:R-:W-:Y:S01]  /*6fea0*/  ISETP.LT.AND P1, PT, R61, UR4, !P6 ;  /* 0x000000043d007c0c */ /* 0x000fe2000f721270 */
[----:B------:R-:W-:Y:S01]  /*6feb0*/  ULDC UR4, c[0x0][0x22c] ;  /* 0x00008b0000047ab9 */ /* 0x000fe20000000800 */
[----:B------:R-:W-:Y:S01]  /*6fec0*/  ISETP.LT.AND P6, PT, R60, UR8, !P6 ;  /* 0x000000083c007c0c */ /* 0x000fe2000f7c1270 */
[----:B0-----:R-:W-:Y:S01]  /*6fed0*/  VIADD R4, R55, UR24 ;  /* 0x0000001837047c36 */ /* 0x001fe20008000000 */
[----:B------:R-:W3:Y:S01]  /*6fee0*/  LDL.LU R56, [R1+0x114] ;  /* 0x0001140001387983 */ /* 0x000ee20000300800 */
[----:B------:R-:W-:Y:S01]  /*6fef0*/  PRMT R6, R7, 0x7632, R6 ;  /* 0x0000763207067816 */ /* 0x000fe20000000006 */
[----:B------:R-:W-:Y:S01]  /*6ff00*/  ULDC UR8, c[0x0][0x228] ;  /* 0x00008a0000087ab9 */ /* 0x000fe20000000800 */
[C---:B-1----:R-:W-:Y:S01]  /*6ff10*/  IMAD.WIDE R50, R4.reuse, 0x2, R2 ;  /* 0x0000000204327825 */ /* 0x042fe200078e0202 */
[----:B------:R-:W4:Y:S03]  /*6ff20*/  LDL.LU R57, [R1+0x104] ;  /* 0x0001040001397983 */ /* 0x000f260000300800 */
[----:B--2---:R-:W-:Y:S01]  /*6ff30*/  IMAD.WIDE R52, R4, 0x2, R48 ;  /* 0x0000000204347825 */ /* 0x004fe200078e0230 */
[----:B------:R-:W2:Y:S04]  /*6ff40*/  LDL.LU R58, [R1+0x118] ;  /* 0x00011800013a7983 */ /* 0x000ea80000300800 */
[----:B------:R-:W2:Y:S04]  /*6ff50*/  LDL.LU R10, [R1+0x108] ;  /* 0x00010800010a7983 */ /* 0x000ea80000300800 */
[----:B------:R-:W2:Y:S04]  /*6ff60*/  LDL.LU R9, [R1+0x11c] ;  /* 0x00011c0001097983 */ /* 0x000ea80000300800 */
[----:B------:R-:W-:Y:S04]  /*6ff70*/  @P1 STG.E.U16 desc[UR6][R50.64], R7 ;  /* 0x0000000732001986 */ /* 0x000fe8000c101506 */
[----:B------:R-:W2:Y:S04]  /*6ff80*/  LDL.LU R11, [R1+0x10c] ;  /* 0x00010c00010b7983 */ /* 0x000ea80000300800 */
[----:B------:R0:W-:Y:S04]  /*6ff90*/  @P6 STG.E.U16 desc[UR6][R52.64], R6 ;  /* 0x0000000634006986 */ /* 0x0001e8000c101506 */
[----:B0-----:R-:W3:Y:S04]  /*6ffa0*/  LDL.LU R52, [R1+0x110] ;  /* 0x0001100001347983 */ /* 0x001ee80000300800 */
[----:B------:R-:W4:Y:S01]  /*6ffb0*/  LDL.LU R53, [R1+0x100] ;  /* 0x0001000001357983 */ /* 0x000f220000300800 */
        /* <DEDUP_REMOVED lines=21> */
[----:B----4-:R-:W-:-:S03]  /*70110*/  PRMT R50, R53, 0x7632, R50 ;  /* 0x0000763235327816 */ /* 0x010fc60000000032 */
        /* <DEDUP_REMOVED lines=9> */
[C---:B------:R-:W-:Y:S01]  /*701b0*/  IADD3 R5, R59.reuse, 0x45, RZ ;  /* 0x000000453b057810 */ /* 0x040fe20007ffe0ff */
[----:B------:R-:W-:Y:S01]  /*701c0*/  VIADD R52, R59, 0x46 ;  /* 0x000000463b347836 */ /* 0x000fe20000000000 */
[----:B------:R-:W-:Y:S01]  /*701d0*/  ISETP.LT.AND P6, PT, R61, UR8, !P1 ;  /* 0x000000083d007c0c */ /* 0x000fe2000cfc1270 */
[----:B------:R-:W-:Y:S01]  /*701e0*/  ULDC UR8, c[0x0][0x228] ;  /* 0x00008a0000087ab9 */ /* 0x000fe20000000800 */
[----:B-1----:R-:W-:Y:S01]  /*701f0*/  IMAD.WIDE R6, R4, 0x2, R2 ;  /* 0x0000000204067825 */ /* 0x002fe200078e0202 */
[----:B------:R-:W-:Y:S01]  /*70200*/  ISETP.GE.AND P3, PT, R5, UR4, PT ;  /* 0x0000000405007c0c */ /* 0x000fe2000bf66270 */
[----:B------:R-:W-:-:S03]  /*70210*/  ULDC UR4, c[0x0][0x22c] ;  /* 0x00008b0000047ab9 */ /* 0x000fc60000000800 */
[----:B------:R0:W-:Y:S01]  /*70220*/  @P5 STG.E.U16 desc[UR6][R6.64], R56 ;  /* 0x0000003806005986 */ /* 0x0001e2000c101506 */
[----:B------:R-:W-:Y:S01]  /*70230*/  ISETP.GE.AND P5, PT, R52, UR4, PT ;  /* 0x0000000434007c0c */ /* 0x000fe2000bfa6270 */
[----:B------:R-:W-:Y:S01]  /*70240*/  VIADD R50, R4, UR24 ;  /* 0x0000001804327c36 */ /* 0x000fe20008000000 */
[----:B------:R-:W-:Y:S01]  /*70250*/  ULDC UR4, c[0x0][0x228] ;  /* 0x00008a0000047ab9 */ /* 0x000fe20000000800 */
[----:B------:R-:W-:Y:S01]  /*70260*/  PRMT R51, R56, 0x7632, R51 ;  /* 0x0000763238337816 */ /* 0x000fe20000000033 */
[----:B------:R-:W-:Y:S01]  /*70270*/  IMAD.WIDE R4, R4, 0x2, R48 ;  /* 0x0000000204047825 */ /* 0x000fe200078e0230 */
[----:B------:R-:W-:Y:S01]  /*70280*/  ISETP.LT.AND P1, PT, R60, UR4, !P1 ;  /* 0x000000043c007c0c */ /* 0x000fe2000cf21270 */
[----:B------:R-:W-:Y:S02]  /*70290*/  ULDC UR4, c[0x0][0x22c] ;  /* 0x00008b0000047ab9 */ /* 0x000fe40000000800 */
[----:B0-----:R-:W-:Y:S01]  /*702a0*/  IMAD.WIDE R6, R50, 0x2, R2 ;  /* 0x0000000232067825 */ /* 0x001fe200078e0202 */
[----:B------:R0:W-:Y:S01]  /*702b0*/  @P4 STG.E.U16 desc[UR6][R4.64], R51 ;  /* 0x0000003304004986 */ /* 0x0001e2000c101506 */
[----:B------:R-:W-:Y:S01]  /*702c0*/  ISETP.LT.AND P4, PT, R61, UR8, !P0 ;  /* 0x000000083d007c0c */ /* 0x000fe2000c781270 */
[----:B------:R-:W-:-:S02]  /*702d0*/  ULDC UR8, c[0x0][0x228] ;  /* 0x00008a0000087ab9 */ /* 0x000fc40000000800 */
[----:B------:R1:W-:Y:S01]  /*702e0*/  @P6 STG.E.U16 desc[UR6][R6.64], R57 ;  /* 0x0000003906006986 */ /* 0x0003e2000c101506 */
[----:B------:R-:W-:Y:S01]  /*702f0*/  ISETP.LT.AND P0, PT, R60, UR10, !P0 ;  /* 0x0000000a3c007c0c */ /* 0x000fe2000c701270 */
[----:B------:R-:W-:Y:S01]  /*70300*/  ULDC UR10, c[0x0][0x228] ;  /* 0x00008a00000a7ab9 */ /* 0x000fe20000000800 */
[----:B------:R-:W-:Y:S01]  /*70310*/  ISETP.LT.AND P6, PT, R61, UR12, !P3 ;  /* 0x0000000c3d007c0c */ /* 0x000fe2000dfc1270 */
[----:B------:R-:W-:Y:S01]  /*70320*/  ULDC UR12, c[0x0][0x228] ;  /* 0x00008a00000c7ab9 */ /* 0x000fe20000000800 */
[----:B0-----:R-:W-:Y:S01]  /*70330*/  IMAD.WIDE R4, R50, 0x2, R48 ;  /* 0x0000000232047825 */ /* 0x001fe200078e0230 */
[----:B-1----:R-:W-:-:S03]  /*70340*/  PRMT R6, R57, 0x7632, R6 ;  /* 0x0000763239067816 */ /* 0x002fc60000000006 */
[----:B------:R-:W-:Y:S02]  /*70350*/  VIADD R7, R59, 0x47 ;  /* 0x000000473b077836 */ /* 0x000fe40000000000 */
[----:B------:R-:W-:Y:S01]  /*70360*/  VIADD R50, R50, UR24 ;  /* 0x0000001832327c36 */ /* 0x000fe20008000000 */
[----:B------:R0:W-:Y:S02]  /*70370*/  @P1 STG.E.U16 desc[UR6][R4.64], R6 ;  /* 0x0000000604001986 */ /* 0x0001e4000c101506 */
[----:B------:R-:W-:Y:S01]  /*70380*/  ISETP.GE.AND P1, PT, R7, UR4, PT ;  /* 0x0000000407007c0c */ /* 0x000fe2000bf26270 */
[----:B------:R-:W-:Y:S01]  /*70390*/  VIADD R7, R59, 0x48 ;  /* 0x000000483b077836 */ /* 0x000fe20000000000 */
[----:B--2---:R-:W-:Y:S01]  /*703a0*/  PRMT R54, R58, 0x7632, R54 ;  /* 0x000076323a367816 */ /* 0x004fe20000000036 */
[----:B------:R-:W-:Y:S01]  /*703b0*/  ULDC UR4, c[0x0][0x22c] ;  /* 0x00008b0000047ab9 */ /* 0x000fe20000000800 */
[C---:B0-----:R-:W-:Y:S02]  /*703c0*/  VIADD R6, R50.reuse, UR24 ;  /* 0x0000001832067c36 */ /* 0x041fe40008000000 */
[----:B------:R-:W-:-:S04]  /*703d0*/  IMAD.WIDE R4, R50, 0x2, R2 ;  /* 0x0000000232047825 */ /* 0x000fc800078e0202 */
[----:B------:R-:W-:Y:S01]  /*703e0*/  IMAD.WIDE R50, R50, 0x2, R48 ;  /* 0x0000000232327825 */ /* 0x000fe200078e0230 */
[----:B------:R0:W-:Y:S01]  /*703f0*/  @P4 STG.E.U16 desc[UR6][R4.64], R58 ;  /* 0x0000003a04004986 */ /* 0x0001e2000c101506 */
[----:B------:R-:W-:Y:S01]  /*70400*/  ISETP.GE.AND P4, PT, R7, UR4, PT ;  /* 0x0000000407007c0c */ /* 0x000fe2000bf86270 */
[----:B------:R-:W-:Y:S01]  /*70410*/  ULDC UR4, c[0x0][0x228] ;  /* 0x00008a0000047ab9 */ /* 0x000fe20000000800 */
[----:B------:R-:W-:Y:S01]  /*70420*/  IMAD.WIDE R52, R6, 0x2, R2 ;  /* 0x0000000206347825 */ /* 0x000fe200078e0202 */
[----:B------:R1:W-:Y:S01]  /*70430*/  @P0 STG.E.U16 desc[UR6][R50.64], R54 ;  /* 0x0000003632000986 */ /* 0x0003e2000c101506 */
[----:B------:R-:W-:Y:S01]  /*70440*/  ISETP.LT.AND P3, PT, R60, UR4, !P3 ;  /* 0x000000043c007c0c */ /* 0x000fe2000df61270 */
[----:B------:R-:W-:Y:S02]  /*70450*/  ULDC UR4, c[0x0][0x22c] ;  /* 0x00008b0000047ab9 */ /* 0x000fe40000000800 */
[----:B------:R-:W-:Y:S01]  /*70460*/  @P6 STG.E.U16 desc[UR6][R52.64], R10 ;  /* 0x0000000a34006986 */ /* 0x000fe2000c101506 */
[----:B------:R-:W-:Y:S01]  /*70470*/  ISETP.LT.AND P6, PT, R61, UR8, !P5 ;  /* 0x000000083d007c0c */ /* 0x000fe2000efc1270 */
[----:B------:R-:W-:Y:S01]  /*70480*/  ULDC UR8, c[0x0][0x228] ;  /* 0x00008a0000087ab9 */ /* 0x000fe20000000800 */
[----:B0-----:R-:W-:Y:S01]  /*70490*/  VIADD R4, R59, 0x49 ;  /* 0x000000493b047836 */ /* 0x001fe20000000000 */
[----:B------:R-:W-:-:S04]  /*704a0*/  PRMT R5, R10, 0x7632, R5 ;  /* 0x000076320a057816 */ /* 0x000fc80000000005 */
[----:B------:R-:W-:Y:S01]  /*704b0*/  ISETP.GE.AND P0, PT, R4, UR4, PT ;  /* 0x0000000404007c0c */ /* 0x000fe2000bf06270 */
[C---:B------:R-:W-:Y:S01]  /*704c0*/  VIADD R4, R6.reuse, UR24 ;  /* 0x0000001806047c36 */ /* 0x040fe20008000000 */
[----:B------:R-:W-:Y:S01]  /*704d0*/  PRMT R55, R9, 0x7632, R55 ;  /* 0x0000763209377816 */ /* 0x000fe20000000037 */
[----:B------:R-:W-:Y:S01]  /*704e0*/  IMAD.WIDE R6, R6, 0x2, R48 ;  /* 0x0000000206067825 */ /* 0x000fe200078e0230 */
[----:B------:R-:W-:Y:S01]  /*704f0*/  ISETP.LT.AND P5, PT, R60, UR10, !P5 ;  /* 0x0000000a3c007c0c */ /* 0x000fe2000efa1270 */
[----:B------:R-:W-:Y:S01]  /*70500*/  ULDC UR4, c[0x0][0x22c] ;  /* 0x00008b0000047ab9 */ /* 0x000fe20000000800 */
[----:B------:R-:W-:Y:S01]  /*70510*/  ULDC UR10, c[0x0][0x228] ;  /* 0x00008a00000a7ab9 */ /* 0x000fe20000000800 */
[----:B-1----:R-:W-:Y:S01]  /*70520*/  IMAD.WIDE R50, R4, 0x2, R2 ;  /* 0x0000000204327825 */ /* 0x002fe200078e0202 */
[----:B------:R-:W-:Y:S04]  /*70530*/  @P3 STG.E.U16 desc[UR6][R6.64], R5 ;  /* 0x0000000506003986 */ /* 0x000fe8000c101506 */
[----:B------:R0:W-:Y:S04]  /*70540*/  @P6 STG.E.U16 desc[UR6][R50.64], R9 ;  /* 0x0000000932006986 */ /* 0x0001e8000c101506 */
[----:B0-----:R-:W2:Y:S04]  /*70550*/  LDL.LU R9, [R1+0xf0] ;  /* 0x0000f00001097983 */ /* 0x001ea80000300800 */
[----:B------:R-:W3:Y:S01]  /*70560*/  LDL R10, [R1+0xe0] ;  /* 0x0000e000010a7983 */ /* 0x000ee20000100800 */
[----:B------:R-:W-:-:S02]  /*70570*/  VIADD R54, R59, 0x4a ;  /* 0x0000004a3b367836 */ /* 0x000fc40000000000 */
[----:B------:R-:W-:-:S03]  /*70580*/  IMAD.WIDE R52, R4, 0x2, R48 ;  /* 0x0000000204347825 */ /* 0x000fc600078e0230 */
[----:B------:R-:W-:Y:S01]  /*70590*/  ISETP.GE.AND P3, PT, R54, UR4, PT ;  /* 0x0000000436007c0c */ /* 0x000fe2000bf66270 */
[----:B------:R-:W-:Y:S01]  /*705a0*/  ULDC UR4, c[0x0][0x228] ;  /* 0x00008a0000047ab9 */ /* 0x000fe20000000800 */
[----:B------:R0:W-:Y:S01]  /*705b0*/  @P5 STG.E.U16 desc[UR6][R52.64], R55 ;  /* 0x0000003734005986 */ /* 0x0001e2000c101506 */
[C---:B------:R-:W-:Y:S01]  /*705c0*/  ISETP.LT.AND P5, PT, R61.reuse, UR4, !P1 ;  /* 0x000000043d007c0c */ /* 0x040fe2000cfa1270 */
[----:B------:R-:W-:Y:S01]  /*705d0*/  VIADD R50, R4, UR24 ;  /* 0x0000001804327c36 */ /* 0x000fe20008000000 */
[----:B------:R-:W-:Y:S01]  /*705e0*/  ISETP.LT.AND P1, PT, R60, UR8, !P1 ;  /* 0x000000083c007c0c */ /* 0x000fe2000cf21270 */
[----:B------:R-:W-:Y:S01]  /*705f0*/  ULDC UR8, c[0x0][0x228] ;  /* 0x00008a0000087ab9 */ /* 0x000fe20000000800 */
[----:B------:R-:W-:Y:S01]  /*70600*/  ISETP.LT.AND P6, PT, R61, UR10, !P4 ;  /* 0x0000000a3d007c0c */ /* 0x000fe2000e7c1270 */
[----:B------:R-:W-:Y:S01]  /*70610*/  IMAD.WIDE R6, R50, 0x2, R2 ;  /* 0x0000000232067825 */ /* 0x000fe200078e0202 */
[----:B------:R-:W-:Y:S01]  /*70620*/  ISETP.LT.AND P4, PT, R60, UR8, !P4 ;  /* 0x000000083c007c0c */ /* 0x000fe2000e781270 */
[----:B------:R-:W-:Y:S01]  /*70630*/  ULDC UR4, c[0x0][0x22c] ;  /* 0x00008b0000047ab9 */ /* 0x000fe20000000800 */
[----:B------:R-:W-:Y:S01]  /*70640*/  ULDC UR8, c[0x0][0x228] ;  /* 0x00008a0000087ab9 */ /* 0x000fe20000000800 */
[----:B------:R-:W-:Y:S01]  /*70650*/  IMAD.WIDE R4, R50, 0x2, R48 ;  /* 0x0000000232047825 */ /* 0x000fe200078e0230 */
[----:B------:R-:W-:Y:S01]  /*70660*/  ULDC UR10, c[0x0][0x228] ;  /* 0x00008a00000a7ab9 */ /* 0x000fe20000000800 */
[----:B0-----:R-:W-:Y:S01]  /*70670*/  PRMT R52, R11, 0x7632, R52 ;  /* 0x000076320b347816 */ /* 0x001fe20000000034 */
[----:B------:R-:W4:Y:S01]  /*70680*/  LDL.LU R53, [R1+0xf4] ;  /* 0x0000f40001357983 */ /* 0x000f220000300800 */
[----:B------:R-:W-:-:S02]  /*70690*/  VIADD R51, R59, 0x4b ;  /* 0x0000004b3b337836 */ /* 0x000fc40000000000 */
[----:B------:R-:W-:Y:S01]  /*706a0*/  VIADD R50, R50, UR24 ;  /* 0x0000001832327c36 */ /* 0x000fe20008000000 */
[----:B------:R0:W-:Y:S02]  /*706b0*/  @P5 STG.E.U16 desc[UR6][R6.64], R11 ;  /* 0x0000000b06005986 */ /* 0x0001e4000c101506 */
[----:B------:R-:W-:Y:S01]  /*706c0*/  ISETP.GE.AND P5, PT, R51, UR4, PT ;  /* 0x0000000433007c0c */ /* 0x000fe2000bfa6270 */
[----:B------:R-:W-:Y:S01]  /*706d0*/  ULDC UR4, c[0x0][0x228] ;  /* 0x00008a0000047ab9 */ /* 0x000fe20000000800 */
[----:B------:R1:W-:Y:S01]  /*706e0*/  @P1 STG.E.U16 desc[UR6][R4.64], R52 ;  /* 0x0000003404001986 */ /* 0x0003e2000c101506 */
[----:B0-----:R-:W-:-:S03]  /*706f0*/  IMAD.WIDE R6, R50, 0x2, R48 ;  /* 0x0000000232067825 */ /* 0x001fc600078e0230 */
[----:B------:R-:W4:Y:S01]  /*70700*/  LDL.LU R11, [R1+0xf8] ;  /* 0x0000f800010b7983 */ /* 0x000f220000300800 */
[----:B-1----:R-:W-:-:S03]  /*70710*/  IMAD.WIDE R4, R50, 0x2, R2 ;  /* 0x0000000232047825 */ /* 0x002fc600078e0202 */
[----:B------:R-:W4:Y:S01]  /*70720*/  LDL.LU R55, [R1+0xe8] ;  /* 0x0000e80001377983 */ /* 0x000f220000300800 */
[----:B------:R-:W-:Y:S01]  /*70730*/  ISETP.LT.AND P1, PT, R61, UR4, !P0 ;  /* 0x000000043d007c0c */ /* 0x000fe2000c721270 */
[----:B------:R-:W-:Y:S02]  /*70740*/  ULDC UR4, c[0x0][0x22c] ;  /* 0x00008b0000047ab9 */ /* 0x000fe40000000800 */
[----:B------:R-:W4:Y:S04]  /*70750*/  LDL.LU R56, [R1+0xfc] ;  /* 0x0000fc0001387983 */ /* 0x000f280000300800 */
[----:B------:R-:W4:Y:S04]  /*70760*/  LDL.LU R58, [R1+0xec] ;  /* 0x0000ec00013a7983 */ /* 0x000f280000300800 */
[----:B------:R-:W4:Y:S01]  /*70770*/  LDL.LU R57, [R1+0x130] ;  /* 0x0001300001397983 */ /* 0x000f220000300800 */
[----:B--2---:R-:W-:-:S03]  /*70780*/  PRMT R51, R9, 0x7632, R51 ;  /* 0x0000763209337816 */ /* 0x004fc60000000033 */
[----:B------:R0:W-:Y:S04]  /*70790*/  @P6 STG.E.U16 desc[UR6][R4.64], R9 ;  /* 0x0000000904006986 */ /* 0x0001e8000c101506 */
[----:B------:R1:W-:Y:S01]  /*707a0*/  @P4 STG.E.U16 desc[UR6][R6.64], R51 ;  /* 0x0000003306004986 */ /* 0x0003e2000c101506 */
[----:B---3--:R-:W-:-:S03]  /*707b0*/  PRMT R52, R10, 0x7632, R52 ;  /* 0x000076320a347816 */ /* 0x008fc60000000034 */
[----:B0-----:R-:W2:Y:S01]  /*707c0*/  LDL.LU R9, [R1+0x2128] ;  /* 0x0021280001097983 */ /* 0x001ea20000300800 */
[----:B-1----:R-:W-:-:S03]  /*707d0*/  VIADD R51, R59, 0x4c ;  /* 0x0000004c3b337836 */ /* 0x002fc60000000000 */
[----:B------:R-:W3:Y:S02]  /*707e0*/  LDL.LU R10, [R1+0x2124] ;  /* 0x00212400010a7983 */ /* 0x000ee40000300800 */
[----:B------:R-:W-:Y:S01]  /*707f0*/  ISETP.GE.AND P4, PT, R51, UR4, PT ;  /* 0x0000000433007c0c */ /* 0x000fe2000bf86270 */
[----:B------:R-:W-:Y:S01]  /*70800*/  VIADD R50, R50, UR24 ;  /* 0x0000001832327c36 */ /* 0x000fe20008000000 */
[----:B------:R-:W4:Y:S01]  /*70810*/  LDL.LU R51, [R1+0xe0] ;  /* 0x0000e00001337983 */ /* 0x000f220000300800 */
[----:B------:R-:W-:Y:S01]  /*70820*/  ISETP.LT.AND P0, PT, R60, UR8, !P0 ;  /* 0x000000083c007c0c */ /* 0x000fe2000c701270 */
[----:B------:R-:W-:Y:S01]  /*70830*/  ULDC UR8, c[0x0][0x228] ;  /* 0x00008a0000087ab9 */ /* 0x000fe20000000800 */
[----:B------:R-:W-:Y:S01]  /*70840*/  ULDC UR4, c[0x0][0x228] ;  /* 0x00008a0000047ab9 */ /* 0x000fe20000000800 */
[----:B------:R-:W-:Y:S01]  /*70850*/  ISETP.LT.AND P6, PT, R61, UR8, !P3 ;  /* 0x000000083d007c0c */ /* 0x000fe2000dfc1270 */
[----:B------:R-:W-:Y:S01]  /*70860*/  IMAD.WIDE R4, R50, 0x2, R2 ;  /* 0x0000000232047825 */ /* 0x000fe200078e0202 */
[----:B------:R-:W-:-:S03]  /*70870*/  ULDC UR8, c[0x0][0x228] ;  /* 0x00008a0000087ab9 */ /* 0x000fc60000000800 */
[----:B------:R-:W-:-:S04]  /*70880*/  IMAD.WIDE R6, R50, 0x2, R48 ;  /* 0x0000000232067825 */ /* 0x000fc800078e0230 */
[----:B------:R-:W-:Y:S01]  /*70890*/  VIADD R50, R50, UR24 ;  /* 0x0000001832327c36 */ /* 0x000fe20008000000 */
[----:B----4-:R0:W-:Y:S04]  /*708a0*/  @P1 STG.E.U16 desc[UR6][R4.64], R51 ;  /* 0x0000003304001986 */ /* 0x0101e8000c101506 */
[----:B------:R-:W-:Y:S01]  /*708b0*/  @P0 STG.E.U16 desc[UR6][R6.64], R52 ;  /* 0x0000003406000986 */ /* 0x000fe2000c101506 */
[----:B0-----:R-:W-:-:S04]  /*708c0*/  IMAD.WIDE R4, R50, 0x2, R2 ;  /* 0x0000000232047825 */ /* 0x001fc800078e0202 */
[C---:B------:R-:W-:Y:S01]  /*708d0*/  VIADD R51, R50.reuse, UR24 ;  /* 0x0000001832337c36 */ /* 0x040fe20008000000 */
[----:B------:R0:W-:Y:S02]  /*708e0*/  @P6 STG.E.U16 desc[UR6][R4.64], R53 ;  /* 0x0000003504006986 */ /* 0x0001e4000c101506 */
[----:B0-----:R-:W-:Y:S02]  /*708f0*/  IMAD.WIDE R4, R50, 0x2, R48 ;  /* 0x0000000232047825 */ /* 0x001fe400078e0230 */
[----:B------:R-:W4:Y:S02]  /*70900*/  LDL.LU R50, [R1+0xe4] ;  /* 0x0000e40001327983 */ /* 0x000f240000300800 */
[----:B------:R-:W-:Y:S01]  /*70910*/  VIADD R6, R59, 0x4d ;  /* 0x0000004d3b067836 */ /* 0x000fe20000000000 */
[----:B------:R-:W-:Y:S01]  /*70920*/  ISETP.LT.AND P3, PT, R60, UR4, !P3 ;  /* 0x000000043c007c0c */ /* 0x000fe2000df61270 */
[----:B------:R-:W-:Y:S01]  /*70930*/  ULDC UR4, c[0x0][0x22c] ;  /* 0x00008b0000047ab9 */ /* 0x000fe20000000800 */
[----:B------:R-:W-:Y:S01]  /*70940*/  PRMT R52, R53, 0x7632, R52 ;  /* 0x0000763235347816 */ /* 0x000fe20000000034 */
[----:B------:R-:W-:Y:S01]  /*70950*/  VIADD R53, R59, 0x4e ;  /* 0x0000004e3b357836 */ /* 0x000fe20000000000 */
[----:B------:R-:W-:Y:S01]  /*70960*/  ISETP.LT.AND P1, PT, R61, UR8, !P5 ;  /* 0x000000083d007c0c */ /* 0x000fe2000ef21270 */
[----:B------:R-:W-:Y:S01]  /*70970*/  ULDC UR8, c[0x0][0x228] ;  /* 0x00008a0000087ab9 */ /* 0x000fe20000000800 */
[----:B------:R-:W-:Y:S01]  /*70980*/  ISETP.GE.AND P0, PT, R6, UR4, PT ;  /* 0x0000000406007c0c */ /* 0x000fe2000bf06270 */
[----:B------:R-:W-:-:S02]  /*70990*/  ULDC UR4, c[0x0][0x22c] ;  /* 0x00008b0000047ab9 */ /* 0x000fc40000000800 */
[----:B------:R-:W-:Y:S01]  /*709a0*/  ISETP.GE.AND P6, PT, R53, UR4, PT ;  /* 0x0000000435007c0c */ /* 0x000fe2000bfc6270 */
[----:B------:R-:W-:Y:S01]  /*709b0*/  ULDC UR4, c[0x0][0x228] ;  /* 0x00008a0000047ab9 */ /* 0x000fe20000000800 */
[----:B------:R-:W-:Y:S01]  /*709c0*/  IMAD.WIDE R6, R51, 0x2, R2 ;  /* 0x0000000233067825 */ /* 0x000fe200078e0202 */
[C---:B------:R-:W-:Y:S01]  /*709d0*/  ISETP.LT.AND P5, PT, R60.reuse, UR4, !P5 ;  /* 0x000000043c007c0c */ /* 0x040fe2000efa1270 */
[----:B------:R0:W-:Y:S01]  /*709e0*/  @P3 STG.E.U16 desc[UR6][R4.64], R52 ;  /* 0x0000003404003986 */ /* 0x0001e2000c101506 */
[----:B------:R-:W-:Y:S01]  /*709f0*/  ULDC UR4, c[0x0][0x22c] ;  /* 0x00008b0000047ab9 */ /* 0x000fe20000000800 */
[----:B------:R-:W-:Y:S01]  /*70a00*/  ISETP.LT.AND P3, PT, R61, UR12, !P0 ;  /* 0x0000000c3d007c0c */ /* 0x000fe2000c761270 */
[----:B------:R-:W-:Y:S01]  /*70a10*/  VIADD R53, R59, 0x50 ;  /* 0x000000503b357836 */ /* 0x000fe20000000000 */
[----:B------:R-:W-:Y:S01]  /*70a20*/  PRMT R54, R11, 0x7632, R54 ;  /* 0x000076320b367816 */ /* 0x000fe20000000036 */
[----:B------:R-:W-:Y:S01]  /*70a30*/  ULDC UR12, c[0x0][0x228] ;  /* 0x00008a00000c7ab9 */ /* 0x000fe20000000800 */
[----:B0-----:R-:W-:Y:S01]  /*70a40*/  IMAD.WIDE R4, R51, 0x2, R48 ;  /* 0x0000000233047825 */ /* 0x001fe200078e0230 */
[----:B----4-:R0:W-:Y:S01]  /*70a50*/  @P1 STG.E.U16 desc[UR6][R6.64], R50 ;  /* 0x0000003206001986 */ /* 0x0101e2000c101506 */
[----:B------:R-:W-:Y:S01]  /*70a60*/  ISETP.LT.AND P1, PT, R61, UR8, !P4 ;  /* 0x000000083d007c0c */ /* 0x000fe2000e721270 */
[----:B------:R-:W-:Y:S01]  /*70a70*/  ULDC UR8, c[0x0][0x228] ;  /* 0x00008a0000087ab9 */ /* 0x000fe20000000800 */
[----:B------:R-:W-:Y:S01]  /*70a80*/  ISETP.LT.AND P4, PT, R60, UR10, !P4 ;  /* 0x0000000a3c007c0c */ /* 0x000fe2000e781270 */
[----:B------:R-:W-:Y:S01]  /*70a90*/  ULDC UR10, c[0x0][0x228] ;  /* 0x00008a00000a7ab9 */ /* 0x000fe20000000800 */
[----:B0-----:R-:W-:-:S02]  /*70aa0*/  PRMT R7, R50, 0x7632, R7 ;  /* 0x0000763232077816 */ /* 0x001fc40000000007 */
[----:B------:R-:W-:Y:S01]  /*70ab0*/  IADD3 R6, R51, UR24, RZ ;  /* 0x0000001833067c10 */ /* 0x000fe2000fffe0ff */
[----:B------:R-:W-:Y:S02]  /*70ac0*/  VIADD R50, R59, 0x4f ;  /* 0x0000004f3b327836 */ /* 0x000fe40000000000 */
[----:B------:R0:W-:Y:S03]  /*70ad0*/  @P5 STG.E.U16 desc[UR6][R4.64], R7 ;  /* 0x0000000704005986 */ /* 0x0001e6000c101506 */
[----:B------:R-:W-:Y:S01]  /*70ae0*/  ISETP.GE.AND P5, PT, R50, UR4, PT ;  /* 0x0000000432007c0c */ /* 0x000fe2000bfa6270 */
[----:B------:R-:W-:Y:S01]  /*70af0*/  ULDC UR4, c[0x0][0x22c] ;  /* 0x00008b0000047ab9 */ /* 0x000fe20000000800 */
[C---:B------:R-:W-:Y:S02]  /*70b00*/  VIADD R52, R6.reuse, UR24 ;  /* 0x0000001806347c36 */ /* 0x040fe40008000000 */
[----:B0-----:R-:W-:-:S04]  /*70b10*/  IMAD.WIDE R4, R6, 0x2, R2 ;  /* 0x0000000206047825 */ /* 0x001fc800078e0202 */
[----:B------:R-:W-:Y:S01]  /*70b20*/  IMAD.WIDE R6, R6, 0x2, R48 ;  /* 0x0000000206067825 */ /* 0x000fe200078e0230 */
[----:B------:R0:W-:Y:S01]  /*70b30*/  @P1 STG.E.U16 desc[UR6][R4.64], R11 ;  /* 0x0000000b04001986 */ /* 0x0001e2000c101506 */
[----:B------:R-:W-:Y:S01]  /*70b40*/  ISETP.GE.AND P1, PT, R53, UR4, PT ;  /* 0x0000000435007c0c */ /* 0x000fe2000bf26270 */
[----:B------:R-:W-:Y:S01]  /*70b50*/  ULDC UR4, c[0x0][0x228] ;  /* 0x00008a0000047ab9 */ /* 0x000fe20000000800 */
[----:B------:R-:W-:Y:S01]  /*70b60*/  IMAD.WIDE R50, R52, 0x2, R2 ;  /* 0x0000000234327825 */ /* 0x000fe200078e0202 */
[----:B------:R-:W-:Y:S01]  /*70b70*/  ISETP.LT.AND P0, PT, R60, UR4, !P0 ;  /* 0x000000043c007c0c */ /* 0x000fe2000c701270 */
[----:B------:R1:W-:Y:S02]  /*70b80*/  @P4 STG.E.U16 desc[UR6][R6.64], R54 ;  /* 0x0000003606004986 */ /* 0x0003e4000c101506 */
[----:B------:R-:W-:Y:S01]  /*70b90*/  VIADD R53, R59, 0x51 ;  /* 0x000000513b357836 */ /* 0x000fe20000000000 */
[----:B------:R-:W-:Y:S01]  /*70ba0*/  ISETP.LT.AND P4, PT, R61, UR8, !P6 ;  /* 0x000000083d007c0c */ /* 0x000fe2000f781270 */
[----:B------:R-:W-:Y:S01]  /*70bb0*/  ULDC UR4, c[0x0][0x22c] ;  /* 0x00008b0000047ab9 */ /* 0x000fe20000000800 */
[----:B------:R4:W-:Y:S01]  /*70bc0*/  @P3 STG.E.U16 desc[UR6][R50.64], R55 ;  /* 0x0000003732003986 */ /* 0x0009e2000c101506 */
[----:B------:R-:W-:Y:S01]  /*70bd0*/  ULDC UR8, c[0x0][0x228] ;  /* 0x00008a0000087ab9 */ /* 0x000fe20000000800 */
[----:B------:R-:W-:Y:S01]  /*70be0*/  ISETP.GE.AND P3, PT, R53, UR4, PT ;  /* 0x0000000435007c0c */ /* 0x000fe2000bf66270 */
[----:B------:R-:W-:Y:S01]  /*70bf0*/  VIADD R53, R52, UR24 ;  /* 0x0000001834357c36 */ /* 0x000fe20008000000 */
[----:B------:R-:W-:Y:S01]  /*70c00*/  ISETP.LT.AND P6, PT, R60, UR10, !P6 ;  /* 0x0000000a3c007c0c */ /* 0x000fe2000f7c1270 */
[----:B0-----:R-:W-:Y:S01]  /*70c10*/  IMAD.WIDE R4, R52, 0x2, R48 ;  /* 0x0000000234047825 */ /* 0x001fe200078e0230 */
[----:B------:R-:W-:Y:S01]  /*70c20*/  ULDC UR4, c[0x0][0x22c] ;  /* 0x00008b0000047ab9 */ /* 0x000fe20000000800 */
[----:B-1----:R-:W-:Y:S01]  /*70c30*/  PRMT R54, R55, 0x7632, R54 ;  /* 0x0000763237367816 */ /* 0x002fe20000000036 */
[----:B------:R-:W-:Y:S01]  /*70c40*/  ULDC UR10, c[0x0][0x228] ;  /* 0x00008a00000a7ab9 */ /* 0x000fe20000000800 */
[----:B------:R-:W-:Y:S01]  /*70c50*/  IMAD.WIDE R6, R53, 0x2, R2 ;  /* 0x0000000235067825 */ /* 0x000fe200078e0202 */
[----:B------:R-:W3:Y:S03]  /*70c60*/  LDL.LU R11, [R1+0x2120] ;  /* 0x00212000010b7983 */ /* 0x000ee60000300800 */
[----:B----4-:R-:W-:Y:S01]  /*70c70*/  VIADD R55, R59, 0x52 ;  /* 0x000000523b377836 */ /* 0x010fe20000000000 */
[----:B------:R0:W-:Y:S01]  /*70c80*/  @P0 STG.E.U16 desc[UR6][R4.64], R54 ;  /* 0x0000003604000986 */ /* 0x0001e2000c101506 */
[----:B------:R-:W-:-:S03]  /*70c90*/  PRMT R52, R56, 0x7632, R52 ;  /* 0x0000763238347816 */ /* 0x000fc60000000034 */
[----:B------:R-:W-:Y:S01]  /*70ca0*/  ISETP.GE.AND P0, PT, R55, UR4, PT ;  /* 0x0000000437007c0c */ /* 0x000fe2000bf06270 */
[----:B------:R-:W-:Y:S01]  /*70cb0*/  ULDC UR4, c[0x0][0x228] ;  /* 0x00008a0000047ab9 */ /* 0x000fe20000000800 */
[----:B------:R1:W-:Y:S01]  /*70cc0*/  @P4 STG.E.U16 desc[UR6][R6.64], R56 ;  /* 0x0000003806004986 */ /* 0x0003e2000c101506 */
[----:B------:R-:W-:Y:S01]  /*70cd0*/  IMAD.WIDE R50, R53, 0x2, R48 ;  /* 0x0000000235327825 */ /* 0x000fe200078e0230 */
[----:B------:R-:W-:Y:S01]  /*70ce0*/  ISETP.LT.AND P4, PT, R61, UR4, !P5 ;  /* 0x000000043d007c0c */ /* 0x000fe2000ef81270 */
[----:B------:R-:W-:Y:S01]  /*70cf0*/  ULDC UR4, c[0x0][0x22c] ;  /* 0x00008b0000047ab9 */ /* 0x000fe20000000800 */
[C---:B------:R-:W-:Y:S01]  /*70d00*/  ISETP.LT.AND P5, PT, R60.reuse, UR8, !P5 ;  /* 0x000000083c007c0c */ /* 0x040fe2000efa1270 */
[----:B------:R-:W-:Y:S01]  /*70d10*/  VIADD R53, R53, UR24 ;  /* 0x0000001835357c36 */ /* 0x000fe20008000000 */
[----:B------:R4:W-:Y:S01]  /*70d20*/  @P6 STG.E.U16 desc[UR6][R50.64], R52 ;  /* 0x0000003432006986 */ /* 0x0009e2000c101506 */
[----:B------:R-:W-:Y:S01]  /*70d30*/  ULDC UR8, c[0x0][0x228] ;  /* 0x00008a0000087ab9 */ /* 0x000fe20000000800 */
[----:B------:R-:W-:Y:S01]  /*70d40*/  ISETP.LT.AND P6, PT, R61, UR10, !P1 ;  /* 0x0000000a3d007c0c */ /* 0x000fe2000cfc1270 */
[----:B0-----:R-:W-:Y:S01]  /*70d50*/  VIADD R5, R59, 0x53 ;  /* 0x000000533b057836 */ /* 0x001fe20000000000 */
[----:B------:R-:W-:Y:S01]  /*70d60*/  ISETP.LT.AND P1, PT, R60, UR8, !P1 ;  /* 0x000000083c007c0c */ /* 0x000fe2000cf21270 */
[C---:B------:R-:W-:Y:S01]  /*70d70*/  VIADD R4, R53.reuse, UR24 ;  /* 0x0000001835047c36 */ /* 0x040fe20008000000 */
[----:B-1----:R-:W3:Y:S01]  /*70d80*/  LDL.LU R56, [R1+0x138] ;  /* 0x0001380001387983 */ /* 0x002ee20000300800 */
[----:B------:R-:W-:Y:S01]  /*70d90*/  IMAD.WIDE R6, R53, 0x2, R2 ;  /* 0x0000000235067825 */ /* 0x000fe200078e0202 */
[----:B------:R-:W-:Y:S01]  /*70da0*/  ULDC UR8, c[0x0][0x228] ;  /* 0x00008a0000087ab9 */ /* 0x000fe20000000800 */
[----:B------:R-:W-:-:S02]  /*70db0*/  ULDC UR10, c[0x0][0x228] ;  /* 0x00008a00000a7ab9 */ /* 0x000fc40000000800 */
[----:B----4-:R-:W-:Y:S01]  /*70dc0*/  IMAD.WIDE R50, R53, 0x2, R48 ;  /* 0x0000000235327825 */ /* 0x010fe200078e0230 */
[----:B------:R-:W-:Y:S01]  /*70dd0*/  PRMT R52, R58, 0x7632, R52 ;  /* 0x000076323a347816 */ /* 0x000fe20000000034 */
[----:B------:R0:W-:Y:S01]  /*70de0*/  @P4 STG.E.U16 desc[UR6][R6.64], R58 ;  /* 0x0000003a06004986 */ /* 0x0001e2000c101506 */
[----:B------:R-:W-:Y:S01]  /*70df0*/  ISETP.GE.AND P4, PT, R5, UR4, PT ;  /* 0x0000000405007c0c */ /* 0x000fe2000bf86270 */
[----:B------:R-:W-:Y:S01]  /*70e00*/  ULDC UR4, c[0x0][0x228] ;  /* 0x00008a0000047ab9 */ /* 0x000fe20000000800 */
[----:B------:R-:W-:Y:S01]  /*70e10*/  PRMT R5, R57, 0x7632, R5 ;  /* 0x0000763239057816 */ /* 0x000fe20000000005 */
[----:B------:R1:W-:Y:S01]  /*70e20*/  @P5 STG.E.U16 desc[UR6][R50.64], R52 ;  /* 0x0000003432005986 */ /* 0x0003e2000c101506 */
[----:B0-----:R-:W-:-:S03]  /*70e30*/  IMAD.WIDE R6, R4, 0x2, R2 ;  /* 0x0000000204067825 */ /* 0x001fc600078e0202 */
[----:B------:R-:W4:Y:S01]  /*70e40*/  LDL.LU R58, [R1+0x13c] ;  /* 0x00013c00013a7983 */ /* 0x000f220000300800 */
[----:B-1----:R-:W-:-:S03]  /*70e50*/  IMAD.WIDE R50, R4, 0x2, R48 ;  /* 0x0000000204327825 */ /* 0x002fc600078e0230 */
[----:B------:R-:W-:Y:S04]  /*70e60*/  @P6 STG.E.U16 desc[UR6][R6.64], R57 ;  /* 0x0000003906006986 */ /* 0x000fe8000c101506 */
[----:B------:R0:W-:Y:S04]  /*70e70*/  @P1 STG.E.U16 desc[UR6][R50.64], R5 ;  /* 0x0000000532001986 */ /* 0x0001e8000c101506 */
[----:B0-----:R-:W2:Y:S01]  /*70e80*/  LDL.LU R51, [R1+0x134] ;  /* 0x0001340001337983 */ /* 0x001ea20000300800 */
[----:B------:R-:W-:Y:S01]  /*70e90*/  ISETP.LT.AND P5, PT, R61, UR4, !P3 ;  /* 0x000000043d007c0c */ /* 0x000fe2000dfa1270 */
[----:B------:R-:W-:Y:S01]  /*70ea0*/  VIADD R55, R4, UR24 ;  /* 0x0000001804377c36 */ /* 0x000fe20008000000 */
[----:B------:R-:W-:Y:S01]  /*70eb0*/  ISETP.LT.AND P3, PT, R60, UR8, !P3 ;  /* 0x000000083c007c0c */ /* 0x000fe2000df61270 */
[----:B------:R-:W-:Y:S01]  /*70ec0*/  ULDC UR8, c[0x0][0x228] ;  /* 0x00008a0000087ab9 */ /* 0x000fe20000000800 */
[----:B------:R-:W-:Y:S01]  /*70ed0*/  VIADD R54, R59, 0x54 ;  /* 0x000000543b367836 */ /* 0x000fe20000000000 */
[----:B------:R-:W-:Y:S01]  /*70ee0*/  ISETP.LT.AND P6, PT, R61, UR8, !P0 ;  /* 0x000000083d007c0c */ /* 0x000fe2000c7c1270 */
[C---:B------:R-:W-:Y:S01]  /*70ef0*/  IMAD.WIDE R4, R55.reuse, 0x2, R2 ;  /* 0x0000000237047825 */ /* 0x040fe200078e0202 */
[----:B------:R-:W-:Y:S01]  /*70f00*/  PRMT R7, R8, 0x7632, R7 ;  /* 0x0000763208077816 */ /* 0x000fe20000000007 */
[----:B------:R-:W-:Y:S01]  /*70f10*/  ULDC UR4, c[0x0][0x22c] ;  /* 0x00008b0000047ab9 */ /* 0x000fe20000000800 */
[----:B------:R-:W-:Y:S01]  /*70f20*/  ULDC UR8, c[0x0][0x228] ;  /* 0x00008a0000087ab9 */ /* 0x000fe20000000800 */
[----:B------:R-:W-:Y:S01]  /*70f30*/  IMAD.WIDE R52, R55, 0x2, R48 ;  /* 0x0000000237347825 */ /* 0x000fe200078e0230 */
[----:B------:R-:W-:Y:S01]  /*70f40*/  ISETP.GE.AND P1, PT, R54, UR4, PT ;  /* 0x0000000436007c0c */ /* 0x000fe2000bf26270 */
[----:B------:R-:W-:-:S02]  /*70f50*/  ULDC UR4, c[0x0][0x228] ;  /* 0x00008a0000047ab9 */ /* 0x000fc40000000800 */
[----:B------:R-:W-:Y:S01]  /*70f60*/  VIADD R57, R55, UR24 ;  /* 0x0000001837397c36 */ /* 0x000fe20008000000 */
[----:B------:R0:W-:Y:S01]  /*70f70*/  @P5 STG.E.U16 desc[UR6][R4.64], R8 ;  /* 0x0000000804005986 */ /* 0x0001e2000c101506 */
[----:B------:R-:W-:-:S03]  /*70f80*/  VIADD R50, R59, 0x55 ;  /* 0x000000553b327836 */ /* 0x000fc60000000000 */
[----:B------:R1:W-:Y:S01]  /*70f90*/  @P3 STG.E.U16 desc[UR6][R52.64], R7 ;  /* 0x0000000734003986 */ /* 0x0003e2000c101506 */
[----:B------:R-:W-:Y:S01]  /*70fa0*/  ISETP.LT.AND P3, PT, R60, UR4, !P0 ;  /* 0x000000043c007c0c */ /* 0x000fe2000c761270 */
[----:B------:R-:W-:Y:S02]  /*70fb0*/  ULDC UR4, c[0x0][0x22c] ;  /* 0x00008b0000047ab9 */ /* 0x000fe40000000800 */
[----:B------:R-:W-:Y:S01]  /*70fc0*/  ISETP.GE.AND P0, PT, R50, UR4, PT ;  /* 0x0000000432007c0c */ /* 0x000fe2000bf06270 */
[----:B------:R-:W-:Y:S01]  /*70fd0*/  ULDC UR4, c[0x0][0x22c] ;  /* 0x00008b0000047ab9 */ /* 0x000fe20000000800 */
[----:B0-----:R-:W-:Y:S02]  /*70fe0*/  VIADD R8, R59, 0x56 ;  /* 0x000000563b087836 */ /* 0x001fe40000000000 */
[----:B-1----:R-:W-:Y:S01]  /*70ff0*/  IMAD.WIDE R6, R57, 0x2, R2 ;  /* 0x0000000239067825 */ /* 0x002fe200078e0202 */
[----:B------:R-:W-:Y:S01]  /*71000*/  ISETP.LT.AND P5, PT, R61, UR8, !P4 ;  /* 0x000000083d007c0c */ /* 0x000fe2000e7a1270 */
[----:B------:R-:W-:-:S02]  /*71010*/  ULDC UR8, c[0x0][0x228] ;  /* 0x00008a0000087ab9 */ /* 0x000fc40000000800 */
[----:B------:R-:W-:-:S04]  /*71020*/  IMAD.WIDE R4, R57, 0x2, R48 ;  /* 0x0000000239047825 */ /* 0x000fc800078e0230 */
[----:B------:R-:W-:-:S04]  /*71030*/  VIADD R55, R57, UR24 ;  /* 0x0000001839377c36 */ /* 0x000fc80008000000 */
[----:B------:R-:W-:Y:S01]  /*71040*/  IMAD.WIDE R52, R55, 0x2, R48 ;  /* 0x0000000237347825 */ /* 0x000fe200078e0230 */
[----:B--2---:R0:W-:Y:S01]  /*71050*/  @P6 STG.E.U16 desc[UR6][R6.64], R51 ;  /* 0x0000003306006986 */ /* 0x0041e2000c101506 */
[----:B------:R-:W-:Y:S01]  /*71060*/  ISETP.GE.AND P6, PT, R8, UR4, PT ;  /* 0x0000000408007c0c */ /* 0x000fe2000bfc6270 */
[----:B------:R-:W-:Y:S02]  /*71070*/  ULDC UR4, c[0x0][0x228] ;  /* 0x00008a0000047ab9 */ /* 0x000fe40000000800 */
[----:B------:R-:W-:Y:S01]  /*71080*/  ISETP.LT.AND P4, PT, R60, UR4, !P4 ;  /* 0x000000043c007c0c */ /* 0x000fe2000e781270 */
[----:B------:R-:W-:Y:S01]  /*71090*/  ULDC UR4, c[0x0][0x22c] ;  /* 0x00008b0000047ab9 */ /* 0x000fe20000000800 */
[----:B0-----:R-:W-:Y:S01]  /*710a0*/  PRMT R7, R51, 0x7632, R7 ;  /* 0x0000763233077816 */ /* 0x001fe20000000007 */
[----:B------:R-:W-:-:S04]  /*710b0*/  IMAD.WIDE R50, R55, 0x2, R2 ;  /* 0x0000000237327825 */ /* 0x000fc800078e0202 */
[----:B------:R0:W-:Y:S01]  /*710c0*/  @P3 STG.E.U16 desc[UR6][R4.64], R7 ;  /* 0x0000000704003986 */ /* 0x0001e2000c101506 */
[----:B------:R-:W-:Y:S01]  /*710d0*/  ISETP.LT.AND P3, PT, R61, UR8, !P1 ;  /* 0x000000083d007c0c */ /* 0x000fe2000cf61270 */
[----:B------:R-:W-:Y:S01]  /*710e0*/  VIADD R6, R59, 0x57 ;  /* 0x000000573b067836 */ /* 0x000fe20000000000 */
[----:B------:R-:W-:Y:S01]  /*710f0*/  ISETP.LT.AND P1, PT, R60, UR10, !P1 ;  /* 0x0000000a3c007c0c */ /* 0x000fe2000cf21270 */
[----:B------:R1:W-:Y:S01]  /*71100*/  @P5 STG.E.U16 desc[UR6][R50.64], R9 ;  /* 0x0000000932005986 */ /* 0x0003e2000c101506 */
[----:B------:R-:W-:Y:S01]  /*71110*/  ISETP.LT.AND P5, PT, R61, UR12, !P0 ;  /* 0x0000000c3d007c0c */ /* 0x000fe2000c7a1270 */
[----:B------:R-:W-:Y:S01]  /*71120*/  ULDC UR8, c[0x0][0x228] ;  /* 0x00008a0000087ab9 */ /* 0x000fe20000000800 */
[----:B------:R-:W-:Y:S01]  /*71130*/  ULDC UR10, c[0x0][0x228] ;  /* 0x00008a00000a7ab9 */ /* 0x000fe20000000800 */
[----:B------:R-:W-:Y:S01]  /*71140*/  ULDC UR12, c[0x0][0x228] ;  /* 0x00008a00000c7ab9 */ /* 0x000fe20000000800 */
[----:B0-----:R-:W-:Y:S01]  /*71150*/  PRMT R5, R9, 0x7632, R5 ;  /* 0x0000763209057816 */ /* 0x001fe20000000005 */
[----:B------:R-:W-:-:S04]  /*71160*/  VIADD R7, R55, UR24 ;  /* 0x0000001837077c36 */ /* 0x000fc80008000000 */
[----:B------:R0:W-:Y:S01]  /*71170*/  @P4 STG.E.U16 desc[UR6][R52.64], R5 ;  /* 0x0000000534004986 */ /* 0x0001e2000c101506 */
[----:B-1----:R-:W-:Y:S01]  /*71180*/  VIADD R50, R59, 0x58 ;  /* 0x000000583b327836 */ /* 0x002fe20000000000 */
[----:B------:R-:W-:Y:S01]  /*71190*/  ISETP.GE.AND P4, PT, R6, UR4, PT ;  /* 0x0000000406007c0c */ /* 0x000fe2000bf86270 */
[C---:B------:R-:W-:Y:S01]  /*711a0*/  VIADD R51, R7.reuse, UR24 ;  /* 0x0000001807337c36 */ /* 0x040fe20008000000 */
[----:B------:R-:W-:Y:S01]  /*711b0*/  ULDC UR4, c[0x0][0x22c] ;  /* 0x00008b0000047ab9 */ /* 0x000fe20000000800 */
[----:B0-----:R-:W-:Y:S01]  /*711c0*/  IMAD.WIDE R4, R7, 0x2, R2 ;  /* 0x0000000207047825 */ /* 0x001fe200078e0202 */
[----:B---3--:R-:W-:-:S03]  /*711d0*/  PRMT R53, R56, 0x7632, R53 ;  /* 0x0000763238357816 */ /* 0x008fc60000000035 */
        /* <DEDUP_REMOVED lines=10> */
[----:B------:R-:W-:Y:S02]  /*71280*/  VIADD R50, R59, 0x59 ;  /* 0x000000593b327836 */ /* 0x000fe40000000000 */
[C---:B0-----:R-:W-:Y:S01]  /*71290*/  IMAD.WIDE R4, R51.reuse, 0x2, R48 ;  /* 0x0000000233047825 */ /* 0x041fe200078e0230 */
[----:B-1----:R-:W-:-:S03]  /*712a0*/  IADD3 R53, R51, UR24, RZ ;  /* 0x0000001833357c10 */ /* 0x002fc6000fffe0ff */
[----:B------:R-:W-:Y:S01]  /*712b0*/  VIADD R52, R59, 0x5a ;  /* 0x0000005a3b347836 */ /* 0x000fe20000000000 */
[----:B--2---:R-:W-:Y:S01]  /*712c0*/  PRMT R10, R10, 0x7632, R10 ;  /* 0x000076320a0a7816 */ /* 0x004fe2000000000a */
[----:B------:R-:W-:Y:S01]  /*712d0*/  IMAD.WIDE R6, R53, 0x2, R2 ;  /* 0x0000000235067825 */ /* 0x000fe200078e0202 */
[----:B------:R-:W-:Y:S01]  /*712e0*/  ISETP.GE.AND P1, PT, R50, UR4, PT ;  /* 0x0000000432007c0c */ /* 0x000fe2000bf26270 */
[----:B------:R-:W-:Y:S01]  /*712f0*/  ULDC UR4, c[0x0][0x22c] ;  /* 0x00008b0000047ab9 */ /* 0x000fe20000000800 */
[----:B------:R-:W-:Y:S01]  /*71300*/  ISETP.LT.AND P6, PT, R60, UR10, !P6 ;  /* 0x0000000a3c007c0c */ /* 0x000fe2000f7c1270 */
[----:B------:R0:W-:Y:S01]  /*71310*/  @P0 STG.E.U16 desc[UR6][R4.64], R10 ;  /* 0x0000000a04000986 */ /* 0x0001e2000c101506 */
[----:B------:R-:W-:Y:S01]  /*71320*/  ISETP.GE.AND P0, PT, R52, UR4, PT ;  /* 0x0000000434007c0c */ /* 0x000fe2000bf06270 */
[----:B------:R-:W-:Y:S01]  /*71330*/  ULDC UR4, c[0x0][0x228] ;  /* 0x00008a0000047ab9 */ /* 0x000fe20000000800 */
[----:B------:R-:W-:Y:S01]  /*71340*/  ULDC UR8, c[0x0][0x228] ;  /* 0x00008a0000087ab9 */ /* 0x000fe20000000800 */
[----:B----4-:R1:W-:Y:S01]  /*71350*/  @P5 STG.E.U16 desc[UR6][R6.64], R58 ;  /* 0x0000003a06005986 */ /* 0x0103e2000c101506 */
[----:B------:R-:W-:Y:S01]  /*71360*/  ISETP.LT.AND P5, PT, R61, UR4, !P4 ;  /* 0x000000043d007c0c */ /* 0x000fe2000e7a1270 */
[C---:B------:R-:W-:Y:S01]  /*71370*/  IMAD.WIDE R8, R53.reuse, 0x2, R48 ;  /* 0x0000000235087825 */ /* 0x040fe200078e0230 */
[----:B------:R-:W-:Y:S01]  /*71380*/  ISETP.LT.AND P4, PT, R60, UR8, !P4 ;  /* 0x000000083c007c0c */ /* 0x000fe2000e781270 */
[----:B------:R-:W-:Y:S01]  /*71390*/  ULDC UR10, c[0x0][0x228] ;  /* 0x00008a00000a7ab9 */ /* 0x000fe20000000800 */
[----:B------:R-:W-:Y:S01]  /*713a0*/  PRMT R50, R58, 0x7632, R50 ;  /* 0x000076323a327816 */ /* 0x000fe20000000032 */
[----:B------:R-:W-:Y:S01]  /*713b0*/  VIADD R53, R53, UR24 ;  /* 0x0000001835357c36 */ /* 0x000fe20008000000 */
[----:B------:R-:W-:Y:S01]  /*713c0*/  ULDC UR8, c[0x0][0x228] ;  /* 0x00008a0000087ab9 */ /* 0x000fe20000000800 */
[----:B0-----:R-:W-:Y:S01]  /*713d0*/  VIADD R10, R59, 0x5b ;  /* 0x0000005b3b0a7836 */ /* 0x001fe20000000000 */
[----:B------:R-:W-:Y:S01]  /*713e0*/  ULDC UR4, c[0x0][0x22c] ;  /* 0x00008b0000047ab9 */ /* 0x000fe20000000800 */
[----:B------:R-:W-:Y:S01]  /*713f0*/  IMAD.WIDE R4, R53, 0x2, R2 ;  /* 0x0000000235047825 */ /* 0x000fe200078e0202 */
[----:B------:R0:W-:Y:S01]  /*71400*/  @P6 STG.E.U16 desc[UR6][R8.64], R50 ;  /* 0x0000003208006986 */ /* 0x0001e2000c101506 */
[----:B------:R-:W-:Y:S01]  /*71410*/  ISETP.LT.AND P6, PT, R61, UR10, !P3 ;  /* 0x0000000a3d007c0c */ /* 0x000fe2000dfc1270 */
[----:B------:R-:W-:Y:S01]  /*71420*/  ULDC UR10, c[0x0][0x228] ;  /* 0x00008a00000a7ab9 */ /* 0x000fe20000000800 */
[C---:B-1----:R-:W-:Y:S01]  /*71430*/  IMAD.WIDE R6, R53.reuse, 0x2, R48 ;  /* 0x0000000235067825 */ /* 0x042fe200078e0230 */
[----:B------:R-:W-:Y:S01]  /*71440*/  ISETP.LT.AND P3, PT, R60, UR8, !P3 ;  /* 0x000000083c007c0c */ /* 0x000fe2000df61270 */
[----:B------:R1:W-:Y:S01]  /*71450*/  @P5 STG.E.U16 desc[UR6][R4.64], R11 ;  /* 0x0000000b04005986 */ /* 0x0003e2000c101506 */
[----:B------:R-:W-:Y:S01]  /*71460*/  ISETP.GE.AND P5, PT, R10, UR4, PT ;  /* 0x000000040a007c0c */ /* 0x000fe2000bfa6270 */
[----:B------:R-:W-:Y:S01]  /*71470*/  VIADD R53, R53, UR24 ;  /* 0x0000001835357c36 */ /* 0x000fe20008000000 */
[----:B------:R-:W-:Y:S01]  /*71480*/  ULDC UR4, c[0x0][0x228] ;  /* 0x00008a0000047ab9 */ /* 0x000fe20000000800 */
[----:B------:R-:W-:Y:S01]  /*71490*/  ULDC UR8, c[0x0][0x228] ;  /* 0x00008a0000087ab9 */ /* 0x000fe20000000800 */
[----:B0-----:R-:W-:Y:S01]  /*714a0*/  PRMT R9, R11, 0x7632, R9 ;  /* 0x000076320b097816 */ /* 0x001fe20000000009 */
[----:B------:R-:W-:-:S04]  /*714b0*/  IMAD.WIDE R50, R53, 0x2, R48 ;  /* 0x0000000235327825 */ /* 0x000fc800078e0230 */
[----:B------:R0:W-:Y:S01]  /*714c0*/  @P4 STG.E.U16 desc[UR6][R6.64], R9 ;  /* 0x0000000906004986 */ /* 0x0001e2000c101506 */
[----:B------:R-:W-:Y:S02]  /*714d0*/  ISETP.LT.AND P4, PT, R61, UR4, !P1 ;  /* 0x000000043d007c0c */ /* 0x000fe4000cf81270 */
[----:B-1----:R-:W-:Y:S01]  /*714e0*/  PRMT R5, R12, 0x7632, R5 ;  /* 0x000076320c057816 */ /* 0x002fe20000000005 */
[----:B------:R-:W-:Y:S01]  /*714f0*/  VIADD R10, R59, 0x5c ;  /* 0x0000005c3b0a7836 */ /* 0x000fe20000000000 */
[----:B------:R-:W-:Y:S01]  /*71500*/  ISETP.LT.AND P1, PT, R60, UR8, !P1 ;  /* 0x000000083c007c0c */ /* 0x000fe2000cf21270 */
[----:B------:R-:W-:Y:S01]  /*71510*/  ULDC UR8, c[0x0][0x228] ;  /* 0x00008a0000087ab9 */ /* 0x000fe20000000800 */
[----:B------:R-:W-:Y:S01]  /*71520*/  ULDC UR4, c[0x0][0x22c] ;  /* 0x00008b0000047ab9 */ /* 0x000fe20000000800 */
[----:B0-----:R-:W-:-:S04]  /*71530*/  IMAD.WIDE R8, R53, 0x2, R2 ;  /* 0x0000000235087825 */ /* 0x001fc800078e0202 */
[----:B------:R-:W-:Y:S01]  /*71540*/  VIADD R53, R53, UR24 ;  /* 0x0000001835357c36 */ /* 0x000fe20008000000 */
[----:B------:R0:W-:Y:S01]  /*71550*/  @P6 STG.E.U16 desc[UR6][R8.64], R12 ;  /* 0x0000000c08006986 */ /* 0x0001e2000c101506 */
[----:B------:R-:W-:Y:S01]  /*71560*/  ISETP.LT.AND P6, PT, R61, UR8, !P0 ;  /* 0x000000083d007c0c */ /* 0x000fe2000c7c1270 */
[----:B------:R-:W-:Y:S02]  /*71570*/  ULDC UR8, c[0x0][0x228] ;  /* 0x00008a0000087ab9 */ /* 0x000fe40000000800 */
[----:B------:R1:W-:Y:S01]  /*71580*/  @P3 STG.E.U16 desc[UR6][R50.64], R5 ;  /* 0x0000000532003986 */ /* 0x0003e2000c101506 */
[C---:B------:R-:W-:Y:S01]  /*71590*/  IMAD.WIDE R6, R53.reuse, 0x2, R48 ;  /* 0x0000000235067825 */ /* 0x040fe200078e0230 */
[----:B------:R-:W-:Y:S01]  /*715a0*/  ISETP.GE.AND P3, PT, R10, UR4, PT ;  /* 0x000000040a007c0c */ /* 0x000fe2000bf66270 */
[----:B------:R-:W-:Y:S01]  /*715b0*/  ULDC UR4, c[0x0][0x228] ;  /* 0x00008a0000047ab9 */ /* 0x000fe20000000800 */
[----:B0-----:R-:W-:Y:S01]  /*715c0*/  PRMT R9, R16, 0x7632, R9 ;  /* 0x0000763210097816 */ /* 0x001fe20000000009 */
[----:B-1----:R-:W-:-:S04]  /*715d0*/  IMAD.WIDE R4, R53, 0x2, R2 ;  /* 0x0000000235047825 */ /* 0x002fc800078e0202 */
[----:B------:R-:W-:Y:S01]  /*715e0*/  VIADD R10, R59, 0x5d ;  /* 0x0000005d3b0a7836 */ /* 0x000fe20000000000 */
[----:B------:R-:W-:Y:S01]  /*715f0*/  @P4 STG.E.U16 desc[UR6][R4.64], R16 ;  /* 0x0000001004004986 */ /* 0x000fe2000c101506 */
[----:B------:R-:W-:-:S03]  /*71600*/  VIADD R53, R53, UR24 ;  /* 0x0000001835357c36 */ /* 0x000fc60008000000 */
[----:B------:R0:W-:Y:S01]  /*71610*/  @P1 STG.E.U16 desc[UR6][R6.64], R9 ;  /* 0x0000000906001986 */ /* 0x0001e2000c101506 */
[----:B------:R-:W-:Y:S01]  /*71620*/  ISETP.LT.AND P1, PT, R60, UR4, !P0 ;  /* 0x000000043c007c0c */ /* 0x000fe2000c721270 */
[----:B------:R-:W-:Y:S02]  /*71630*/  ULDC UR4, c[0x0][0x22c] ;  /* 0x00008b0000047ab9 */ /* 0x000fe40000000800 */
[----:B------:R-:W-:Y:S01]  /*71640*/  ISETP.GE.AND P0, PT, R10, UR4, PT ;  /* 0x000000040a007c0c */ /* 0x000fe2000bf06270 */
[----:B------:R-:W-:Y:S01]  /*71650*/  VIADD R10, R59, 0x5e ;  /* 0x0000005e3b0a7836 */ /* 0x000fe20000000000 */
[----:B------:R-:W-:Y:S01]  /*71660*/  ULDC UR4, c[0x0][0x22c] ;  /* 0x00008b0000047ab9 */ /* 0x000fe20000000800 */
[----:B0-----:R-:W-:Y:S01]  /*71670*/  IMAD.WIDE R8, R53, 0x2, R2 ;  /* 0x0000000235087825 */ /* 0x001fe200078e0202 */
[----:B------:R-:W-:Y:S01]  /*71680*/  ISETP.LT.AND P4, PT, R61, UR8, !P5 ;  /* 0x000000083d007c0c */ /* 0x000fe2000ef81270 */
[----:B------:R-:W-:-:S03]  /*71690*/  ULDC UR8, c[0x0][0x228] ;  /* 0x00008a0000087ab9 */ /* 0x000fc60000000800 */
[----:B------:R0:W-:Y:S01]  /*716a0*/  @P6 STG.E.U16 desc[UR6][R8.64], R13 ;  /* 0x0000000d08006986 */ /* 0x0001e2000c101506 */
[----:B------:R-:W-:Y:S01]  /*716b0*/  ISETP.GE.AND P6, PT, R10, UR4, PT ;  /* 0x000000040a007c0c */ /* 0x000fe2000bfc6270 */
[----:B------:R-:W-:Y:S01]  /*716c0*/  ULDC UR4, c[0x0][0x228] ;  /* 0x00008a0000047ab9 */ /* 0x000fe20000000800 */
[C---:B------:R-:W-:Y:S01]  /*716d0*/  IMAD.WIDE R4, R53.reuse, 0x2, R48 ;  /* 0x0000000235047825 */ /* 0x040fe200078e0230 */
[----:B------:R-:W-:Y:S01]  /*716e0*/  ISETP.LT.AND P5, PT, R60, UR4, !P5 ;  /* 0x000000043c007c0c */ /* 0x000fe2000efa1270 */
[----:B------:R-:W-:Y:S02]  /*716f0*/  ULDC UR4, c[0x0][0x22c] ;  /* 0x00008b0000047ab9 */ /* 0x000fe40000000800 */
[----:B------:R-:W-:Y:S01]  /*71700*/  VIADD R11, R53, UR24 ;  /* 0x00000018350b7c36 */ /* 0x000fe20008000000 */
[----:B0-----:R-:W-:-:S03]  /*71710*/  PRMT R9, R13, 0x7632, R9 ;  /* 0x000076320d097816 */ /* 0x001fc60000000009 */
[----:B------:R-:W-:Y:S02]  /*71720*/  IMAD.WIDE R6, R11, 0x2, R2 ;  /* 0x000000020b067825 */ /* 0x000fe400078e0202 */
[----:B------:R0:W-:Y:S01]  /*71730*/  @P1 STG.E.U16 desc[UR6][R4.64], R9 ;  /* 0x0000000904001986 */ /* 0x0001e2000c101506 */
[----:B------:R-:W-:Y:S01]  /*71740*/  ISETP.LT.AND P1, PT, R61, UR8, !P3 ;  /* 0x000000083d007c0c */ /* 0x000fe2000df21270 */
[----:B------:R-:W-:Y:S01]  /*71750*/  VIADD R10, R59, 0x5f ;  /* 0x0000005f3b0a7836 */ /* 0x000fe20000000000 */
[----:B------:R-:W-:Y:S01]  /*71760*/  ISETP.LT.AND P3, PT, R60, UR10, !P3 ;  /* 0x0000000a3c007c0c */ /* 0x000fe2000df61270 */
[----:B------:R1:W-:Y:S01]  /*71770*/  @P4 STG.E.U16 desc[UR6][R6.64], R17 ;  /* 0x0000001106004986 */ /* 0x0003e2000c101506 */
[----:B------:R-:W-:Y:S01]  /*71780*/  ISETP.LT.AND P4, PT, R61, UR12, !P0 ;  /* 0x0000000c3d007c0c */ /* 0x000fe2000c781270 */
[----:B------:R-:W-:Y:S01]  /*71790*/  VIADD R12, R59, 0x60 ;  /* 0x000000603b0c7836 */ /* 0x000fe20000000000 */
[----:B------:R-:W-:Y:S01]  /*717a0*/  ULDC UR8, c[0x0][0x228] ;  /* 0x00008a0000087ab9 */ /* 0x000fe20000000800 */
[----:B------:R-:W-:Y:S01]  /*717b0*/  ULDC UR10, c[0x0][0x228] ;  /* 0x00008a00000a7ab9 */ /* 0x000fe20000000800 */
[----:B------:R-:W-:Y:S01]  /*717c0*/  ULDC UR12, c[0x0][0x228] ;  /* 0x00008a00000c7ab9 */ /* 0x000fe20000000800 */
[----:B0-----:R-:W-:Y:S01]  /*717d0*/  PRMT R5, R17, 0x7632, R5 ;  /* 0x0000763211057816 */ /* 0x001fe20000000005 */
[----:B------:R-:W-:-:S04]  /*717e0*/  IMAD.WIDE R8, R11, 0x2, R48 ;  /* 0x000000020b087825 */ /* 0x000fc800078e0230 */
[----:B------:R-:W-:Y:S01]  /*717f0*/  VIADD R11, R11, UR24 ;  /* 0x000000180b0b7c36 */ /* 0x000fe20008000000 */
[----:B------:R0:W-:Y:S01]  /*71800*/  @P5 STG.E.U16 desc[UR6][R8.64], R5 ;  /* 0x0000000508005986 */ /* 0x0001e2000c101506 */
[----:B------:R-:W-:Y:S01]  /*71810*/  ISETP.GE.AND P5, PT, R10, UR4, PT ;  /* 0x000000040a007c0c */ /* 0x000fe2000bfa6270 */
[----:B------:R-:W-:Y:S01]  /*71820*/  ULDC UR4, c[0x0][0x22c] ;  /* 0x00008b0000047ab9 */ /* 0x000fe20000000800 */
[C---:B------:R-:W-:Y:S02]  /*71830*/  VIADD R13, R11.reuse, UR24 ;  /* 0x000000180b0d7c36 */ /* 0x040fe40008000000 */
[----:B-1----:R-:W-:-:S04]  /*71840*/  IMAD.WIDE R6, R11, 0x2, R48 ;  /* 0x000000020b067825 */ /* 0x002fc800078e0230 */
[----:B0-----:R-:W-:Y:S01]  /*71850*/  IMAD.WIDE R4, R11, 0x2, R2 ;  /* 0x000000020b047825 */ /* 0x001fe200078e0202 */
[----:B------:R-:W-:-:S03]  /*71860*/  PRMT R9, R14, 0x7632, R9 ;  /* 0x000076320e097816 */ /* 0x000fc60000000009 */
[----:B------:R-:W-:Y:S01]  /*71870*/  IMAD.WIDE R10, R13, 0x2, R2 ;  /* 0x000000020d0a7825 */ /* 0x000fe200078e0202 */
[----:B------:R0:W-:Y:S01]  /*71880*/  @P1 STG.E.U16 desc[UR6][R4.64], R14 ;  /* 0x0000000e04001986 */ /* 0x0001e2000c101506 */
        /* <DEDUP_REMOVED lines=8> */
[----:B------:R-:W-:-:S02]  /*71910*/  VIADD R17, R13, UR24 ;  /* 0x000000180d117c36 */ /* 0x000fc40008000000 */
[----:B0-----:R-:W-:Y:S01]  /*71920*/  IMAD.WIDE R4, R13, 0x2, R48 ;  /* 0x000000020d047825 */ /* 0x001fe200078e0230 */
[----:B------:R-:W-:Y:S01]  /*71930*/  ISETP.GE.AND P3, PT, R8, UR4, PT ;  /* 0x0000000408007c0c */ /* 0x000fe2000bf66270 */
[----:B------:R-:W-:Y:S01]  /*71940*/  ULDC UR4, c[0x0][0x22c] ;  /* 0x00008b0000047ab9 */ /* 0x000fe20000000800 */
[----:B------:R-:W-:Y:S01]  /*71950*/  ULDC UR8, c[0x0][0x228] ;  /* 0x00008a0000087ab9 */ /* 0x000fe20000000800 */
[----:B-1----:R-:W-:Y:S01]  /*71960*/  IMAD.WIDE R6, R17, 0x2, R2 ;  /* 0x0000000211067825 */ /* 0x002fe200078e0202 */
[----:B--2---:R-:W-:-:S03]  /*71970*/  PRMT R18, R18, 0x7632, R18 ;  /* 0x0000763212127816 */ /* 0x004fc60000000012 */
[----:B------:R-:W-:Y:S01]  /*71980*/  VIADD R10, R59, 0x62 ;  /* 0x000000623b0a7836 */ /* 0x000fe20000000000 */
[----:B------:R-:W-:Y:S01]  /*71990*/  ISETP.LT.AND P6, PT, R60, UR10, !P6 ;  /* 0x0000000a3c007c0c */ /* 0x000fe2000f7c1270 */
[----:B------:R-:W-:Y:S01]  /*719a0*/  IMAD.WIDE R8, R17, 0x2, R48 ;  /* 0x0000000211087825 */ /* 0x000fe200078e0230 */
[----:B------:R-:W-:Y:S01]  /*719b0*/  PRMT R11, R15, 0x7632, R11 ;  /* 0x000076320f0b7816 */ /* 0x000fe2000000000b */
[----:B------:R0:W-:Y:S01]  /*719c0*/  @P0 STG.E.U16 desc[UR6][R4.64], R18 ;  /* 0x0000001204000986 */ /* 0x0001e2000c101506 */
[----:B------:R-:W-:Y:S01]  /*719d0*/  ISETP.GE.AND P0, PT, R10, UR4, PT ;  /* 0x000000040a007c0c */ /* 0x000fe2000bf06270 */
[----:B------:R-:W-:Y:S01]  /*719e0*/  ULDC UR4, c[0x0][0x228] ;  /* 0x00008a0000047ab9 */ /* 0x000fe20000000800 */
[----:B------:R-:W-:Y:S01]  /*719f0*/  ULDC UR10, c[0x0][0x228] ;  /* 0x00008a00000a7ab9 */ /* 0x000fe20000000800 */
[----:B------:R1:W-:Y:S01]  /*71a00*/  @P4 STG.E.U16 desc[UR6][R6.64], R15 ;  /* 0x0000000f06004986 */ /* 0x0003e2000c101506 */
[----:B------:R-:W-:Y:S01]  /*71a10*/  ISETP.LT.AND P4, PT, R61, UR4, !P5 ;  /* 0x000000043d007c0c */ /* 0x000fe2000ef81270 */
[----:B------:R-:W-:Y:S01]  /*71a20*/  VIADD R17, R17, UR24 ;  /* 0x0000001811117c36 */ /* 0x000fe20008000000 */
[C---:B------:R-:W-:Y:S01]  /*71a30*/  ISETP.LT.AND P5, PT, R60.reuse, UR8, !P5 ;  /* 0x000000083c007c0c */ /* 0x040fe2000efa1270 */
[----:B------:R-:W-:Y:S01]  /*71a40*/  ULDC UR8, c[0x0][0x228] ;  /* 0x00008a0000087ab9 */ /* 0x000fe20000000800 */
[----:B------:R-:W-:Y:S01]  /*71a50*/  VIADD R10, R59, 0x63 ;  /* 0x000000633b0a7836 */ /* 0x000fe20000000000 */
[----:B------:R2:W-:Y:S01]  /*71a60*/  @P6 STG.E.U16 desc[UR6][R8.64], R11 ;  /* 0x0000000b08006986 */ /* 0x0005e2000c101506 */
[----:B------:R-:W-:Y:S01]  /*71a70*/  ULDC UR4, c[0x0][0x22c] ;  /* 0x00008b0000047ab9 */ /* 0x000fe20000000800 */
[----:B0-----:R-:W-:Y:S01]  /*71a80*/  IMAD.WIDE R4, R17, 0x2, R2 ;  /* 0x0000000211047825 */ /* 0x001fe200078e0202 */
[----:B------:R-:W-:Y:S01]  /*71a90*/  ISETP.LT.AND P6, PT, R61, UR10, !P1 ;  /* 0x0000000a3d007c0c */ /* 0x000fe2000cfc1270 */
[----:B------:R-:W-:Y:S01]  /*71aa0*/  ULDC UR10, c[0x0][0x228] ;  /* 0x00008a00000a7ab9 */ /* 0x000fe20000000800 */
[----:B------:R-:W-:Y:S01]  /*71ab0*/  ISETP.LT.AND P1, PT, R60, UR8, !P1 ;  /* 0x000000083c007c0c */ /* 0x000fe2000cf21270 */
[C---:B-1----:R-:W-:Y:S01]  /*71ac0*/  IMAD.WIDE R6, R17.reuse, 0x2, R48 ;  /* 0x0000000211067825 */ /* 0x042fe200078e0230 */
[----:B------:R-:W-:Y:S01]  /*71ad0*/  IADD3 R17, R17, UR24, RZ ;  /* 0x0000001811117c10 */ /* 0x000fe2000fffe0ff */
[----:B------:R0:W-:Y:S01]  /*71ae0*/  @P4 STG.E.U16 desc[UR6][R4.64], R19 ;  /* 0x0000001304004986 */ /* 0x0001e2000c101506 */
[----:B------:R-:W-:Y:S01]  /*71af0*/  ISETP.GE.AND P4, PT, R10, UR4, PT ;  /* 0x000000040a007c0c */ /* 0x000fe2000bf86270 */
[----:B------:R-:W-:Y:S01]  /*71b00*/  ULDC UR4, c[0x0][0x228] ;  /* 0x00008a0000047ab9 */ /* 0x000fe20000000800 */
[----:B------:R-:W-:Y:S01]  /*71b10*/  ULDC UR8, c[0x0][0x228] ;  /* 0x00008a0000087ab9 */ /* 0x000fe20000000800 */
[----:B--2---:R-:W-:Y:S01]  /*71b20*/  PRMT R9, R19, 0x7632, R9 ;  /* 0x0000763213097816 */ /* 0x004fe20000000009 */
[----:B------:R-:W-:-:S04]  /*71b30*/  IMAD.WIDE R10, R17, 0x2, R48 ;  /* 0x00000002110a7825 */ /* 0x000fc800078e0230 */
[----:B------:R1:W-:Y:S01]  /*71b40*/  @P5 STG.E.U16 desc[UR6][R6.64], R9 ;  /* 0x0000000906005986 */ /* 0x0003e2000c101506 */
[----:B------:R-:W-:Y:S01]  /*71b50*/  ISETP.LT.AND P5, PT, R61, UR4, !P3 ;  /* 0x000000043d007c0c */ /* 0x000fe2000dfa1270 */
[----:B------:R-:W-:Y:S01]  /*71b60*/  VIADD R12, R59, 0x64 ;  /* 0x000000643b0c7836 */ /* 0x000fe20000000000 */
[----:B------:R-:W-:Y:S01]  /*71b70*/  ISETP.LT.AND P3, PT, R60, UR8, !P3 ;  /* 0x000000083c007c0c */ /* 0x000fe2000df61270 */
[----:B------:R-:W-:Y:S01]  /*71b80*/  ULDC UR8, c[0x0][0x228] ;  /* 0x00008a0000087ab9 */ /* 0x000fe20000000800 */
[----:B0-----:R-:W-:Y:S01]  /*71b90*/  PRMT R5, R20, 0x7632, R5 ;  /* 0x0000763214057816 */ /* 0x001fe20000000005 */
[----:B------:R-:W-:Y:S01]  /*71ba0*/  ULDC UR4, c[0x0][0x22c] ;  /* 0x00008b0000047ab9 */ /* 0x000fe20000000800 */
[----:B-1----:R-:W-:-:S04]  /*71bb0*/  IMAD.WIDE R8, R17, 0x2, R2 ;  /* 0x0000000211087825 */ /* 0x002fc800078e0202 */
        /* <DEDUP_REMOVED lines=88> */
[----:B-1----:R-:W-:Y:S01]  /*72140*/  IMAD.WIDE R6, R15, 0x2, R48 ;  /* 0x000000020f067825 */ /* 0x002fe200078e0230 */
[----:B------:R-:W-:Y:S01]  /*72150*/  ULDC UR8, c[0x0][0x228] ;  /* 0x00008a0000087ab9 */ /* 0x000fe20000000800 */
[----:B------:R0:W-:Y:S01]  /*72160*/  @P5 STG.E.U16 desc[UR6][R4.64], R27 ;  /* 0x0000001b04005986 */ /* 0x0001e2000c101506 */
[----:B------:R-:W-:-:S02]  /*72170*/  ISETP.GE.AND P5, PT, R10, UR4, PT ;  /* 0x000000040a007c0c */ /* 0x000fc4000bfa6270 */
[----:B--2---:R-:W-:Y:S01]  /*72180*/  PRMT R9, R27, 0x7632, R9 ;  /* 0x000076321b097816 */ /* 0x004fe20000000009 */
[----:B------:R-:W-:Y:S01]  /*72190*/  VIADD R15, R15, UR24 ;  /* 0x000000180f0f7c36 */ /* 0x000fe20008000000 */
[----:B------:R-:W-:-:S03]  /*721a0*/  ULDC UR4, c[0x0][0x228] ;  /* 0x00008a0000047ab9 */ /* 0x000fc60000000800 */
[----:B------:R1:W-:Y:S01]  /*721b0*/  @P4 STG.E.U16 desc[UR6][R6.64], R9 ;  /* 0x0000000906004986 */ /* 0x0003e2000c101506 */
[----:B------:R-:W-:Y:S01]  /*721c0*/  ISETP.LT.AND P4, PT, R61, UR4, !P1 ;  /* 0x000000043d007c0c */ /* 0x000fe2000cf81270 */
[----:B------:R-:W-:Y:S01]  /*721d0*/  IMAD.WIDE R10, R15, 0x2, R48 ;  /* 0x000000020f0a7825 */ /* 0x000fe200078e0230 */
[----:B------:R-:W-:Y:S01]  /*721e0*/  ISETP.LT.AND P1, PT, R60, UR8, !P1 ;  /* 0x000000083c007c0c */ /* 0x000fe2000cf21270 */
[----:B------:R-:W-:Y:S01]  /*721f0*/  ULDC UR8, c[0x0][0x228] ;  /* 0x00008a0000087ab9 */ /* 0x000fe20000000800 */
[----:B0-----:R-:W-:Y:S01]  /*72200*/  PRMT R5, R28, 0x7632, R5 ;  /* 0x000076321c057816 */ /* 0x001fe20000000005 */
[----:B------:R-:W-:Y:S01]  /*72210*/  VIADD R12, R59, 0x6c ;  /* 0x0000006c3b0c7836 */ /* 0x000fe20000000000 */
[----:B------:R-:W-:Y:S01]  /*72220*/  ULDC UR4, c[0x0][0x22c] ;  /* 0x00008b0000047ab9 */ /* 0x000fe20000000800 */
[----:B-1----:R-:W-:-:S04]  /*72230*/  IMAD.WIDE R8, R15, 0x2, R2 ;  /* 0x000000020f087825 */ /* 0x002fc800078e0202 */
[----:B------:R-:W-:Y:S01]  /*72240*/  VIADD R15, R15, UR24 ;  /* 0x000000180f0f7c36 */ /* 0x000fe20008000000 */
[----:B------:R0:W-:Y:S01]  /*72250*/  @P6 STG.E.U16 desc[UR6][R8.64], R28 ;  /* 0x0000001c08006986 */ /* 0x0001e2000c101506 */
[----:B------:R-:W-:Y:S01]  /*72260*/  ISETP.LT.AND P6, PT, R61, UR8, !P0 ;  /* 0x000000083d007c0c */ /* 0x000fe2000c7c1270 */
[----:B------:R-:W-:Y:S02]  /*72270*/  ULDC UR8, c[0x0][0x228] ;  /* 0x00008a0000087ab9 */ /* 0x000fe40000000800 */
[----:B------:R1:W-:Y:S01]  /*72280*/  @P3 STG.E.U16 desc[UR6][R10.64], R5 ;  /* 0x000000050a003986 */ /* 0x0003e2000c101506 */
[----:B------:R-:W-:Y:S01]  /*72290*/  IMAD.WIDE R6, R15, 0x2, R48 ;  /* 0x000000020f067825 */ /* 0x000fe200078e0230 */
[----:B0-----:R-:W-:-:S03]  /*722a0*/  PRMT R9, R32, 0x7632, R9 ;  /* 0x0000763220097816 */ /* 0x001fc60000000009 */
[----:B-1----:R-:W-:Y:S01]  /*722b0*/  IMAD.WIDE R4, R15, 0x2, R2 ;  /* 0x000000020f047825 */ /* 0x002fe200078e0202 */
[----:B------:R-:W-:-:S03]  /*722c0*/  IADD3 R10, R59, 0x6d, RZ ;  /* 0x0000006d3b0a7810 */ /* 0x000fc60007ffe0ff */
[----:B------:R-:W-:Y:S01]  /*722d0*/  VIADD R15, R15, UR24 ;  /* 0x000000180f0f7c36 */ /* 0x000fe20008000000 */
[----:B------:R-:W-:Y:S01]  /*722e0*/  @P4 STG.E.U16 desc[UR6][R4.64], R32 ;  /* 0x0000002004004986 */ /* 0x000fe2000c101506 */
[----:B------:R-:W-:Y:S01]  /*722f0*/  ISETP.GE.AND P3, PT, R12, UR4, PT ;  /* 0x000000040c007c0c */ /* 0x000fe2000bf66270 */
[----:B------:R-:W-:Y:S02]  /*72300*/  ULDC UR4, c[0x0][0x22c] ;  /* 0x00008b0000047ab9 */ /* 0x000fe40000000800 */
[----:B------:R0:W-:Y:S01]  /*72310*/  @P1 STG.E.U16 desc[UR6][R6.64], R9 ;  /* 0x0000000906001986 */ /* 0x0001e2000c101506 */
[----:B------:R-:W-:Y:S01]  /*72320*/  ISETP.LT.AND P1, PT, R60, UR8, !P0 ;  /* 0x000000083c007c0c */ /* 0x000fe2000c721270 */
[----:B------:R-:W-:Y:S01]  /*72330*/  ULDC UR8, c[0x0][0x228] ;  /* 0x00008a0000087ab9 */ /* 0x000fe20000000800 */
[----:B------:R-:W-:Y:S01]  /*72340*/  ISETP.LT.AND P4, PT, R61, UR10, !P5 ;  /* 0x0000000a3d007c0c */ /* 0x000fe2000ef81270 */
[----:B------:R-:W-:Y:S01]  /*72350*/  VIADD R11, R15, UR24 ;  /* 0x000000180f0b7c36 */ /* 0x000fe20008000000 */
[----:B------:R-:W-:Y:S01]  /*72360*/  ISETP.GE.AND P0, PT, R10, UR4, PT ;  /* 0x000000040a007c0c */ /* 0x000fe2000bf06270 */
[----:B------:R-:W-:-:S02]  /*72370*/  VIADD R10, R59, 0x6e ;  /* 0x0000006e3b0a7836 */ /* 0x000fc40000000000 */
[C---:B0-----:R-:W-:Y:S01]  /*72380*/  IMAD.WIDE R8, R15.reuse, 0x2, R2 ;  /* 0x000000020f087825 */ /* 0x041fe200078e0202 */
[----:B------:R-:W-:Y:S01]  /*72390*/  ISETP.LT.AND P5, PT, R60, UR8, !P5 ;  /* 0x000000083c007c0c */ /* 0x000fe2000efa1270 */
[----:B------:R-:W-:Y:S01]  /*723a0*/  ULDC UR4, c[0x0][0x22c] ;  /* 0x00008b0000047ab9 */ /* 0x000fe20000000800 */
[----:B------:R-:W-:Y:S01]  /*723b0*/  ULDC UR8, c[0x0][0x228] ;  /* 0x00008a0000087ab9 */ /* 0x000fe20000000800 */
[----:B------:R-:W-:Y:S01]  /*723c0*/  IMAD.WIDE R4, R15, 0x2, R48 ;  /* 0x000000020f047825 */ /* 0x000fe200078e0230 */
[----:B------:R0:W-:Y:S01]  /*723d0*/  @P6 STG.E.U16 desc[UR6][R8.64], R29 ;  /* 0x0000001d08006986 */ /* 0x0001e2000c101506 */
[----:B------:R-:W-:Y:S01]  /*723e0*/  ISETP.GE.AND P6, PT, R10, UR4, PT ;  /* 0x000000040a007c0c */ /* 0x000fe2000bfc6270 */
[----:B------:R-:W-:Y:S01]  /*723f0*/  ULDC UR4, c[0x0][0x228] ;  /* 0x00008a0000047ab9 */ /* 0x000fe20000000800 */
[----:B------:R-:W-:Y:S01]  /*72400*/  IMAD.WIDE R6, R11, 0x2, R2 ;  /* 0x000000020b067825 */ /* 0x000fe200078e0202 */
[----:B------:R-:W-:Y:S01]  /*72410*/  ULDC UR10, c[0x0][0x228] ;  /* 0x00008a00000a7ab9 */ /* 0x000fe20000000800 */
[----:B0-----:R-:W-:-:S02]  /*72420*/  PRMT R9, R29, 0x7632, R9 ;  /* 0x000076321d097816 */ /* 0x001fc40000000009 */
[----:B------:R-:W-:-:S03]  /*72430*/  VIADD R10, R59, 0x6f ;  /* 0x0000006f3b0a7836 */ /* 0x000fc60000000000 */
[----:B------:R0:W-:Y:S01]  /*72440*/  @P1 STG.E.U16 desc[UR6][R4.64], R9 ;  /* 0x0000000904001986 */ /* 0x0001e2000c101506 */
[----:B------:R-:W-:Y:S01]  /*72450*/  ISETP.LT.AND P1, PT, R61, UR4, !P3 ;  /* 0x000000043d007c0c */ /* 0x000fe2000df21270 */
[----:B------:R-:W-:Y:S02]  /*72460*/  ULDC UR4, c[0x0][0x22c] ;  /* 0x00008b0000047ab9 */ /* 0x000fe40000000800 */
[----:B------:R1:W-:Y:S01]  /*72470*/  @P4 STG.E.U16 desc[UR6][R6.64], R33 ;  /* 0x0000002106004986 */ /* 0x0003e2000c101506 */
[----:B------:R-:W-:Y:S01]  /*72480*/  ISETP.GE.AND P4, PT, R10, UR4, PT ;  /* 0x000000040a007c0c */ /* 0x000fe2000bf86270 */
[----:B------:R-:W-:Y:S01]  /*72490*/  VIADD R10, R59, 0x70 ;  /* 0x000000703b0a7836 */ /* 0x000fe20000000000 */
[----:B0-----:R-:W-:Y:S01]  /*724a0*/  PRMT R5, R33, 0x7632, R5 ;  /* 0x0000763221057816 */ /* 0x001fe20000000005 */
[C-C-:B------:R-:W-:Y:S01]  /*724b0*/  IMAD.WIDE R8, R11.reuse, 0x2, R48.reuse ;  /* 0x000000020b087825 */ /* 0x140fe200078e0230 */
[----:B------:R-:W-:Y:S01]  /*724c0*/  ISETP.LT.AND P3, PT, R60, UR8, !P3 ;  /* 0x000000083c007c0c */ /* 0x000fe2000df61270 */
[----:B------:R-:W-:Y:S01]  /*724d0*/  ULDC UR4, c[0x0][0x22c] ;  /* 0x00008b0000047ab9 */ /* 0x000fe20000000800 */
[----:B------:R-:W-:Y:S01]  /*724e0*/  ULDC UR8, c[0x0][0x228] ;  /* 0x00008a0000087ab9 */ /* 0x000fe20000000800 */
[----:B------:R-:W-:Y:S01]  /*724f0*/  VIADD R11, R11, UR24 ;  /* 0x000000180b0b7c36 */ /* 0x000fe20008000000 */
[----:B------:R0:W-:Y:S01]  /*72500*/  @P5 STG.E.U16 desc[UR6][R8.64], R5 ;  /* 0x0000000508005986 */ /* 0x0001e2000c101506 */
[----:B------:R-:W-:Y:S01]  /*72510*/  ISETP.GE.AND P5, PT, R10, UR4, PT ;  /* 0x000000040a007c0c */ /* 0x000fe2000bfa6270 */
[----:B------:R-:W-:Y:S01]  /*72520*/  ULDC UR4, c[0x0][0x228] ;  /* 0x00008a0000047ab9 */ /* 0x000fe20000000800 */
[----:B-1----:R-:W-:-:S04]  /*72530*/  IMAD.WIDE R6, R11, 0x2, R48 ;  /* 0x000000020b067825 */ /* 0x002fc800078e0230 */
[----:B0-----:R-:W-:Y:S01]  /*72540*/  IMAD.WIDE R4, R11, 0x2, R2 ;  /* 0x000000020b047825 */ /* 0x001fe200078e0202 */
[----:B------:R-:W-:-:S04]  /*72550*/  PRMT R9, R30, 0x7632, R9 ;  /* 0x000076321e097816 */ /* 0x000fc80000000009 */
[----:B------:R-:W-:Y:S01]  /*72560*/  @P1 STG.E.U16 desc[UR6][R4.64], R30 ;  /* 0x0000001e04001986 */ /* 0x000fe2000c101506 */
[----:B------:R-:W-:Y:S01]  /*72570*/  ISETP.LT.AND P1, PT, R61, UR4, !P0 ;  /* 0x000000043d007c0c */ /* 0x000fe2000c721270 */
[----:B------:R-:W-:Y:S01]  /*72580*/  VIADD R11, R11, UR24 ;  /* 0x000000180b0b7c36 */ /* 0x000fe20008000000 */
[----:B------:R-:W-:Y:S01]  /*72590*/  ULDC UR4, c[0x0][0x228] ;  /* 0x00008a0000047ab9 */ /* 0x000fe20000000800 */
[----:B------:R0:W-:Y:S01]  /*725a0*/  @P3 STG.E.U16 desc[UR6][R6.64], R9 ;  /* 0x0000000906003986 */ /* 0x0001e2000c101506 */
[----:B------:R-:W-:Y:S01]  /*725b0*/  ISETP.LT.AND P0, PT, R60, UR4, !P0 ;  /* 0x000000043c007c0c */ /* 0x000fe2000c701270 */
[----:B------:R-:W-:Y:S01]  /*725c0*/  VIADD R10, R59, 0x71 ;  /* 0x000000713b0a7836 */ /* 0x000fe20000000000 */
[----:B------:R-:W-:Y:S01]  /*725d0*/  ULDC UR4, c[0x0][0x22c] ;  /* 0x00008b0000047ab9 */ /* 0x000fe20000000800 */
[----:B------:R-:W-:Y:S01]  /*725e0*/  ISETP.LT.AND P3, PT, R61, UR8, !P6 ;  /* 0x000000083d007c0c */ /* 0x000fe2000f761270 */
[C---:B------:R-:W-:Y:S01]  /*725f0*/  VIADD R13, R11.reuse, UR24 ;  /* 0x000000180b0d7c36 */ /* 0x040fe20008000000 */
[----:B------:R-:W-:Y:S01]  /*72600*/  ULDC UR8, c[0x0][0x228] ;  /* 0x00008a0000087ab9 */ /* 0x000fe20000000800 */
[----:B0-----:R-:W-:-:S05]  /*72610*/  IMAD.WIDE R8, R11, 0x2, R2 ;  /* 0x000000020b087825 */ /* 0x001fca00078e0202 */
[----:B------:R0:W-:Y:S01]  /*72620*/  @P1 STG.E.U16 desc[UR6][R8.64], R34 ;  /* 0x0000002208001986 */ /* 0x0001e2000c101506 */
[----:B------:R-:W-:Y:S01]  /*72630*/  ISETP.GE.AND P1, PT, R10, UR4, PT ;  /* 0x000000040a007c0c */ /* 0x000fe2000bf26270 */
[----:B------:R-:W-:Y:S01]  /*72640*/  ULDC UR4, c[0x0][0x228] ;  /* 0x00008a0000047ab9 */ /* 0x000fe20000000800 */
[----:B------:R-:W-:Y:S01]  /*72650*/  IMAD.WIDE R4, R11, 0x2, R48 ;  /* 0x000000020b047825 */ /* 0x000fe200078e0230 */
[----:B------:R-:W-:Y:S02]  /*72660*/  PRMT R11, R34, 0x7632, R11 ;  /* 0x00007632220b7816 */ /* 0x000fe4000000000b */
[----:B------:R-:W-:Y:S01]  /*72670*/  ISETP.LT.AND P6, PT, R60, UR4, !P6 ;  /* 0x000000043c007c0c */ /* 0x000fe2000f7c1270 */
[----:B------:R-:W-:Y:S01]  /*72680*/  IMAD.WIDE R6, R13, 0x2, R2 ;  /* 0x000000020d067825 */ /* 0x000fe200078e0202 */
[----:B------:R-:W-:Y:S01]  /*72690*/  ULDC UR4, c[0x0][0x22c] ;  /* 0x00008b0000047ab9 */ /* 0x000fe20000000800 */
[----:B------:R1:W-:Y:S01]  /*726a0*/  @P0 STG.E.U16 desc[UR6][R4.64], R11 ;  /* 0x0000000b04000986 */ /* 0x0003e2000c101506 */
[----:B------:R-:W-:Y:S01]  /*726b0*/  ISETP.LT.AND P0, PT, R61, UR8, !P4 ;  /* 0x000000083d007c0c */ /* 0x000fe2000e701270 */
[----:B0-----:R-:W-:-:S02]  /*726c0*/  IMAD.WIDE R8, R13, 0x2, R48 ;  /* 0x000000020d087825 */ /* 0x001fc400078e0230 */
[----:B------:R0:W-:Y:S01]  /*726d0*/  @P3 STG.E.U16 desc[UR6][R6.64], R31 ;  /* 0x0000001f06003986 */ /* 0x0001e2000c101506 */
[----:B------:R-:W-:Y:S01]  /*726e0*/  ISETP.LT.AND P4, PT, R60, UR10, !P4 ;  /* 0x0000000a3c007c0c */ /* 0x000fe2000e781270 */
[----:B------:R-:W-:Y:S01]  /*726f0*/  ULDC UR8, c[0x0][0x228] ;  /* 0x00008a0000087ab9 */ /* 0x000fe20000000800 */
[----:B------:R-:W-:Y:S01]  /*72700*/  VIADD R13, R13, UR24 ;  /* 0x000000180d0d7c36 */ /* 0x000fe20008000000 */
[----:B------:R-:W-:Y:S01]  /*72710*/  ISETP.LT.AND P3, PT, R61, UR12, !P5 ;  /* 0x0000000c3d007c0c */ /* 0x000fe2000ef61270 */
[----:B------:R-:W-:Y:S01]  /*72720*/  VIADD R10, R59, 0x72 ;  /* 0x000000723b0a7836 */ /* 0x000fe20000000000 */
[----:B------:R-:W-:Y:S01]  /*72730*/  ULDC UR10, c[0x0][0x228] ;  /* 0x00008a00000a7ab9 */ /* 0x000fe20000000800 */
[----:B-1----:R-:W-:Y:S01]  /*72740*/  PRMT R5, R31, 0x7632, R5 ;  /* 0x000076321f057816 */ /* 0x002fe20000000005 */
[----:B------:R-:W-:-:S04]  /*72750*/  VIADD R12, R59, 0x73 ;  /* 0x000000733b0c7836 */ /* 0x000fc80000000000 */
[----:B------:R1:W-:Y:S01]  /*72760*/  @P6 STG.E.U16 desc[UR6][R8.64], R5 ;  /* 0x0000000508006986 */ /* 0x0003e2000c101506 */
[C---:B------:R-:W-:Y:S01]  /*72770*/  VIADD R15, R13.reuse, UR24 ;  /* 0x000000180d0f7c36 */ /* 0x040fe20008000000 */
[----:B------:R-:W-:Y:S01]  /*72780*/  ISETP.GE.AND P6, PT, R10, UR4, PT ;  /* 0x000000040a007c0c */ /* 0x000fe2000bfc6270 */
[----:B------:R-:W-:Y:S01]  /*72790*/  ULDC UR4, c[0x0][0x22c] ;  /* 0x00008b0000047ab9 */ /* 0x000fe20000000800 */
[----:B0-----:R-:W-:-:S04]  /*727a0*/  IMAD.WIDE R6, R13, 0x2, R48 ;  /* 0x000000020d067825 */ /* 0x001fc800078e0230 */
[----:B-1----:R-:W-:Y:S01]  /*727b0*/  IMAD.WIDE R4, R13, 0x2, R2 ;  /* 0x000000020d047825 */ /* 0x002fe200078e0202 */
[----:B------:R-:W-:-:S03]  /*727c0*/  PRMT R9, R35, 0x7632, R9 ;  /* 0x0000763223097816 */ /* 0x000fc60000000009 */
[----:B------:R-:W-:Y:S01]  /*727d0*/  IMAD.WIDE R10, R15, 0x2, R2 ;  /* 0x000000020f0a7825 */ /* 0x000fe200078e0202 */
[----:B------:R0:W-:Y:S01]  /*727e0*/  @P0 STG.E.U16 desc[UR6][R4.64], R35 ;  /* 0x0000002304000986 */ /* 0x0001e2000c101506 */
[----:B------:R-:W-:Y:S01]  /*727f0*/  ISETP.GE.AND P0, PT, R12, UR4, PT ;  /* 0x000000040c007c0c */ /* 0x000fe2000bf06270 */
[----:B------:R-:W-:Y:S02]  /*72800*/  ULDC UR4, c[0x0][0x228] ;  /* 0x00008a0000047ab9 */ /* 0x000fe40000000800 */
[C---:B------:R-:W-:Y:S01]  /*72810*/  ISETP.LT.AND P5, PT, R60.reuse, UR4, !P5 ;  /* 0x000000043c007c0c */ /* 0x040fe2000efa1270 */
[----:B------:R-:W-:Y:S01]  /*72820*/  @P4 STG.E.U16 desc[UR6][R6.64], R9 ;  /* 0x0000000906004986 */ /* 0x000fe2000c101506 */
[----:B------:R-:W-:Y:S01]  /*72830*/  VIADD R8, R59, 0x74 ;  /* 0x000000743b087836 */ /* 0x000fe20000000000 */
[----:B------:R-:W-:Y:S02]  /*72840*/  ULDC UR4, c[0x0][0x22c] ;  /* 0x00008b0000047ab9 */ /* 0x000fe40000000800 */
[----:B------:R1:W-:Y:S01]  /*72850*/  @P3 STG.E.U16 desc[UR6][R10.64], R36 ;  /* 0x000000240a003986 */ /* 0x0003e2000c101506 */
[----:B------:R-:W-:Y:S01]  /*72860*/  ISETP.LT.AND P3, PT, R61, UR8, !P1 ;  /* 0x000000083d007c0c */ /* 0x000fe2000cf61270 */
[C---:B------:R-:W-:Y:S01]  /*72870*/  VIADD R13, R15.reuse, UR24 ;  /* 0x000000180f0d7c36 */ /* 0x040fe20008000000 */
[----:B------:R-:W-:Y:S01]  /*72880*/  ISETP.LT.AND P4, PT, R60, UR10, !P1 ;  /* 0x0000000a3c007c0c */ /* 0x000fe2000cf81270 */
[----:B0-----:R-:W-:Y:S01]  /*72890*/  IMAD.WIDE R4, R15, 0x2, R48 ;  /* 0x000000020f047825 */ /* 0x001fe200078e0230 */
[----:B------:R-:W-:Y:S01]  /*728a0*/  ISETP.GE.AND P1, PT, R8, UR4, PT ;  /* 0x0000000408007c0c */ /* 0x000fe2000bf26270 */
[----:B------:R-:W-:Y:S01]  /*728b0*/  ULDC UR4, c[0x0][0x22c] ;  /* 0x00008b0000047ab9 */ /* 0x000fe20000000800 */
[----:B------:R-:W-:Y:S01]  /*728c0*/  ULDC UR8, c[0x0][0x228] ;  /* 0x00008a0000087ab9 */ /* 0x000fe20000000800 */
[----:B------:R-:W-:Y:S01]  /*728d0*/  VIADD R8, R59, 0x75 ;  /* 0x000000753b087836 */ /* 0x000fe20000000000 */
[----:B-1----:R-:W-:Y:S01]  /*728e0*/  PRMT R11, R36, 0x7632, R11 ;  /* 0x00007632240b7816 */ /* 0x002fe2000000000b */
[----:B------:R-:W-:-:S04]  /*728f0*/  IMAD.WIDE R6, R13, 0x2, R2 ;  /* 0x000000020d067825 */ /* 0x000fc800078e0202 */
[----:B------:R0:W-:Y:S01]  /*72900*/  @P5 STG.E.U16 desc[UR6][R4.64], R11 ;  /* 0x0000000b04005986 */ /* 0x0001e2000c101506 */
[----:B------:R-:W-:Y:S01]  /*72910*/  ISETP.GE.AND P5, PT, R8, UR4, PT ;  /* 0x0000000408007c0c */ /* 0x000fe2000bfa6270 */
[----:B------:R-:W-:Y:S02]  /*72920*/  ULDC UR4, c[0x0][0x228] ;  /* 0x00008a0000047ab9 */ /* 0x000fe40000000800 */
[----:B------:R1:W-:Y:S01]  /*72930*/  @P3 STG.E.U16 desc[UR6][R6.64], R40 ;  /* 0x0000002806003986 */ /* 0x0003e2000c101506 */
[----:B------:R-:W-:Y:S01]  /*72940*/  ISETP.LT.AND P3, PT, R61, UR4, !P6 ;  /* 0x000000043d007c0c */ /* 0x000fe2000f761270 */
[C---:B------:R-:W-:Y:S01]  /*72950*/  IMAD.WIDE R8, R13.reuse, 0x2, R48 ;  /* 0x000000020d087825 */ /* 0x040fe200078e0230 */
[----:B------:R-:W-:Y:S01]  /*72960*/  ISETP.LT.AND P6, PT, R60, UR8, !P6 ;  /* 0x000000083c007c0c */ /* 0x000fe2000f7c1270 */
[----:B------:R-:W-:Y:S01]  /*72970*/  ULDC UR4, c[0x0][0x228] ;  /* 0x00008a0000047ab9 */ /* 0x000fe20000000800 */
[----:B------:R-:W-:Y:S01]  /*72980*/  ULDC UR8, c[0x0][0x228] ;  /* 0x00008a0000087ab9 */ /* 0x000fe20000000800 */
[----:B------:R-:W-:Y:S01]  /*72990*/  VIADD R13, R13, UR24 ;  /* 0x000000180d0d7c36 */ /* 0x000fe20008000000 */
[----:B0-----:R-:W-:Y:S01]  /*729a0*/  PRMT R5, R40, 0x7632, R5 ;  /* 0x0000763228057816 */ /* 0x001fe20000000005 */
[----:B------:R-:W-:-:S04]  /*729b0*/  VIADD R10, R59, 0x76 ;  /* 0x000000763b0a7836 */ /* 0x000fc80000000000 */
[----:B------:R0:W-:Y:S01]  /*729c0*/  @P4 STG.E.U16 desc[UR6][R8.64], R5 ;  /* 0x0000000508004986 */ /* 0x0001e2000c101506 */
[----:B------:R-:W-:Y:S01]  /*729d0*/  ISETP.LT.AND P4, PT, R61, UR4, !P0 ;  /* 0x000000043d007c0c */ /* 0x000fe2000c781270 */
[C---:B-1----:R-:W-:Y:S01]  /*729e0*/  IMAD.WIDE R6, R13.reuse, 0x2, R48 ;  /* 0x000000020d067825 */ /* 0x042fe200078e0230 */
[----:B------:R-:W-:Y:S01]  /*729f0*/  ISETP.LT.AND P0, PT, R60, UR8, !P0 ;  /* 0x000000083c007c0c */ /* 0x000fe2000c701270 */
[----:B------:R-:W-:Y:S01]  /*72a00*/  ULDC UR4, c[0x0][0x228] ;  /* 0x00008a0000047ab9 */ /* 0x000fe20000000800 */
[----:B------:R-:W-:Y:S01]  /*72a10*/  ULDC UR8, c[0x0][0x228] ;  /* 0x00008a0000087ab9 */ /* 0x000fe20000000800 */
[----:B0-----:R-:W-:Y:S01]  /*72a20*/  IMAD.WIDE R4, R13, 0x2, R2 ;  /* 0x000000020d047825 */ /* 0x001fe200078e0202 */
[----:B------:R-:W-:-:S03]  /*72a30*/  PRMT R9, R37, 0x7632, R9 ;  /* 0x0000763225097816 */ /* 0x000fc60000000009 */
[----:B------:R-:W-:Y:S01]  /*72a40*/  VIADD R13, R13, UR24 ;  /* 0x000000180d0d7c36 */ /* 0x000fe20008000000 */
[----:B------:R0:W-:Y:S01]  /*72a50*/  @P3 STG.E.U16 desc[UR6][R4.64], R37 ;  /* 0x0000002504003986 */ /* 0x0001e2000c101506 */
[----:B------:R-:W-:-:S03]  /*72a60*/  ISETP.GE.AND P3, PT, R10, UR11, PT ;  /* 0x0000000b0a007c0c */ /* 0x000fc6000bf66270 */
[----:B------:R1:W-:Y:S01]  /*72a70*/  @P6 STG.E.U16 desc[UR6][R6.64], R9 ;  /* 0x0000000906006986 */ /* 0x0003e2000c101506 */
[----:B------:R-:W-:Y:S01]  /*72a80*/  ISETP.LT.AND P6, PT, R61, UR4, !P1 ;  /* 0x000000043d007c0c */ /* 0x000fe2000cfc1270 */
[----:B------:R-:W-:Y:S01]  /*72a90*/  IMAD.WIDE R10, R13, 0x2, R48 ;  /* 0x000000020d0a7825 */ /* 0x000fe200078e0230 */
[----:B------:R-:W-:Y:S01]  /*72aa0*/  ISETP.LT.AND P1, PT, R60, UR8, !P1 ;  /* 0x000000083c007c0c */ /* 0x000fe2000cf21270 */
[----:B------:R-:W-:Y:S01]  /*72ab0*/  ULDC UR4, c[0x0][0x228] ;  /* 0x00008a0000047ab9 */ /* 0x000fe20000000800 */
[----:B------:R-:W-:Y:S01]  /*72ac0*/  ULDC UR8, c[0x0][0x228] ;  /* 0x00008a0000087ab9 */ /* 0x000fe20000000800 */
[----:B0-----:R-:W-:Y:S01]  /*72ad0*/  PRMT R5, R41, 0x7632, R5 ;  /* 0x0000763229057816 */ /* 0x001fe20000000005 */
[----:B-1----:R-:W-:-:S04]  /*72ae0*/  IMAD.WIDE R8, R13, 0x2, R2 ;  /* 0x000000020d087825 */ /* 0x002fc800078e0202 */
[----:B------:R-:W-:Y:S01]  /*72af0*/  VIADD R13, R13, UR24 ;  /* 0x000000180d0d7c36 */ /* 0x000fe20008000000 */
[----:B------:R0:W-:Y:S01]  /*72b00*/  @P4 STG.E.U16 desc[UR6][R8.64], R41 ;  /* 0x0000002908004986 */ /* 0x0001e2000c101506 */
[----:B------:R-:W-:Y:S01]  /*72b10*/  ISETP.LT.AND P4, PT, R61, UR4, !P5 ;  /* 0x000000043d007c0c */ /* 0x000fe2000ef81270 */
[----:B------:R-:W-:Y:S01]  /*72b20*/  VIADD R14, R59, 0x78 ;  /* 0x000000783b0e7836 */ /* 0x000fe20000000000 */
[----:B------:R-:W-:Y:S01]  /*72b30*/  ULDC UR4, c[0x0][0x228] ;  /* 0x00008a0000047ab9 */ /* 0x000fe20000000800 */
[----:B------:R1:W-:Y:S01]  /*72b40*/  @P0 STG.E.U16 desc[UR6][R10.64], R5 ;  /* 0x000000050a000986 */ /* 0x0003e2000c101506 */
[----:B------:R-:W-:Y:S01]  /*72b50*/  IMAD.WIDE R6, R13, 0x2, R48 ;  /* 0x000000020d067825 */ /* 0x000fe200078e0230 */
[----:B0-----:R-:W-:-:S03]  /*72b60*/  PRMT R9, R38, 0x7632, R9 ;  /* 0x0000763226097816 */ /* 0x001fc60000000009 */
[----:B-1----:R-:W-:-:S04]  /*72b70*/  IMAD.WIDE R4, R13, 0x2, R2 ;  /* 0x000000020d047825 */ /* 0x002fc800078e0202 */
[----:B------:R-:W-:Y:S01]  /*72b80*/  VIADD R13, R13, UR24 ;  /* 0x000000180d0d7c36 */ /* 0x000fe20008000000 */
[----:B------:R0:W-:Y:S04]  /*72b90*/  @P6 STG.E.U16 desc[UR6][R4.64], R38 ;  /* 0x0000002604006986 */ /* 0x0001e8000c101506 */
[----:B------:R1:W-:Y:S01]  /*72ba0*/  @P1 STG.E.U16 desc[UR6][R6.64], R9 ;  /* 0x0000000906001986 */ /* 0x0003e2000c101506 */
[----:B------:R-:W-:Y:S01]  /*72bb0*/  ISETP.GE.AND P6, PT, R14, UR5, PT ;  /* 0x000000050e007c0c */ /* 0x000fe2000bfc6270 */
[----:B------:R-:W-:Y:S01]  /*72bc0*/  ULDC UR5, c[0x0][0x228] ;  /* 0x00008a0000057ab9 */ /* 0x000fe20000000800 */
[----:B0-----:R-:W-:Y:S02]  /*72bd0*/  VIADD R4, R59, 0x79 ;  /* 0x000000793b047836 */ /* 0x001fe40000000000 */
[----:B-1----:R-:W-:Y:S01]  /*72be0*/  IMAD.WIDE R8, R13, 0x2, R2 ;  /* 0x000000020d087825 */ /* 0x002fe200078e0202 */
[----:B------:R-:W-:Y:S01]  /*72bf0*/  ISETP.LT.AND P5, PT, R60, UR4, !P5 ;  /* 0x000000043c007c0c */ /* 0x000fe2000efa1270 */
[----:B------:R-:W-:-:S03]  /*72c00*/  ULDC UR4, c[0x0][0x228] ;  /* 0x00008a0000047ab9 */ /* 0x000fc60000000800 */
[----:B------:R0:W-:Y:S01]  /*72c10*/  @P4 STG.E.U16 desc[UR6][R8.64], R42 ;  /* 0x0000002a08004986 */ /* 0x0001e2000c101506 */
[----:B------:R-:W-:Y:S02]  /*72c20*/  ISETP.GE.AND P4, PT, R4, UR15, PT ;  /* 0x0000000f04007c0c */ /* 0x000fe4000bf86270 */
[----:B------:R-:W-:Y:S01]  /*72c30*/  ISETP.LT.AND P1, PT, R61, UR5, !P3 ;  /* 0x000000053d007c0c */ /* 0x000fe2000df21270 */
[----:B------:R1:W2:Y:S01]  /*72c40*/  LDS.128 R4, [R0] ;  /* 0x0000000000047984 */ /* 0x0002a20000000c00 */
[----:B------:R-:W-:Y:S01]  /*72c50*/  ISETP.LT.AND P3, PT, R60, UR8, !P3 ;  /* 0x000000083c007c0c */ /* 0x000fe2000df61270 */
[----:B------:R-:W-:Y:S01]  /*72c60*/  VIADD R17, R13, UR24 ;  /* 0x000000180d117c36 */ /* 0x000fe20008000000 */
[----:B------:R-:W-:Y:S01]  /*72c70*/  IADD3 R12, R59, 0x77, RZ ;  /* 0x000000773b0c7810 */ /* 0x000fe20007ffe0ff */
[----:B------:R-:W-:Y:S01]  /*72c80*/  IMAD.WIDE R10, R13, 0x2, R48 ;  /* 0x000000020d0a7825 */ /* 0x000fe200078e0230 */
[----:B------:R-:W-:Y:S01]  /*72c90*/  PRMT R16, R42, 0x7632, R16 ;  /* 0x000076322a107816 */ /* 0x000fe20000000010 */
[----:B------:R-:W-:Y:S01]  /*72ca0*/  ULDC UR5, c[0x0][0x228] ;  /* 0x00008a0000057ab9 */ /* 0x000fe20000000800 */
[----:B------:R-:W-:Y:S01]  /*72cb0*/  ISETP.GE.AND P0, PT, R12, UR9, PT ;  /* 0x000000090c007c0c */ /* 0x000fe2000bf06270 */
[----:B------:R-:W-:Y:S01]  /*72cc0*/  IMAD.WIDE R12, R17, 0x2, R2 ;  /* 0x00000002110c7825 */ /* 0x000fe200078e0202 */
[----:B0-----:R-:W-:Y:S01]  /*72cd0*/  PRMT R9, R39, 0x7632, R9 ;  /* 0x0000763227097816 */ /* 0x001fe20000000009 */
[----:B------:R-:W-:-:S02]  /*72ce0*/  ULDC UR8, c[0x0][0x228] ;  /* 0x00008a0000087ab9 */ /* 0x000fc40000000800 */
[----:B------:R-:W-:Y:S01]  /*72cf0*/  IMAD.WIDE R14, R17, 0x2, R48 ;  /* 0x00000002110e7825 */ /* 0x000fe200078e0230 */
[----:B------:R0:W-:Y:S03]  /*72d00*/  @P5 STG.E.U16 desc[UR6][R10.64], R16 ;  /* 0x000000100a005986 */ /* 0x0001e6000c101506 */
[----:B------:R-:W-:Y:S01]  /*72d10*/  VIADD R8, R59, 0x7a ;  /* 0x0000007a3b087836 */ /* 0x000fe20000000000 */
[----:B------:R-:W-:Y:S01]  /*72d20*/  @P1 STG.E.U16 desc[UR6][R12.64], R39 ;  /* 0x000000270c001986 */ /* 0x000fe2000c101506 */
[----:B------:R-:W-:Y:S01]  /*72d30*/  ISETP.LT.AND P1, PT, R60, UR5, !P0 ;  /* 0x000000053c007c0c */ /* 0x000fe2000c721270 */
[----:B------:R-:W-:Y:S01]  /*72d40*/  VIADD R17, R17, UR24 ;  /* 0x0000001811117c36 */ /* 0x000fe20008000000 */
[C---:B------:R-:W-:Y:S01]  /*72d50*/  ISETP.LT.AND P5, PT, R61.reuse, UR8, !P6 ;  /* 0x000000083d007c0c */ /* 0x040fe2000f7a1270 */
[----:B------:R3:W-:Y:S01]  /*72d60*/  @P3 STG.E.U16 desc[UR6][R14.64], R9 ;  /* 0x000000090e003986 */ /* 0x0007e2000c101506 */
[----:B------:R-:W-:Y:S01]  /*72d70*/  ISETP.LT.AND P3, PT, R61, UR4, !P0 ;  /* 0x000000043d007c0c */ /* 0x000fe2000c761270 */
[----:B------:R-:W-:Y:S01]  /*72d80*/  ULDC UR4, c[0x0][0x228] ;  /* 0x00008a0000047ab9 */ /* 0x000fe20000000800 */
[----:B------:R-:W-:Y:S01]  /*72d90*/  ISETP.GE.AND P0, PT, R8, UR13, PT ;  /* 0x0000000d08007c0c */ /* 0x000fe2000bf06270 */
[----:B------:R-:W-:Y:S01]  /*72da0*/  VIADD R19, R17, UR24 ;  /* 0x0000001811137c36 */ /* 0x000fe20008000000 */
[----:B-1----:R-:W-:Y:S01]  /*72db0*/  PRMT R0, R43, 0x7632, R0 ;  /* 0x000076322b007816 */ /* 0x002fe20000000000 */
[C---:B0-----:R-:W-:Y:S01]  /*72dc0*/  IMAD.WIDE R10, R17.reuse, 0x2, R48 ;  /* 0x00000002110a7825 */ /* 0x041fe200078e0230 */
[----:B------:R-:W-:Y:S01]  /*72dd0*/  ISETP.LT.AND P6, PT, R60, UR4, !P6 ;  /* 0x000000043c007c0c */ /* 0x000fe2000f7c1270 */
[----:B------:R-:W-:Y:S01]  /*72de0*/  ULDC UR4, c[0x0][0x228] ;  /* 0x00008a0000047ab9 */ /* 0x000fe20000000800 */
[----:B------:R-:W-:Y:S01]  /*72df0*/  ULDC UR5, c[0x0][0x228] ;  /* 0x00008a0000057ab9 */ /* 0x000fe20000000800 */
[----:B------:R-:W-:Y:S01]  /*72e00*/  ULDC UR8, c[0x0][0x228] ;  /* 0x00008a0000087ab9 */ /* 0x000fe20000000800 */
[----:B------:R-:W-:Y:S01]  /*72e10*/  ULDC UR9, c[0x0][0x228] ;  /* 0x00008a0000097ab9 */ /* 0x000fe20000000800 */
[----:B---3--:R-:W-:-:S04]  /*72e20*/  IMAD.WIDE R8, R17, 0x2, R2 ;  /* 0x0000000211087825 */ /* 0x008fc800078e0202 */
[----:B------:R-:W-:Y:S01]  /*72e30*/  VIADD R14, R59, 0x7b ;  /* 0x0000007b3b0e7836 */ /* 0x000fe20000000000 */
[----:B------:R0:W-:Y:S01]  /*72e40*/  @P3 STG.E.U16 desc[UR6][R8.64], R43 ;  /* 0x0000002b08003986 */ /* 0x0001e2000c101506 */
[----:B------:R-:W-:-:S03]  /*72e50*/  IMAD.WIDE R12, R19, 0x2, R2 ;  /* 0x00000002130c7825 */ /* 0x000fc600078e0202 */
[----:B------:R1:W-:Y:S01]  /*72e60*/  @P1 STG.E.U16 desc[UR6][R10.64], R0 ;  /* 0x000000000a001986 */ /* 0x0003e2000c101506 */
[----:B------:R-:W-:Y:S01]  /*72e70*/  ISETP.LT.AND P1, PT, R61, UR4, !P4 ;  /* 0x000000043d007c0c */ /* 0x000fe2000e721270 */
[----:B------:R-:W-:Y:S01]  /*72e80*/  ULDC UR4, c[0x0][0x228] ;  /* 0x00008a0000047ab9 */ /* 0x000fe20000000800 */
[----:B------:R-:W-:Y:S01]  /*72e90*/  ISETP.GE.AND P3, PT, R14, UR23, PT ;  /* 0x000000170e007c0c */ /* 0x000fe2000bf66270 */
[----:B------:R3:W-:Y:S01]  /*72ea0*/  @P5 STG.E.U16 desc[UR6][R12.64], R44 ;  /* 0x0000002c0c005986 */ /* 0x0007e2000c101506 */
[----:B------:R-:W-:Y:S01]  /*72eb0*/  ISETP.LT.AND P4, PT, R60, UR5, !P4 ;  /* 0x000000053c007c0c */ /* 0x000fe2000e781270 */
[----:B------:R-:W-:Y:S01]  /*72ec0*/  IMAD.WIDE R14, R19, 0x2, R48 ;  /* 0x00000002130e7825 */ /* 0x000fe200078e0230 */
[----:B------:R-:W-:Y:S01]  /*72ed0*/  ISETP.LT.AND P5, PT, R61, UR8, !P0 ;  /* 0x000000083d007c0c */ /* 0x000fe2000c7a1270 */
[----:B------:R-:W-:Y:S01]  /*72ee0*/  ULDC UR5, c[0x0][0x228] ;  /* 0x00008a0000057ab9 */ /* 0x000fe20000000800 */
[----:B0-----:R-:W-:Y:S01]  /*72ef0*/  PRMT R9, R44, 0x7632, R9 ;  /* 0x000076322c097816 */ /* 0x001fe20000000009 */
[----:B------:R-:W-:Y:S01]  /*72f00*/  VIADD R19, R19, UR24 ;  /* 0x0000001813137c36 */ /* 0x000fe20008000000 */
[----:B--2---:R-:W-:Y:S01]  /*72f10*/  PRMT R18, R4, 0x7632, R18 ;  /* 0x0000763204127816 */ /* 0x004fe20000000012 */
[----:B-1----:R-:W-:Y:S01]  /*72f20*/  VIADD R0, R59, 0x7c ;  /* 0x0000007c3b007836 */ /* 0x002fe20000000000 */
[----:B------:R-:W-:Y:S01]  /*72f30*/  ULDC UR8, c[0x0][0x228] ;  /* 0x00008a0000087ab9 */ /* 0x000fe20000000800 */
[----:B------:R0:W-:Y:S01]  /*72f40*/  @P6 STG.E.U16 desc[UR6][R14.64], R9 ;  /* 0x000000090e006986 */ /* 0x0001e2000c101506 */
[----:B------:R-:W-:-:S02]  /*72f50*/  VIADD R17, R19, UR24 ;  /* 0x0000001813117c36 */ /* 0x000fc40008000000 */
[----:B------:R-:W-:Y:S01]  /*72f60*/  IMAD.WIDE R10, R19, 0x2, R48 ;  /* 0x00000002130a7825 */ /* 0x000fe200078e0230 */
[----:B------:R-:W-:-:S03]  /*72f70*/  ISETP.GE.AND P6, PT, R0, UR21, PT ;  /* 0x0000001500007c0c */ /* 0x000fc6000bfc6270 */
[----:B---3--:R-:W-:-:S04]  /*72f80*/  IMAD.WIDE R12, R17, 0x2, R2 ;  /* 0x00000002110c7825 */ /* 0x008fc800078e0202 */
[----:B0-----:R-:W-:Y:S01]  /*72f90*/  IMAD.WIDE R8, R19, 0x2, R2 ;  /* 0x0000000213087825 */ /* 0x001fe200078e0202 */
[----:B------:R-:W-:Y:S01]  /*72fa0*/  ISETP.LT.AND P0, PT, R60, UR4, !P0 ;  /* 0x000000043c007c0c */ /* 0x000fe2000c701270 */
[----:B------:R-:W-:-:S03]  /*72fb0*/  ULDC UR4, c[0x0][0x228] ;  /* 0x00008a0000047ab9 */ /* 0x000fc60000000800 */
[----:B------:R0:W-:Y:S01]  /*72fc0*/  @P1 STG.E.U16 desc[UR6][R8.64], R4 ;  /* 0x0000000408001986 */ /* 0x0001e2000c101506 */
[----:B------:R-:W-:-:S03]  /*72fd0*/  VIADD R15, R17, UR24 ;  /* 0x00000018110f7c36 */ /* 0x000fc60008000000 */
[----:B------:R1:W-:Y:S01]  /*72fe0*/  @P4 STG.E.U16 desc[UR6][R10.64], R18 ;  /* 0x000000120a004986 */ /* 0x0003e2000c101506 */
[----:B------:R-:W-:Y:S01]  /*72ff0*/  ISETP.LT.AND P4, PT, R61, UR5, !P3 ;  /* 0x000000053d007c0c */ /* 0x000fe2000df81270 */
[----:B------:R-:W-:Y:S01]  /*73000*/  VIADD R16, R59, 0x7d ;  /* 0x0000007d3b107836 */ /* 0x000fe20000000000 */
[----:B------:R-:W-:Y:S01]  /*73010*/  ISETP.LT.AND P3, PT, R60, UR8, !P3 ;  /* 0x000000083c007c0c */ /* 0x000fe2000df61270 */
[----:B------:R2:W-:Y:S01]  /*73020*/  @P5 STG.E.U16 desc[UR6][R12.64], R45 ;  /* 0x0000002d0c005986 */ /* 0x0005e2000c101506 */
[----:B------:R-:W-:Y:S01]  /*73030*/  ISETP.LT.AND P5, PT, R61, UR9, !P6 ;  /* 0x000000093d007c0c */ /* 0x000fe2000f7a1270 */
[----:B------:R-:W-:Y:S01]  /*73040*/  VIADD R19, R15, UR24 ;  /* 0x000000180f137c36 */ /* 0x000fe20008000000 */
[----:B------:R-:W-:Y:S01]  /*73050*/  ISETP.GE.AND P1, PT, R16, UR19, PT ;  /* 0x0000001310007c0c */ /* 0x000fe2000bf26270 */
[----:B0-----:R-:W-:Y:S01]  /*73060*/  IMAD.WIDE R8, R17, 0x2, R48 ;  /* 0x0000000211087825 */ /* 0x001fe200078e0230 */
[----:B------:R-:W-:Y:S01]  /*73070*/  PRMT R4, R45, 0x7632, R4 ;  /* 0x000076322d047816 */ /* 0x000fe20000000004 */
[----:B------:R-:W-:Y:S01]  /*73080*/  ULDC UR5, c[0x0][0x228] ;  /* 0x00008a0000057ab9 */ /* 0x000fe20000000800 */
[----:B------:R-:W-:Y:S01]  /*73090*/  PRMT R16, R5, 0x7632, R16 ;  /* 0x0000763205107816 */ /* 0x000fe20000000010 */
[----:B-1----:R-:W-:Y:S01]  /*730a0*/  IMAD.WIDE R10, R15, 0x2, R2 ;  /* 0x000000020f0a7825 */ /* 0x002fe200078e0202 */
[----:B------:R-:W-:-:S03]  /*730b0*/  ULDC UR8, c[0x0][0x228] ;  /* 0x00008a0000087ab9 */ /* 0x000fc60000000800 */
[----:B------:R-:W-:Y:S02]  /*730c0*/  VIADD R0, R59, 0x7e ;  /* 0x0000007e3b007836 */ /* 0x000fe40000000000 */
[----:B--2---:R-:W-:Y:S01]  /*730d0*/  IMAD.WIDE R12, R15, 0x2, R48 ;  /* 0x000000020f0c7825 */ /* 0x004fe200078e0230 */
[----:B------:R-:W-:Y:S01]  /*730e0*/  @P0 STG.E.U16 desc[UR6][R8.64], R4 ;  /* 0x0000000408000986 */ /* 0x000fe2000c101506 */
[----:B------:R-:W-:Y:S02]  /*730f0*/  ULDC UR9, c[0x0][0x228] ;  /* 0x00008a0000097ab9 */ /* 0x000fe40000000800 */
[----:B------:R-:W-:Y:S01]  /*73100*/  IMAD.WIDE R14, R19, 0x2, R2 ;  /* 0x00000002130e7825 */ /* 0x000fe200078e0202 */
[----:B------:R0:W-:Y:S01]  /*73110*/  @P4 STG.E.U16 desc[UR6][R10.64], R5 ;  /* 0x000000050a004986 */ /* 0x0001e2000c101506 */
[----:B------:R-:W-:-:S03]  /*73120*/  ISETP.GE.AND P0, PT, R0, UR17, PT ;  /* 0x0000001100007c0c */ /* 0x000fc6000bf06270 */
[----:B------:R-:W-:Y:S01]  /*73130*/  @P3 STG.E.U16 desc[UR6][R12.64], R16 ;  /* 0x000000100c003986 */ /* 0x000fe2000c101506 */
[C---:B------:R-:W-:Y:S01]  /*73140*/  ISETP.LT.AND P4, PT, R61.reuse, UR5, !P0 ;  /* 0x000000053d007c0c */ /* 0x040fe2000c781270 */
[----:B------:R-:W-:Y:S02]  /*73150*/  ULDC UR5, c[0x0][0x228] ;  /* 0x00008a0000057ab9 */ /* 0x000fe40000000800 */
[----:B------:R1:W-:Y:S01]  /*73160*/  @P5 STG.E.U16 desc[UR6][R14.64], R46 ;  /* 0x0000002e0e005986 */ /* 0x0003e2000c101506 */
[C---:B------:R-:W-:Y:S01]  /*73170*/  ISETP.LT.AND P5, PT, R61.reuse, UR4, !P1 ;  /* 0x000000043d007c0c */ /* 0x040fe2000cfa1270 */
[----:B------:R-:W-:Y:S01]  /*73180*/  ULDC UR4, c[0x0][0x228] ;  /* 0x00008a0000047ab9 */ /* 0x000fe20000000800 */
[----:B------:R-:W-:Y:S01]  /*73190*/  ISETP.LT.AND P3, PT, R61, UR8, !P2 ;  /* 0x000000083d007c0c */ /* 0x000fe2000d761270 */
[----:B0-----:R-:W-:Y:S01]  /*731a0*/  VIADD R11, R19, UR24 ;  /* 0x00000018130b7c36 */ /* 0x001fe20008000000 */
[C---:B------:R-:W-:Y:S01]  /*731b0*/  ISETP.LT.AND P6, PT, R60.reuse, UR4, !P6 ;  /* 0x000000043c007c0c */ /* 0x040fe2000f7c1270 */
[----:B------:R-:W-:Y:S01]  /*731c0*/  ULDC UR8, c[0x0][0x228] ;  /* 0x00008a0000087ab9 */ /* 0x000fe20000000800 */
[----:B------:R-:W-:-:S02]  /*731d0*/  ISETP.LT.AND P1, PT, R60, UR5, !P1 ;  /* 0x000000053c007c0c */ /* 0x000fc4000cf21270 */
[C---:B------:R-:W-:Y:S02]  /*731e0*/  ISETP.LT.AND P0, PT, R60.reuse, UR8, !P0 ;  /* 0x000000083c007c0c */ /* 0x040fe4000c701270 */
[----:B------:R-:W-:Y:S01]  /*731f0*/  ISETP.LT.AND P2, PT, R60, UR9, !P2 ;  /* 0x000000093c007c0c */ /* 0x000fe2000d741270 */
[----:B-1----:R-:W-:Y:S01]  /*73200*/  VIADD R15, R11, UR24 ;  /* 0x000000180b0f7c36 */ /* 0x002fe20008000000 */
[----:B------:R-:W-:Y:S01]  /*73210*/  PRMT R46, R46, 0x7632, R46 ;  /* 0x000076322e2e7816 */ /* 0x000fe2000000002e */
[----:B------:R-:W-:Y:S01]  /*73220*/  IMAD.WIDE R4, R19, 0x2, R48 ;  /* 0x0000000213047825 */ /* 0x000fe200078e0230 */
[----:B------:R-:W-:-:S03]  /*73230*/  PRMT R0, R6, 0x7632, R0 ;  /* 0x0000763206007816 */ /* 0x000fc60000000000 */
[----:B------:R-:W-:Y:S02]  /*73240*/  VIADD R17, R15, UR24 ;  /* 0x000000180f117c36 */ /* 0x000fe40008000000 */
[----:B------:R-:W-:Y:S01]  /*73250*/  IMAD.WIDE R8, R11, 0x2, R2 ;  /* 0x000000020b087825 */ /* 0x000fe200078e0202 */
[----:B------:R-:W-:-:S03]  /*73260*/  PRMT R16, R47, 0x7632, R16 ;  /* 0x000076322f107816 */ /* 0x000fc60000000010 */
[----:B------:R-:W-:Y:S01]  /*73270*/  IMAD.WIDE R10, R11, 0x2, R48 ;  /* 0x000000020b0a7825 */ /* 0x000fe200078e0230 */
[----:B------:R0:W-:Y:S03]  /*73280*/  @P6 STG.E.U16 desc[UR6][R4.64], R46 ;  /* 0x0000002e04006986 */ /* 0x0001e6000c101506 */
[C---:B------:R-:W-:Y:S01]  /*73290*/  IMAD.WIDE R12, R15.reuse, 0x2, R2 ;  /* 0x000000020f0c7825 */ /* 0x040fe200078e0202 */
[----:B------:R0:W-:Y:S03]  /*732a0*/  @P5 STG.E.U16 desc[UR6][R8.64], R6 ;  /* 0x0000000608005986 */ /* 0x0001e6000c101506 */
[----:B------:R-:W-:Y:S01]  /*732b0*/  IMAD.WIDE R14, R15, 0x2, R48 ;  /* 0x000000020f0e7825 */ /* 0x000fe200078e0230 */
[----:B------:R0:W-:Y:S03]  /*732c0*/  @P1 STG.E.U16 desc[UR6][R10.64], R0 ;  /* 0x000000000a001986 */ /* 0x0001e6000c101506 */
[C---:B------:R-:W-:Y:S01]  /*732d0*/  IMAD.WIDE R2, R17.reuse, 0x2, R2 ;  /* 0x0000000211027825 */ /* 0x040fe200078e0202 */
[----:B------:R0:W-:Y:S04]  /*732e0*/  @P4 STG.E.U16 desc[UR6][R12.64], R47 ;  /* 0x0000002f0c004986 */ /* 0x0001e8000c101506 */
[----:B------:R0:W-:Y:S01]  /*732f0*/  @P0 STG.E.U16 desc[UR6][R14.64], R16 ;  /* 0x000000100e000986 */ /* 0x0001e2000c101506 */
[----:B------:R-:W-:-:S03]  /*73300*/  IMAD.WIDE R48, R17, 0x2, R48 ;  /* 0x0000000211307825 */ /* 0x000fc600078e0230 */
[----:B------:R0:W-:Y:S01]  /*73310*/  @P3 STG.E.U16 desc[UR6][R2.64], R7 ;  /* 0x0000000702003986 */ /* 0x0001e2000c101506 */
[----:B------:R-:W-:Y:S05]  /*73320*/  @!P2 EXIT ;  /* 0x000000000000a94d */ /* 0x000fea0003800000 */
[----:B------:R-:W-:-:S05]  /*73330*/  PRMT R24, R7, 0x7632, R24 ;  /* 0x0000763207187816 */ /* 0x000fca0000000018 */
[----:B------:R-:W-:Y:S01]  /*73340*/  STG.E.U16 desc[UR6][R48.64], R24 ;  /* 0x0000001830007986 */ /* 0x000fe2000c101506 */
[----:B------:R-:W-:Y:S05]  /*73350*/  EXIT ;  /* 0x000000000000794d */ /* 0x000fea0003800000 */
.L_x_2:
[----:B------:R-:W-:-:S00]  /*73360*/  BRA `(.L_x_2) ;  /* 0xfffffffc00fc7947 */ /* 0x000fc0000383ffff */
[----:B------:R-:W-:-:S00]  /*73370*/  NOP ;  /* 0x0000000000007918 */ /* 0x000fc00000000000 */
        /* <DEDUP_REMOVED lines=8> */
.L_x_3:


//--------------------- .nv.shared.matmul_kernel  --------------------------
	.section	.nv.shared.matmul_kernel,"aw",@nobits
	.sectionflags	@""
	.align	16
	.zero		1024


//--------------------- .nv.shared.reserved.0     --------------------------
	.section	.nv.shared.reserved.0,"aw",@nobits
	.weak		__nv_reservedSMEM_offset_0_alias
	.size		__nv_reservedSMEM_offset_0_alias, 0, 0
	.other		__nv_reservedSMEM_offset_0_alias,@"STO_CUDA_RESERVED_SHARED STV_DEFAULT"
__nv_reservedSMEM_offset_0_alias:
	.zero		0


//--------------------- .nv.constant0.matmul_kernel --------------------------
	.section	.nv.constant0.matmul_kernel,"a",@progbits
	.sectionflags	@""
	.align	4
.nv.constant0.matmul_kernel:
	.zero		608


//--------------------- SYMBOLS --------------------------

	.type		.nv.reservedSmem.offset0,@object
	.size		.nv.reservedSmem.offset0,0x4
